def matmul_kernel(
    a_ptr,
    b_ptr,
    c_ptr,
    M,
    N,
    K,
    stride_am,
    stride_ak,
    stride_bk,
    stride_bn,
    stride_cm,
    stride_cn,
    BLOCK_M: tl.constexpr,
    BLOCK_N: tl.constexpr,
    BLOCK_K: tl.constexpr,
    GROUP_M: tl.constexpr,
):
    pid = tl.program_id(axis=0)
    num_pid_m = tl.cdiv(M, BLOCK_M)
    num_pid_n = tl.cdiv(N, BLOCK_N)
    num_pid_in_group = GROUP_M * num_pid_n
    group_id = pid // num_pid_in_group
    first_pid_m = group_id * GROUP_M
    group_size_m = min(num_pid_m - first_pid_m, GROUP_M)
    pid_m = first_pid_m + ((pid % num_pid_in_group) % group_size_m)
    pid_n = (pid % num_pid_in_group) // group_size_m

    offs_am = (pid_m * BLOCK_M + tl.arange(0, BLOCK_M)) % M
    offs_bn = (pid_n * BLOCK_N + tl.arange(0, BLOCK_N)) % N
    offs_k = tl.arange(0, BLOCK_K)
    a_ptrs = a_ptr + offs_am[:, None] * stride_am + offs_k[None, :] * stride_ak
    b_ptrs = b_ptr + offs_k[:, None] * stride_bk + offs_bn[None, :] * stride_bn

    acc = tl.zeros((BLOCK_M, BLOCK_N), dtype=tl.float32)
    for kk in range(0, tl.cdiv(K, BLOCK_K)):
        a = tl.load(a_ptrs, mask=offs_k[None, :] < K - kk * BLOCK_K, other=0.0)
        b = tl.load(b_ptrs, mask=offs_k[:, None] < K - kk * BLOCK_K, other=0.0)
        acc = tl.dot(a, b, acc)
        a_ptrs += BLOCK_K * stride_ak
        b_ptrs += BLOCK_K * stride_bk

    c = acc.to(c_ptr.dtype.element_ty)
    offs_cm = pid_m * BLOCK_M + tl.arange(0, BLOCK_M)
    offs_cn = pid_n * BLOCK_N + tl.arange(0, BLOCK_N)
    c_ptrs = c_ptr + offs_cm[:, None] * stride_cm + offs_cn[None, :] * stride_cn
    mask = (offs_cm[:, None] < M) & (offs_cn[None, :] < N)
    tl.store(c_ptrs, c, mask=mask)

# config = {"BLOCK_K": 64, "BLOCK_M": 128, "BLOCK_N": 512, "GROUP_M": 8, "arch": "sm_100", "dtype": "fp8e4m3", "num_ctas": 4, "num_stages": 3, "num_warps": 4}
# arch = sm_100


// ===== COMPILED SASS (sm_100a) =====

	.target	sm_100a

	.elftype	@"ET_EXEC"


//--------------------- .note.nv.tkinfo           --------------------------
	.section	.note.nv.tkinfo,"",@"SHT_NOTE"
	.sectionflags	@"SHF_NOTE_NV_TKINFO"
	.tkinfo
        /*0018*/ 	.word	0x00000081
        /*0030*/ 	.string	""
        /*0030*/ 	.string	"ptxas-blackwell"
        /*0030*/ 	.string	"Cuda compilation tools, release 12.9, V12.9.86"
        /*0030*/ 	.string	"Build cuda_12.9.r12.9/compiler.36037853_0"
        /*0030*/ 	.string	"-v  -suppress-debug-info  -lineinfo  -arch sm_100a "



//--------------------- .note.nv.cuver            --------------------------
	.section	.note.nv.cuver,"",@"SHT_NOTE"
	.sectionflags	@"SHF_NOTE_NV_CUVER"
        /*0018*/ 	.short	0x0001
        /*001a*/ 	.short	0x0064
        /*001c*/ 	.short	0x0001
        /*001e*/ 	.short	0x0000
        /*0020*/ 	.short	0x0001
        /*0022*/ 	.short	0x0000


//--------------------- .nv.info                  --------------------------
	.section	.nv.info,"",@"SHT_CUDA_INFO"
	.align	4


	//----- nvinfo : EIATTR_REGCOUNT
	.align		4
        /*0000*/ 	.byte	0x04, 0x2f
        /*0002*/ 	.short	(.L_4 - .L_3)
	.align		4
.L_3:
        /*0004*/ 	.word	index@(matmul_kernel)
        /*0008*/ 	.word	0x000000ff


	//----- nvinfo : EIATTR_FRAME_SIZE
	.align		4
.L_4:
        /*000c*/ 	.byte	0x04, 0x11
        /*000e*/ 	.short	(.L_6 - .L_5)
	.align		4
.L_5:
        /*0010*/ 	.word	index@($__internal_2_$__cuda_sm10x_tcgen05_guardrail_trap_unallocated_columns_being_dealloced)
        /*0014*/ 	.word	0x00000260


	//----- nvinfo : EIATTR_FRAME_SIZE
	.align		4
.L_6:
        /*0018*/ 	.byte	0x04, 0x11
        /*001a*/ 	.short	(.L_8 - .L_7)
	.align		4
.L_7:
        /*001c*/ 	.word	index@($__internal_1_$__cuda_sm10x_tcgen05_guardrail_trap_phase_invalid_during_alloc)
        /*0020*/ 	.word	0x00000260


	//----- nvinfo : EIATTR_FRAME_SIZE
	.align		4
.L_8:
        /*0024*/ 	.byte	0x04, 0x11
        /*0026*/ 	.short	(.L_10 - .L_9)
	.align		4
.L_9:
        /*0028*/ 	.word	index@($__internal_0_$__cuda_sm10x_tcgen05_guardrail_trap_col_being_dealloced_not_returned_by_alloc)
        /*002c*/ 	.word	0x00000260


	//----- nvinfo : EIATTR_FRAME_SIZE
	.align		4
.L_10:
        /*0030*/ 	.byte	0x04, 0x11
        /*0032*/ 	.short	(.L_12 - .L_11)
	.align		4
.L_11:
        /*0034*/ 	.word	index@(matmul_kernel)
        /*0038*/ 	.word	0x00000260


	//----- nvinfo : EIATTR_MIN_STACK_SIZE
	.align		4
.L_12:
        /*003c*/ 	.byte	0x04, 0x12
        /*003e*/ 	.short	(.L_14 - .L_13)
	.align		4
.L_13:
        /*0040*/ 	.word	index@(matmul_kernel)
        /*0044*/ 	.word	0x00000260
.L_14:


//--------------------- .nv.info.matmul_kernel    --------------------------
	.section	.nv.info.matmul_kernel,"",@"SHT_CUDA_INFO"
	.sectionflags	@""
	.align	4


	//----- nvinfo : EIATTR_CUDA_API_VERSION
	.align		4
        /*0000*/ 	.byte	0x04, 0x37
        /*0002*/ 	.short	(.L_16 - .L_15)
.L_15:
        /*0004*/ 	.word	0x00000081


	//----- nvinfo : EIATTR_KPARAM_INFO
	.align		4
.L_16:
        /*0008*/ 	.byte	0x04, 0x17
        /*000a*/ 	.short	(.L_18 - .L_17)
.L_17:
        /*000c*/ 	.word	0x00000000
        /*0010*/ 	.short	0x000d
        /*0012*/ 	.short	0x0048
        /*0014*/ 	.byte	0x00, 0xf4, 0x21, 0x00


	//----- nvinfo : EIATTR_KPARAM_INFO
	.align		4
.L_18:
        /*0018*/ 	.byte	0x04, 0x17
        /*001a*/ 	.short	(.L_20 - .L_19)
.L_19:
        /*001c*/ 	.word	0x00000000
        /*0020*/ 	.short	0x000c
        /*0022*/ 	.short	0x0040
        /*0024*/ 	.byte	0x00, 0xf4, 0x21, 0x00


	//----- nvinfo : EIATTR_KPARAM_INFO
	.align		4
.L_20:
        /*0028*/ 	.byte	0x04, 0x17
        /*002a*/ 	.short	(.L_22 - .L_21)
.L_21:
        /*002c*/ 	.word	0x00000000
        /*0030*/ 	.short	0x000b
        /*0032*/ 	.short	0x0038
        /*0034*/ 	.byte	0x00, 0xf0, 0x11, 0x00


	//----- nvinfo : EIATTR_KPARAM_INFO
	.align		4
.L_22:
        /*0038*/ 	.byte	0x04, 0x17
        /*003a*/ 	.short	(.L_24 - .L_23)
.L_23:
        /*003c*/ 	.word	0x00000000
        /*0040*/ 	.short	0x000a
        /*0042*/ 	.short	0x0034
        /*0044*/ 	.byte	0x00, 0xf0, 0x11, 0x00


	//----- nvinfo : EIATTR_KPARAM_INFO
	.align		4
.L_24:
        /*0048*/ 	.byte	0x04, 0x17
        /*004a*/ 	.short	(.L_26 - .L_25)
.L_25:
        /*004c*/ 	.word	0x00000000
        /*0050*/ 	.short	0x0009
        /*0052*/ 	.short	0x0030
        /*0054*/ 	.byte	0x00, 0xf0, 0x11, 0x00


	//----- nvinfo : EIATTR_KPARAM_INFO
	.align		4
.L_26:
        /*0058*/ 	.byte	0x04, 0x17
        /*005a*/ 	.short	(.L_28 - .L_27)
.L_27:
        /*005c*/ 	.word	0x00000000
        /*0060*/ 	.short	0x0008
        /*0062*/ 	.short	0x002c
        /*0064*/ 	.byte	0x00, 0xf0, 0x11, 0x00


	//----- nvinfo : EIATTR_KPARAM_INFO
	.align		4
.L_28:
        /*0068*/ 	.byte	0x04, 0x17
        /*006a*/ 	.short	(.L_30 - .L_29)
.L_29:
        /*006c*/ 	.word	0x00000000
        /*0070*/ 	.short	0x0007
        /*0072*/ 	.short	0x0028
        /*0074*/ 	.byte	0x00, 0xf0, 0x11, 0x00


	//----- nvinfo : EIATTR_KPARAM_INFO
	.align		4
.L_30:
        /*0078*/ 	.byte	0x04, 0x17
        /*007a*/ 	.short	(.L_32 - .L_31)
.L_31:
        /*007c*/ 	.word	0x00000000
        /*0080*/ 	.short	0x0006
        /*0082*/ 	.short	0x0024
        /*0084*/ 	.byte	0x00, 0xf0, 0x11, 0x00


	//----- nvinfo : EIATTR_KPARAM_INFO
	.align		4
.L_32:
        /*0088*/ 	.byte	0x04, 0x17
        /*008a*/ 	.short	(.L_34 - .L_33)
.L_33:
        /*008c*/ 	.word	0x00000000
        /*0090*/ 	.short	0x0005
        /*0092*/ 	.short	0x0020
        /*0094*/ 	.byte	0x00, 0xf0, 0x11, 0x00


	//----- nvinfo : EIATTR_KPARAM_INFO
	.align		4
.L_34:
        /*0098*/ 	.byte	0x04, 0x17
        /*009a*/ 	.short	(.L_36 - .L_35)
.L_35:
        /*009c*/ 	.word	0x00000000
        /*00a0*/ 	.short	0x0004
        /*00a2*/ 	.short	0x001c
        /*00a4*/ 	.byte	0x00, 0xf0, 0x11, 0x00


	//----- nvinfo : EIATTR_KPARAM_INFO
	.align		4
.L_36:
        /*00a8*/ 	.byte	0x04, 0x17
        /*00aa*/ 	.short	(.L_38 - .L_37)
.L_37:
        /*00ac*/ 	.word	0x00000000
        /*00b0*/ 	.short	0x0003
        /*00b2*/ 	.short	0x0018
        /*00b4*/ 	.byte	0x00, 0xf0, 0x11, 0x00


	//----- nvinfo : EIATTR_KPARAM_INFO
	.align		4
.L_38:
        /*00b8*/ 	.byte	0x04, 0x17
        /*00ba*/ 	.short	(.L_40 - .L_39)
.L_39:
        /*00bc*/ 	.word	0x00000000
        /*00c0*/ 	.short	0x0002
        /*00c2*/ 	.short	0x0010
        /*00c4*/ 	.byte	0x00, 0xf4, 0x21, 0x00


	//----- nvinfo : EIATTR_KPARAM_INFO
	.align		4
.L_40:
        /*00c8*/ 	.byte	0x04, 0x17
        /*00ca*/ 	.short	(.L_42 - .L_41)
.L_41:
        /*00cc*/ 	.word	0x00000000
        /*00d0*/ 	.short	0x0001
        /*00d2*/ 	.short	0x0008
        /*00d4*/ 	.byte	0x00, 0xf4, 0x21, 0x00


	//----- nvinfo : EIATTR_KPARAM_INFO
	.align		4
.L_42:
        /*00d8*/ 	.byte	0x04, 0x17
        /*00da*/ 	.short	(.L_44 - .L_43)
.L_43:
        /*00dc*/ 	.word	0x00000000
        /*00e0*/ 	.short	0x0000
        /*00e2*/ 	.short	0x0000
        /*00e4*/ 	.byte	0x00, 0xf4, 0x21, 0x00


	//----- nvinfo : EIATTR_EXPLICIT_CLUSTER
	.align		4
.L_44:
        /*00e8*/ 	.byte	0x01, 0x3e
	.zero		2


	//----- nvinfo : EIATTR_CTA_PER_CLUSTER
	.align		4
        /*00ec*/ 	.byte	0x04, 0x3d
        /*00ee*/ 	.short	(.L_46 - .L_45)
.L_45:
        /*00f0*/ 	.word	0x00000004
        /*00f4*/ 	.word	0x00000001
        /*00f8*/ 	.word	0x00000001


	//----- nvinfo : EIATTR_AT_ENTRY_FRAGMENTS
	.align		4
.L_46:
        /*00fc*/ 	.byte	0x04, 0x4f
        /*00fe*/ 	.short	(.L_48 - .L_47)


	//   ....[0]....
.L_47:
        /*0100*/ 	.word	0x00000004


	//----- nvinfo : EIATTR_RESERVED_SMEM_USED
	.align		4
.L_48:
        /*0104*/ 	.byte	0x01, 0x41
	.zero		2


	//----- nvinfo : EIATTR_SPARSE_MMA_MASK
	.align		4
        /*0108*/ 	.byte	0x03, 0x50
        /*010a*/ 	.short	0x0000


	//----- nvinfo : EIATTR_TCGEN05_1CTA_USED
	.align		4
        /*010c*/ 	.byte	0x01, 0x51
	.zero		2


	//----- nvinfo : EIATTR_MAXREG_COUNT
	.align		4
        /*0110*/ 	.byte	0x03, 0x1b
        /*0112*/ 	.short	0x00ff


	//----- nvinfo : EIATTR_NUM_BARRIERS
	.align		4
        /*0114*/ 	.byte	0x02, 0x4c
        /*0116*/ 	.byte	0x01
	.zero		1


	//----- nvinfo : EIATTR_ANNOTATIONS
	.align		4
        /*0118*/ 	.byte	0x04, 0x55
        /*011a*/ 	.short	(.L_50 - .L_49)


	//   ....[0]....
.L_49:
        /*011c*/ 	.word	0x00000001
        /*0120*/ 	.byte	0x30, 0x0a, 0x00, 0x00, 0x01, 0x00, 0x00, 0x00, 0x60, 0x1a, 0x00, 0x00, 0x01, 0x00, 0x00, 0x00
        /* <DEDUP_REMOVED lines=150> */
        /*0a90*/ 	.byte	0xb0, 0xe0, 0x00, 0x00, 0x01, 0x00, 0x00, 0x00, 0xe0, 0xe1, 0x00, 0x00


	//----- nvinfo : EIATTR_INT_WARP_WIDE_INSTR_OFFSETS
	.align		4
.L_50:
        /*0a9c*/ 	.byte	0x04, 0x31
        /*0a9e*/ 	.short	(.L_52 - .L_51)


	//   ....[0]....
.L_51:
        /*0aa0*/ 	.word	0x00001580


	//   ....[1]....
        /*0aa4*/ 	.word	0x000015e0


	//   ....[2]....
        /*0aa8*/ 	.word	0x000023f0


	//   ....[3]....
        /*0aac*/ 	.word	0x00012830


	//   ....[4]....
        /*0ab0*/ 	.word	0x00012880


	//----- nvinfo : EIATTR_COOP_GROUP_MASK_REGIDS
	.align		4
.L_52:
        /*0ab4*/ 	.byte	0x04, 0x29
        /*0ab6*/ 	.short	(.L_54 - .L_53)


	//   ....[0]....
.L_53:
        /*0ab8*/ 	.word	0xffffffff


	//   ....[1]....
        /*0abc*/ 	.word	0xffffffff


	//   ....[2]....
        /*0ac0*/ 	.word	0xffffffff


	//   ....[3]....
        /*0ac4*/ 	.word	0xffffffff


	//----- nvinfo : EIATTR_COOP_GROUP_INSTR_OFFSETS
	.align		4
.L_54:
        /*0ac8*/ 	.byte	0x04, 0x28
        /*0aca*/ 	.short	(.L_56 - .L_55)


	//   ....[0]....
.L_55:
        /*0acc*/ 	.word	0x00000080


	//   ....[1]....
        /*0ad0*/ 	.word	0x00000340


	//   ....[2]....
        /*0ad4*/ 	.word	0x000126c0


	//   ....[3]....
        /*0ad8*/ 	.word	0x00012930


	//----- nvinfo : EIATTR_VRC_CTA_INIT_COUNT
	.align		4
.L_56:
        /*0adc*/ 	.byte	0x02, 0x4a
        /*0ade*/ 	.byte	0x80
	.zero		1


	//----- nvinfo : EIATTR_MBARRIER_INSTR_OFFSETS
	.align		4
        /*0ae0*/ 	.byte	0x04, 0x39
        /*0ae2*/ 	.short	(.L_58 - .L_57)


	//   ....[0]....
.L_57:
        /*0ae4*/ 	.word	0x000017e0
        /*0ae8*/ 	.word	0x000000ff
        /*0aec*/ 	.word	0x00000000
        /*0af0*/ 	.short	0x0100
        /*0af2*/ 	.byte	0x0a
	.zero		1


	//   ....[1]....
        /*0af4*/ 	.word	0x00002520
        /*0af8*/ 	.word	0x000000ff
        /*0afc*/ 	.word	0x00008008
        /*0b00*/ 	.short	0x0100
        /*0b02*/ 	.byte	0x0d
	.zero		1


	//   ....[2]....
        /*0b04*/ 	.word	0x00009ea0
        /*0b08*/ 	.word	0x000000ff
        /*0b0c*/ 	.word	0x00000000
        /*0b10*/ 	.short	0x010a
        /*0b12*/ 	.byte	0x0a
	.zero		1


	//   ....[3]....
        /*0b14*/ 	.word	0x0000e1c0
        /*0b18*/ 	.word	0x000000ff
        /*0b1c*/ 	.word	0x00000000
        /*0b20*/ 	.short	0x010a
        /*0b22*/ 	.byte	0x0a
	.zero		1


	//   ....[4]....
        /*0b24*/ 	.word	0x0000e2d0
        /*0b28*/ 	.word	0x000000ff
        /*0b2c*/ 	.word	0x00008000
        /*0b30*/ 	.short	0x0108
        /*0b32*/ 	.byte	0x0d
	.zero		1


	//   ....[5]....
        /*0b34*/ 	.word	0x0000e370
        /*0b38*/ 	.word	0x000000ff
        /*0b3c*/ 	.word	0x00008008
        /*0b40*/ 	.short	0x0108
        /*0b42*/ 	.byte	0x0d
	.zero		1


	//   ....[6]....
        /*0b44*/ 	.word	0x00012950
        /*0b48*/ 	.word	0x000000ff
        /*0b4c*/ 	.word	0x00000000
        /*0b50*/ 	.short	0x010a
        /*0b52*/ 	.byte	0x0a
	.zero		1


	//   ....[7]....
        /*0b54*/ 	.word	0x00012980
        /*0b58*/ 	.word	0x000000ff
        /*0b5c*/ 	.word	0x00000000
        /*0b60*/ 	.short	0x010a
        /*0b62*/ 	.byte	0x0a
	.zero		1


	//----- nvinfo : EIATTR_NUM_MBARRIERS
	.align		4
.L_58:
        /*0b64*/ 	.byte	0x03, 0x38
        /*0b66*/ 	.short	0x0002


	//----- nvinfo : EIATTR_EXIT_INSTR_OFFSETS
	.align		4
        /*0b68*/ 	.byte	0x04, 0x1c
        /*0b6a*/ 	.short	(.L_60 - .L_59)


	//   ....[0]....
.L_59:
        /*0b6c*/ 	.word	0x00012940


	//----- nvinfo : EIATTR_REQNTID
	.align		4
.L_60:
        /*0b70*/ 	.byte	0x04, 0x10
        /*0b72*/ 	.short	(.L_62 - .L_61)
.L_61:
        /*0b74*/ 	.word	0x00000080
        /*0b78*/ 	.word	0x00000001
        /*0b7c*/ 	.word	0x00000001


	//----- nvinfo : EIATTR_CRS_STACK_SIZE
	.align		4
.L_62:
        /*0b80*/ 	.byte	0x04, 0x1e
        /*0b82*/ 	.short	(.L_64 - .L_63)
.L_63:
        /*0b84*/ 	.word	0x00000000


	//----- nvinfo : EIATTR_CBANK_PARAM_SIZE
	.align		4
.L_64:
        /*0b88*/ 	.byte	0x03, 0x19
        /*0b8a*/ 	.short	0x0050


	//----- nvinfo : EIATTR_PARAM_CBANK
	.align		4
        /*0b8c*/ 	.byte	0x04, 0x0a
        /*0b8e*/ 	.short	(.L_66 - .L_65)
	.align		4
.L_65:
        /*0b90*/ 	.word	index@(.nv.constant0.matmul_kernel)
        /*0b94*/ 	.short	0x0380
        /*0b96*/ 	.short	0x0050


	//----- nvinfo : EIATTR_SW_WAR
	.align		4
.L_66:
        /*0b98*/ 	.byte	0x04, 0x36
        /*0b9a*/ 	.short	(.L_68 - .L_67)
.L_67:
        /*0b9c*/ 	.word	0x00000008
.L_68:


//--------------------- .nv.compat                --------------------------
	.section	.nv.compat,"",@"SHT_CUDA_COMPAT_INFO"
	.align	4
        /*0000*/ 	.byte	0x02, 0x02, 0x02, 0x00, 0x02, 0x05, 0x05, 0x00, 0x02, 0x03, 0x00, 0x00, 0x02, 0x06, 0x01, 0x00


//--------------------- .nv.callgraph             --------------------------
	.section	.nv.callgraph,"",@"SHT_CUDA_CALLGRAPH"
	.align	4
	.sectionentsize	8
	.align		4
        /*0000*/ 	.word	0x00000000
	.align		4
        /*0004*/ 	.word	0xffffffff
	.align		4
        /*0008*/ 	.word	0x00000000
	.align		4
        /*000c*/ 	.word	0xfffffffe
	.align		4
        /*0010*/ 	.word	0x00000000
	.align		4
        /*0014*/ 	.word	0xfffffffd
	.align		4
        /*0018*/ 	.word	0x00000000
	.align		4
        /*001c*/ 	.word	0xfffffffc


//--------------------- .text.matmul_kernel       --------------------------
	.section	.text.matmul_kernel,"ax",@progbits
	.align	128
        .global         matmul_kernel
        .type           matmul_kernel,@function
        .size           matmul_kernel,(.L_x_20 - matmul_kernel)
        .other          matmul_kernel,@"STO_CUDA_ENTRY STV_DEFAULT"
matmul_kernel:
.text.matmul_kernel:
[----:B------:R-:W0:Y:S01]  /*0000*/  LDC R1, c[0x0][0x37c] ;  /* 0x0000df00ff017b82 */ /* 0x000e220000000800 */
[----:B------:R-:W1:Y:S01]  /*0010*/  S2R R186, SR_TID.X ;  /* 0x0000000000ba7919 */ /* 0x000e620000002100 */
[----:B0-----:R-:W-:Y:S01]  /*0020*/  VIADD R1, R1, 0xfffffda0 ;  /* 0xfffffda001017836 */ /* 0x001fe20000000000 */
[----:B------:R-:W0:Y:S01]  /*0030*/  LDCU.64 UR26, c[0x0][0x358] ;  /* 0x00006b00ff1a77ac */ /* 0x000e220008000a00 */
[----:B-1----:R-:W-:-:S13]  /*0040*/  ISETP.GE.U32.AND P0, PT, R186, 0x20, PT ;  /* 0x00000020ba00780c */ /* 0x002fda0003f06070 */
[----:B------:R-:W-:Y:S02]  /*0050*/  VOTEU.ANY UP0, P0 ;  /* 0x0000000000ff7886 */ /* 0x000fe40000000100 */
[----:B------:R-:W-:Y:S05]  /*0060*/  BRA.U UP0, `(.L_x_0) ;  /* 0x0000000100b87547 */ /* 0x000fea000b800000 */
[----:B------:R-:W1:Y:S01]  /*0070*/  S2UR UR6, SR_CgaCtaId ;  /* 0x00000000000679c3 */ /* 0x000e620000008800 */
[----:B------:R-:W-:Y:S01]  /*0080*/  NOP ;  /* 0x0000000000007918 */ /* 0x000fe20000000000 */
[----:B------:R-:W-:Y:S02]  /*0090*/  UMOV UR4, 0x40 ;  /* 0x0000004000047882 */ /* 0x000fe40000000000 */
[----:B-1----:R-:W-:-:S09]  /*00a0*/  ULEA UR4, UR6, UR4, 0x18 ;  /* 0x0000000406047291 */ /* 0x002fd2000f8ec0ff */
[----:B------:R-:W1:Y:S01]  /*00b0*/  LDS.U8 R0, [UR4] ;  /* 0x00000004ff007984 */ /* 0x000e620008000000 */
[----:B------:R-:W-:Y:S02]  /*00c0*/  UMOV UR4, 0x400 ;  /* 0x0000040000047882 */ /* 0x000fe40000000000 */
[----:B------:R-:W-:Y:S01]  /*00d0*/  ULEA UR4, UR6, UR4, 0x18 ;  /* 0x0000000406047291 */ /* 0x000fe2000f8ec0ff */
[----:B-1----:R-:W-:-:S13]  /*00e0*/  ISETP.NE.AND P0, PT, R0, RZ, PT ;  /* 0x000000ff0000720c */ /* 0x002fda0003f05270 */
[----:B------:R-:W-:Y:S05]  /*00f0*/  @P0 BRA `(.L_x_1) ;  /* 0x00000000007c0947 */ /* 0x000fea0003800000 */
[----:B------:R-:W-:-:S13]  /*0100*/  ELECT P0, URZ, PT ;  /* 0x0000000000ff782f */ /* 0x000fda0003800000 */
[----:B------:R-:W-:Y:S05]  /*0110*/  @!P0 BRA `(.L_x_2) ;  /* 0x0000000000848947 */ /* 0x000fea0003800000 */
[----:B------:R-:W-:Y:S01]  /*0120*/  UMOV UR5, 0x4 ;  /* 0x0000000400057882 */ /* 0x000fe20000000000 */
[----:B------:R-:W-:Y:S02]  /*0130*/  IMAD.MOV.U32 R4, RZ, RZ, 0x1 ;  /* 0x00000001ff047424 */ /* 0x000fe400078e00ff */
[----:B------:R-:W-:Y:S02]  /*0140*/  IMAD.MOV.U32 R5, RZ, RZ, 0xf ;  /* 0x0000000fff057424 */ /* 0x000fe400078e00ff */
[----:B------:R-:W-:Y:S04]  /*0150*/  DEPBAR.LE SB1, 0x36 ;  /* 0x00009d800000791a */ /* 0x000fe80000000000 */
[----:B------:R-:W1:Y:S02]  /*0160*/  UTCATOMSWS.FIND_AND_SET.ALIGN UP1, UR5, UR5 ;  /* 0x00000005000575e3 */ /* 0x000e640008020800 */
[----:B-1----:R-:W-:-:S04]  /*0170*/  PLOP3.LUT P0, PT, PT, PT, UP1, 0x80, 0x8 ;  /* 0x000000000008781c */ /* 0x002fc80003f0f018 */
[----:B------:R-:W-:-:S04]  /*0180*/  SEL R0, RZ, 0xffffffff, !P0 ;  /* 0xffffffffff007807 */ /* 0x000fc80004000000 */
[----:B------:R-:W-:Y:S01]  /*0190*/  ISETP.NE.AND P0, PT, R0, RZ, PT ;  /* 0x000000ff0000720c */ /* 0x000fe20003f05270 */
[----:B------:R-:W-:-:S12]  /*01a0*/  IMAD.U32 R0, RZ, RZ, UR5 ;  /* 0x00000005ff007e24 */ /* 0x000fd8000f8e00ff */
[----:B------:R-:W-:Y:S05]  /*01b0*/  @P0 BRA `(.L_x_3) ;  /* 0x0000000000240947 */ /* 0x000fea0003800000 */
.L_x_4:
[----:B------:R-:W-:Y:S05]  /*01c0*/  NANOSLEEP 0x64 ;  /* 0x000000640000795d */ /* 0x000fea0003800000 */
[----:B------:R-:W-:-:S05]  /*01d0*/  UMOV UR5, 0x4 ;  /* 0x0000000400057882 */ /* 0x000fca0000000000 */
[----:B------:R-:W-:Y:S04]  /*01e0*/  DEPBAR.LE SB1, 0x36 ;  /* 0x00009d800000791a */ /* 0x000fe80000000000 */
[----:B------:R-:W1:Y:S02]  /*01f0*/  UTCATOMSWS.FIND_AND_SET.ALIGN UP1, UR5, UR5 ;  /* 0x00000005000575e3 */ /* 0x000e640008020800 */
[----:B-1----:R-:W-:-:S04]  /*0200*/  PLOP3.LUT P0, PT, PT, PT, UP1, 0x80, 0x8 ;  /* 0x000000000008781c */ /* 0x002fc80003f0f018 */
[----:B------:R-:W-:-:S04]  /*0210*/  SEL R0, RZ, 0xffffffff, !P0 ;  /* 0xffffffffff007807 */ /* 0x000fc80004000000 */
[----:B------:R-:W-:Y:S01]  /*0220*/  ISETP.NE.AND P0, PT, R0, RZ, PT ;  /* 0x000000ff0000720c */ /* 0x000fe20003f05270 */
[----:B------:R-:W-:-:S12]  /*0230*/  IMAD.U32 R0, RZ, RZ, UR5 ;  /* 0x00000005ff007e24 */ /* 0x000fd8000f8e00ff */
[----:B------:R-:W-:Y:S05]  /*0240*/  @!P0 BRA `(.L_x_4) ;  /* 0xfffffffc00dc8947 */ /* 0x000fea000383ffff */
.L_x_3:
[C---:B------:R-:W-:Y:S01]  /*0250*/  VIADD R3, R0.reuse, 0x10 ;  /* 0x0000001000037836 */ /* 0x040fe20000000000 */
[----:B------:R-:W-:Y:S01]  /*0260*/  UMOV UR5, 0x50 ;  /* 0x0000005000057882 */ /* 0x000fe20000000000 */
[----:B------:R-:W-:Y:S01]  /*0270*/  SHF.L.U32 R2, R5, R0, RZ ;  /* 0x0000000005027219 */ /* 0x000fe200000006ff */
[----:B------:R-:W-:Y:S01]  /*0280*/  ULEA UR5, UR6, UR5, 0x18 ;  /* 0x0000000506057291 */ /* 0x000fe2000f8ec0ff */
[----:B------:R-:W-:Y:S01]  /*0290*/  IMAD.SHL.U32 R0, R0, 0x20, RZ ;  /* 0x0000002000007824 */ /* 0x000fe200078e00ff */
[----:B------:R-:W-:-:S04]  /*02a0*/  SHF.L.U32 R3, R4, R3, RZ ;  /* 0x0000000304037219 */ /* 0x000fc800000006ff */
[----:B------:R-:W-:-:S05]  /*02b0*/  LOP3.LUT R2, R3, R2, RZ, 0xfc, !PT ;  /* 0x0000000203027212 */ /* 0x000fca00078efcff */
[----:B------:R1:W-:Y:S04]  /*02c0*/  ATOMS.OR RZ, [UR5], R2 ;  /* 0x00000002ffff798c */ /* 0x0003e8000b000005 */
[----:B------:R1:W-:Y:S01]  /*02d0*/  STS [UR4], R0 ;  /* 0x00000000ff007988 */ /* 0x0003e20008000804 */
[----:B------:R-:W-:Y:S05]  /*02e0*/  BRA `(.L_x_2) ;  /* 0x0000000000107947 */ /* 0x000fea0003800000 */
.L_x_1:
[----:B------:R-:W-:Y:S01]  /*02f0*/  IMAD.MOV.U32 R0, RZ, RZ, -0x1 ;  /* 0xffffffffff007424 */ /* 0x000fe200078e00ff */
[----:B------:R-:W-:-:S04]  /*0300*/  MOV R2, 0x330 ;  /* 0x0000033000027802 */ /* 0x000fc80000000f00 */
[----:B------:R1:W-:Y:S03]  /*0310*/  STS [UR4], R0 ;  /* 0x00000000ff007988 */ /* 0x0003e60008000804 */
[----:B01----:R-:W-:Y:S05]  /*0320*/  CALL.REL.NOINC `($__internal_1_$__cuda_sm10x_tcgen05_guardrail_trap_phase_invalid_during_alloc) ;  /* 0x0000012400ac7944 */ /* 0x003fea0003c00000 */
.L_x_2:
[----:B------:R-:W-:Y:S05]  /*0330*/  WARPSYNC.ALL ;  /* 0x0000000000007948 */ /* 0x000fea0003800000 */
[----:B------:R-:W-:Y:S01]  /*0340*/  NOP ;  /* 0x0000000000007918 */ /* 0x000fe20000000000 */
.L_x_0:
[----:B------:R-:W2:Y:S08]  /*0350*/  LDC.64 R56, c[0x0][0x398] ;  /* 0x0000e600ff387b82 */ /* 0x000eb00000000a00 */
[----:B------:R-:W3:Y:S02]  /*0360*/  S2UR UR5, SR_CgaSize ;  /* 0x00000000000579c3 */ /* 0x000ee40000008a00 */
[----:B---3--:R-:W-:-:S12]  /*0370*/  UIMAD UR5, UR5, -0xa0, URZ ;  /* 0xffffff60050578a4 */ /* 0x008fd8000f8e02ff */
[----:B------:R-:W3:Y:S01]  /*0380*/  LDCU UR5, c[0x0][UR5+0x2b0] ;  /* 0x00005600050577ac */ /* 0x000ee20008000800 */
[----:B------:R-:W4:Y:S01]  /*0390*/  S2R R13, SR_CgaCtaId ;  /* 0x00000000000d7919 */ /* 0x000f220000008800 */
[----:B------:R-:W5:Y:S01]  /*03a0*/  S2UR UR4, SR_CTAID.X ;  /* 0x00000000000479c3 */ /* 0x000f620000002500 */
[----:B-12---:R-:W-:Y:S01]  /*03b0*/  VIADD R0, R57, 0x1ff ;  /* 0x000001ff39007836 */ /* 0x006fe20000000000 */
[----:B------:R-:W-:-:S04]  /*03c0*/  IABS R156, R57 ;  /* 0x00000039009c7213 */ /* 0x000fc80000000000 */
[----:B------:R-:W-:Y:S02]  /*03d0*/  SHF.R.S32.HI R3, RZ, 0x1f, R0 ;  /* 0x0000001fff037819 */ /* 0x000fe40000011400 */
[----:B-----5:R-:W-:Y:S01]  /*03e0*/  I2FP.F32.U32 R5, UR4 ;  /* 0x0000000400057c45 */ /* 0x020fe20008201000 */
[----:B------:R-:W1:Y:S01]  /*03f0*/  S2UR UR4, SR_CgaCtaId ;  /* 0x00000000000479c3 */ /* 0x000e620000008800 */
[----:B------:R-:W-:Y:S01]  /*0400*/  LEA.HI R3, R3, R0, RZ, 0x9 ;  /* 0x0000000003037211 */ /* 0x000fe200078f48ff */
[----:B----4-:R-:W-:Y:S02]  /*0410*/  IMAD.SHL.U32 R15, R13, 0x80, RZ ;  /* 0x000000800d0f7824 */ /* 0x010fe400078e00ff */
[----:B---3--:R-:W-:Y:S01]  /*0420*/  FMUL R5, R5, UR5 ;  /* 0x0000000505057c20 */ /* 0x008fe20008400000 */
[----:B------:R-:W-:-:S05]  /*0430*/  SHF.R.S32.HI R3, RZ, 0x9, R3 ;  /* 0x00000009ff037819 */ /* 0x000fca0000011403 */
[----:B------:R-:W-:Y:S01]  /*0440*/  IMAD.SHL.U32 R4, R3, 0x8, RZ ;  /* 0x0000000803047824 */ /* 0x000fe200078e00ff */
[----:B------:R-:W-:Y:S04]  /*0450*/  F2I.U32.TRUNC.NTZ R5, R5 ;  /* 0x0000000500057305 */ /* 0x000fe8000020f000 */
[----:B------:R-:W-:-:S04]  /*0460*/  IABS R7, R4 ;  /* 0x0000000400077213 */ /* 0x000fc80000000000 */
[----:B------:R-:W2:Y:S08]  /*0470*/  I2F.RP R0, R7 ;  /* 0x0000000700007306 */ /* 0x000eb00000209400 */
[----:B--2---:R-:W2:Y:S02]  /*0480*/  MUFU.RCP R0, R0 ;  /* 0x0000000000007308 */ /* 0x004ea40000001000 */
[----:B--2---:R-:W-:Y:S01]  /*0490*/  VIADD R2, R0, 0xffffffe ;  /* 0x0ffffffe00027836 */ /* 0x004fe20000000000 */
[----:B------:R-:W-:-:S05]  /*04a0*/  IABS R0, R5 ;  /* 0x0000000500007213 */ /* 0x000fca0000000000 */
[----:B------:R2:W3:Y:S02]  /*04b0*/  F2I.FTZ.U32.TRUNC.NTZ R3, R2 ;  /* 0x0000000200037305 */ /* 0x0004e4000021f000 */
[----:B--2---:R-:W-:Y:S02]  /*04c0*/  IMAD.MOV.U32 R2, RZ, RZ, RZ ;  /* 0x000000ffff027224 */ /* 0x004fe400078e00ff */
[----:B---3--:R-:W-:-:S04]  /*04d0*/  IMAD.MOV R6, RZ, RZ, -R3 ;  /* 0x000000ffff067224 */ /* 0x008fc800078e0a03 */
[----:B------:R-:W-:Y:S01]  /*04e0*/  IMAD R9, R6, R7, RZ ;  /* 0x0000000706097224 */ /* 0x000fe200078e02ff */
[----:B------:R-:W-:-:S03]  /*04f0*/  IABS R6, R4 ;  /* 0x0000000400067213 */ /* 0x000fc60000000000 */
[----:B------:R-:W-:-:S04]  /*0500*/  IMAD.HI.U32 R3, R3, R9, R2 ;  /* 0x0000000903037227 */ /* 0x000fc800078e0002 */
[----:B------:R-:W-:Y:S01]  /*0510*/  IMAD.MOV R2, RZ, RZ, -R6 ;  /* 0x000000ffff027224 */ /* 0x000fe200078e0a06 */
[----:B------:R-:W-:Y:S01]  /*0520*/  MOV R6, 0x400 ;  /* 0x0000040000067802 */ /* 0x000fe20000000f00 */
[----:B------:R-:W-:-:S03]  /*0530*/  IMAD.HI.U32 R3, R3, R0, RZ ;  /* 0x0000000003037227 */ /* 0x000fc600078e00ff */
[----:B------:R-:W-:Y:S01]  /*0540*/  R2UR UR13, R6 ;  /* 0x00000000060d72ca */ /* 0x000fe200000e0000 */
[----:B------:R-:W-:Y:S01]  /*0550*/  IMAD R0, R3, R2, R0 ;  /* 0x0000000203007224 */ /* 0x000fe200078e0200 */
[----:B------:R-:W-:Y:S04]  /*0560*/  BAR.SYNC.DEFER_BLOCKING 0x0 ;  /* 0x0000000000007b1d */ /* 0x000fe80000010000 */
[----:B------:R-:W-:-:S07]  /*0570*/  ISETP.GT.U32.AND P1, PT, R7, R0, PT ;  /* 0x000000000700720c */ /* 0x000fce0003f24070 */
[----:B-1----:R-:W-:-:S06]  /*0580*/  ULEA UR13, UR4, UR13, 0x18 ;  /* 0x0000000d040d7291 */ /* 0x002fcc000f8ec0ff */
[----:B------:R-:W-:Y:S02]  /*0590*/  @!P1 IMAD.IADD R0, R0, 0x1, -R7 ;  /* 0x0000000100009824 */ /* 0x000fe400078e0a07 */
[----:B------:R-:W-:Y:S01]  /*05a0*/  @!P1 VIADD R3, R3, 0x1 ;  /* 0x0000000103039836 */ /* 0x000fe20000000000 */
[----:B------:R-:W-:Y:S02]  /*05b0*/  ISETP.NE.AND P1, PT, R4, RZ, PT ;  /* 0x000000ff0400720c */ /* 0x000fe40003f25270 */
[----:B------:R-:W-:Y:S02]  /*05c0*/  ISETP.GE.U32.AND P0, PT, R0, R7, PT ;  /* 0x000000070000720c */ /* 0x000fe40003f06070 */
[----:B------:R-:W-:Y:S01]  /*05d0*/  LOP3.LUT R0, R5, R4, RZ, 0x3c, !PT ;  /* 0x0000000405007212 */ /* 0x000fe200078e3cff */
[----:B------:R-:W1:Y:S01]  /*05e0*/  LDS R14, [UR13] ;  /* 0x0000000dff0e7984 */ /* 0x000e620008000800 */
[----:B------:R-:W-:Y:S02]  /*05f0*/  BAR.SYNC.DEFER_BLOCKING 0x0 ;  /* 0x0000000000007b1d */ /* 0x000fe40000010000 */
[----:B------:R-:W-:Y:S01]  /*0600*/  ISETP.GE.AND P2, PT, R0, RZ, PT ;  /* 0x000000ff0000720c */ /* 0x000fe20003f46270 */
[----:B------:R-:W-:-:S06]  /*0610*/  VIADD R0, R56, 0x7f ;  /* 0x0000007f38007836 */ /* 0x000fcc0000000000 */
[----:B------:R-:W-:-:S04]  /*0620*/  @P0 VIADD R3, R3, 0x1 ;  /* 0x0000000103030836 */ /* 0x000fc80000000000 */
[----:B------:R-:W-:Y:S01]  /*0630*/  IMAD.MOV.U32 R2, RZ, RZ, R3 ;  /* 0x000000ffff027224 */ /* 0x000fe200078e0003 */
[----:B------:R-:W-:-:S03]  /*0640*/  SHF.R.S32.HI R3, RZ, 0x1f, R0 ;  /* 0x0000001fff037819 */ /* 0x000fc60000011400 */
[----:B------:R-:W-:Y:S01]  /*0650*/  @!P2 IMAD.MOV R2, RZ, RZ, -R2 ;  /* 0x000000ffff02a224 */ /* 0x000fe200078e0a02 */
[----:B------:R-:W-:Y:S02]  /*0660*/  @!P1 LOP3.LUT R2, RZ, R4, RZ, 0x33, !PT ;  /* 0x00000004ff029212 */ /* 0x000fe400078e33ff */
[----:B------:R-:W-:-:S03]  /*0670*/  LEA.HI R3, R3, R0, RZ, 0x7 ;  /* 0x0000000003037211 */ /* 0x000fc600078f38ff */
[----:B------:R-:W-:Y:S02]  /*0680*/  IMAD.SHL.U32 R10, R2, 0x8, RZ ;  /* 0x00000008020a7824 */ /* 0x000fe400078e00ff */
[----:B------:R-:W-:-:S03]  /*0690*/  IMAD.MOV R2, RZ, RZ, -R2 ;  /* 0x000000ffff027224 */ /* 0x000fc600078e0a02 */
[----:B------:R-:W-:Y:S01]  /*06a0*/  LEA.HI.SX32 R3, R3, -R10, 0x19 ;  /* 0x8000000a03037211 */ /* 0x000fe200078fcaff */
[----:B------:R-:W-:Y:S02]  /*06b0*/  IMAD R11, R4, R2, R5 ;  /* 0x00000002040b7224 */ /* 0x000fe400078e0205 */
[----:B------:R-:W-:Y:S01]  /*06c0*/  IMAD.MOV.U32 R2, RZ, RZ, RZ ;  /* 0x000000ffff027224 */ /* 0x000fe200078e00ff */
[----:B------:R-:W-:-:S04]  /*06d0*/  VIMNMX R12, PT, PT, R3, 0x8, PT ;  /* 0x00000008030c7848 */ /* 0x000fc80003fe0100 */
[-C--:B------:R-:W-:Y:S02]  /*06e0*/  IABS R9, R12.reuse ;  /* 0x0000000c00097213 */ /* 0x080fe40000000000 */
[----:B------:R-:W-:Y:S02]  /*06f0*/  IABS R4, R12 ;  /* 0x0000000c00047213 */ /* 0x000fe40000000000 */
[----:B------:R-:W2:Y:S01]  /*0700*/  I2F.RP R0, R9 ;  /* 0x0000000900007306 */ /* 0x000ea20000209400 */
[----:B-1----:R-:W-:Y:S02]  /*0710*/  R2UR UR12, R14 ;  /* 0x000000000e0c72ca */ /* 0x002fe400000e0000 */
[----:B------:R-:W-:-:S05]  /*0720*/  IMAD.MOV R4, RZ, RZ, -R4 ;  /* 0x000000ffff047224 */ /* 0x000fca00078e0a04 */
[----:B--2---:R-:W1:Y:S02]  /*0730*/  MUFU.RCP R0, R0 ;  /* 0x0000000000007308 */ /* 0x004e640000001000 */
[----:B-1----:R-:W-:Y:S01]  /*0740*/  VIADD R3, R0, 0xffffffe ;  /* 0x0ffffffe00037836 */ /* 0x002fe20000000000 */
[----:B------:R-:W-:-:S05]  /*0750*/  IABS R0, R56 ;  /* 0x0000003800007213 */ /* 0x000fca0000000000 */
[----:B------:R-:W1:Y:S08]  /*0760*/  I2F.RP R5, R0 ;  /* 0x0000000000057306 */ /* 0x000e700000209400 */
[----:B------:R-:W2:Y:S08]  /*0770*/  F2I.FTZ.U32.TRUNC.NTZ R3, R3 ;  /* 0x0000000300037305 */ /* 0x000eb0000021f000 */
[----:B-1----:R-:W1:Y:S01]  /*0780*/  MUFU.RCP R5, R5 ;  /* 0x0000000500057308 */ /* 0x002e620000001000 */
[----:B--2---:R-:W-:-:S04]  /*0790*/  IMAD.MOV R7, RZ, RZ, -R3 ;  /* 0x000000ffff077224 */ /* 0x004fc800078e0a03 */
[----:B------:R-:W-:-:S04]  /*07a0*/  IMAD.MOV.U32 R6, RZ, RZ, R7 ;  /* 0x000000ffff067224 */ /* 0x000fc800078e0007 */
[----:B------:R-:W-:-:S04]  /*07b0*/  IMAD R7, R6, R9, RZ ;  /* 0x0000000906077224 */ /* 0x000fc800078e02ff */
[----:B------:R-:W-:Y:S01]  /*07c0*/  IMAD.HI.U32 R2, R3, R7, R2 ;  /* 0x0000000703027227 */ /* 0x000fe200078e0002 */
[----:B------:R-:W-:Y:S01]  /*07d0*/  IABS R3, R11 ;  /* 0x0000000b00037213 */ /* 0x000fe20000000000 */
[----:B------:R-:W2:Y:S04]  /*07e0*/  I2F.RP R7, R156 ;  /* 0x0000009c00077306 */ /* 0x000ea80000209400 */
[----:B------:R-:W-:-:S04]  /*07f0*/  IMAD.HI.U32 R6, R2, R3, RZ ;  /* 0x0000000302067227 */ /* 0x000fc800078e00ff */
[----:B------:R-:W-:Y:S01]  /*0800*/  IMAD R2, R6, R4, R3 ;  /* 0x0000000406027224 */ /* 0x000fe200078e0203 */
[----:B------:R-:W-:Y:S01]  /*0810*/  LOP3.LUT R4, R11, R12, RZ, 0x3c, !PT ;  /* 0x0000000c0b047212 */ /* 0x000fe200078e3cff */
[----:B-1----:R-:W-:-:S03]  /*0820*/  VIADD R3, R5, 0xffffffe ;  /* 0x0ffffffe05037836 */ /* 0x002fc60000000000 */
[----:B------:R-:W-:Y:S01]  /*0830*/  ISETP.GT.U32.AND P1, PT, R9, R2, PT ;  /* 0x000000020900720c */ /* 0x000fe20003f24070 */
[----:B--2---:R-:W1:Y:S01]  /*0840*/  MUFU.RCP R7, R7 ;  /* 0x0000000700077308 */ /* 0x004e620000001000 */
[----:B------:R-:W-:-:S07]  /*0850*/  ISETP.GE.AND P2, PT, R4, RZ, PT ;  /* 0x000000ff0400720c */ /* 0x000fce0003f46270 */
[----:B------:R-:W2:Y:S04]  /*0860*/  F2I.FTZ.U32.TRUNC.NTZ R3, R3 ;  /* 0x0000000300037305 */ /* 0x000ea8000021f000 */
[----:B------:R-:W-:Y:S02]  /*0870*/  @!P1 IMAD.IADD R2, R2, 0x1, -R9 ;  /* 0x0000000102029824 */ /* 0x000fe400078e0a09 */
[----:B------:R-:W-:Y:S01]  /*0880*/  @!P1 VIADD R6, R6, 0x1 ;  /* 0x0000000106069836 */ /* 0x000fe20000000000 */
[----:B------:R-:W-:Y:S02]  /*0890*/  ISETP.NE.AND P1, PT, R12, RZ, PT ;  /* 0x000000ff0c00720c */ /* 0x000fe40003f25270 */
[----:B------:R-:W-:Y:S01]  /*08a0*/  ISETP.GE.U32.AND P0, PT, R2, R9, PT ;  /* 0x000000090200720c */ /* 0x000fe20003f06070 */
[----:B-1----:R-:W-:Y:S01]  /*08b0*/  VIADD R8, R7, 0xffffffe ;  /* 0x0ffffffe07087836 */ /* 0x002fe20000000000 */
[----:B------:R-:W-:-:S03]  /*08c0*/  SHF.R.U32.HI R7, RZ, 0x5, R186 ;  /* 0x00000005ff077819 */ /* 0x000fc600000116ba */
[----:B------:R-:W1:Y:S01]  /*08d0*/  F2I.FTZ.U32.TRUNC.NTZ R5, R8 ;  /* 0x0000000800057305 */ /* 0x000e62000021f000 */
[----:B------:R-:W-:Y:S01]  /*08e0*/  R2UR UR6, R7 ;  /* 0x00000000070672ca */ /* 0x000fe200000e0000 */
[----:B--2---:R-:W-:-:S06]  /*08f0*/  IMAD.MOV R7, RZ, RZ, -R3 ;  /* 0x000000ffff077224 */ /* 0x004fcc00078e0a03 */
[----:B------:R-:W-:-:S04]  /*0900*/  @P0 VIADD R6, R6, 0x1 ;  /* 0x0000000106060836 */ /* 0x000fc80000000000 */
[----:B------:R-:W-:Y:S02]  /*0910*/  IMAD.MOV.U32 R9, RZ, RZ, R6 ;  /* 0x000000ffff097224 */ /* 0x000fe400078e0006 */
[----:B-1----:R-:W-:Y:S02]  /*0920*/  IMAD.MOV R55, RZ, RZ, -R5 ;  /* 0x000000ffff377224 */ /* 0x002fe400078e0a05 */
[----:B------:R-:W-:Y:S01]  /*0930*/  @!P2 IMAD.MOV R9, RZ, RZ, -R9 ;  /* 0x000000ffff09a224 */ /* 0x000fe200078e0a09 */
[----:B------:R-:W-:Y:S01]  /*0940*/  @!P1 LOP3.LUT R9, RZ, R12, RZ, 0x33, !PT ;  /* 0x0000000cff099212 */ /* 0x000fe200078e33ff */
[----:B------:R-:W-:Y:S06]  /*0950*/  BRA.U UP0, `(.L_x_5) ;  /* 0x0000000100187547 */ /* 0x000fec000b800000 */
[----:B------:R-:W-:Y:S01]  /*0960*/  ELECT P0, URZ, PT ;  /* 0x0000000000ff782f */ /* 0x000fe20003800000 */
[----:B------:R-:W-:Y:S01]  /*0970*/  IMAD.MOV.U32 R6, RZ, RZ, 0x1 ;  /* 0x00000001ff067424 */ /* 0x000fe200078e00ff */
[----:B------:R-:W-:Y:S11]  /*0980*/  UVIRTCOUNT.DEALLOC.SMPOOL 0x80 ;  /* 0x000000800000784c */ /* 0x000ff60000000000 */
[----:B------:R-:W-:-:S04]  /*0990*/  @P0 MOV R8, 0x40 ;  /* 0x0000004000080802 */ /* 0x000fc80000000f00 */
[----:B------:R-:W-:-:S05]  /*09a0*/  @P0 LEA R13, R13, R8, 0x18 ;  /* 0x000000080d0d0211 */ /* 0x000fca00078ec0ff */
[----:B------:R1:W-:Y:S02]  /*09b0*/  @P0 STS.U8 [R13], R6 ;  /* 0x000000060d000388 */ /* 0x0003e40000000000 */
.L_x_5:
[----:B-1----:R-:W-:Y:S01]  /*09c0*/  IMAD.SHL.U32 R6, R9, 0x200, RZ ;  /* 0x0000020009067824 */ /* 0x002fe200078e00ff */
[C---:B------:R-:W-:Y:S01]  /*09d0*/  LEA.HI R33, R186.reuse, R15, RZ, 0x1a ;  /* 0x0000000fba217211 */ /* 0x040fe200078fd0ff */
[----:B------:R-:W-:Y:S01]  /*09e0*/  IMAD R55, R55, R156, RZ ;  /* 0x0000009c37377224 */ /* 0x000fe200078e02ff */
[----:B------:R-:W-:Y:S01]  /*09f0*/  LOP3.LUT R187, R186, 0x7f, RZ, 0xc0, !PT ;  /* 0x0000007fbabb7812 */ /* 0x000fe200078ec0ff */
[----:B------:R-:W-:Y:S01]  /*0a00*/  IMAD.MOV.U32 R4, RZ, RZ, RZ ;  /* 0x000000ffff047224 */ /* 0x000fe200078e00ff */
[----:B------:R-:W-:Y:S01]  /*0a10*/  LOP3.LUT R33, R6, 0x181, R33, 0xf8, !PT ;  /* 0x0000018106217812 */ /* 0x000fe200078ef821 */
[----:B------:R-:W-:Y:S01]  /*0a20*/  IMAD R7, R7, R0, RZ ;  /* 0x0000000007077224 */ /* 0x000fe200078e02ff */
[----:B------:R1:W-:Y:S01]  /*0a30*/  STL [R1+0x158], R6 ;  /* 0x0001580601007387 */ /* 0x0003e20000100800 */
[----:B------:R-:W-:Y:S01]  /*0a40*/  IMAD.HI.U32 R55, R5, R55, R4 ;  /* 0x0000003705377227 */ /* 0x000fe200078e0004 */
[C---:B------:R-:W-:Y:S01]  /*0a50*/  LOP3.LUT R69, R33.reuse, 0x6, RZ, 0xfc, !PT ;  /* 0x0000000621457812 */ /* 0x040fe200078efcff */
[----:B------:R-:W-:Y:S01]  /*0a60*/  USHF.L.U32 UR4, UR6, 0x15, URZ ;  /* 0x0000001506047899 */ /* 0x000fe200080006ff */
[----:B------:R-:W-:Y:S01]  /*0a70*/  LOP3.LUT R150, R33, 0xe, RZ, 0xfc, !PT ;  /* 0x0000000e21967812 */ /* 0x000fe200078efcff */
[----:B------:R-:W-:Y:S01]  /*0a80*/  IMAD.MOV.U32 R2, RZ, RZ, RZ ;  /* 0x000000ffff027224 */ /* 0x000fe200078e00ff */
[----:B------:R-:W-:Y:S01]  /*0a90*/  IABS R147, R69 ;  /* 0x0000004500937213 */ /* 0x000fe20000000000 */
[----:B------:R-:W-:Y:S01]  /*0aa0*/  ULOP3.LUT UR4, UR4, 0x600000, URZ, 0xc0, !UPT ;  /* 0x0060000004047892 */ /* 0x000fe2000f8ec0ff */
[----:B------:R-:W-:Y:S01]  /*0ab0*/  IABS R142, R150 ;  /* 0x00000096008e7213 */ /* 0x000fe20000000000 */
[----:B------:R-:W-:Y:S01]  /*0ac0*/  IMAD.HI.U32 R2, R3, R7, R2 ;  /* 0x0000000703027227 */ /* 0x000fe200078e0002 */
[C---:B------:R-:W-:Y:S01]  /*0ad0*/  LOP3.LUT R141, R33.reuse, 0x18, RZ, 0xfc, !PT ;  /* 0x00000018218d7812 */ /* 0x040fe200078efcff */
[----:B------:R-:W-:Y:S01]  /*0ae0*/  UIADD3 UR14, UPT, UPT, UR12, UR4, URZ ;  /* 0x000000040c0e7290 */ /* 0x000fe2000fffe0ff */
[----:B------:R-:W-:Y:S01]  /*0af0*/  LOP3.LUT R157, R33, 0x4, RZ, 0xfc, !PT ;  /* 0x00000004219d7812 */ /* 0x000fe200078efcff */
[----:B------:R-:W-:Y:S01]  /*0b00*/  IMAD.HI.U32 R7, R55, R147, RZ ;  /* 0x0000009337077227 */ /* 0x000fe200078e00ff */
[----:B------:R-:W-:Y:S01]  /*0b10*/  IABS R129, R141 ;  /* 0x0000008d00817213 */ /* 0x000fe20000000000 */
[----:B------:R-:W2:Y:S01]  /*0b20*/  LDC R184, c[0x0][0x3a0] ;  /* 0x0000e800ffb87b82 */ /* 0x000ea20000000800 */
[----:B------:R-:W-:Y:S01]  /*0b30*/  IABS R71, R157 ;  /* 0x0000009d00477213 */ /* 0x000fe20000000000 */
[----:B------:R-:W-:Y:S01]  /*0b40*/  IMAD.MOV R7, RZ, RZ, -R7 ;  /* 0x000000ffff077224 */ /* 0x000fe200078e0a07 */
[C---:B------:R-:W-:Y:S01]  /*0b50*/  LOP3.LUT R134, R33.reuse, 0x22, RZ, 0xfc, !PT ;  /* 0x0000002221867812 */ /* 0x040fe200078efcff */
[----:B------:R-:W-:Y:S01]  /*0b60*/  IMAD.MOV R3, RZ, RZ, -R9 ;  /* 0x000000ffff037224 */ /* 0x000fe200078e0a09 */
[----:B------:R-:W-:Y:S01]  /*0b70*/  LOP3.LUT R153, R33, 0xc, RZ, 0xfc, !PT ;  /* 0x0000000c21997812 */ /* 0x000fe200078efcff */
[C---:B------:R-:W-:Y:S01]  /*0b80*/  IMAD R147, R156.reuse, R7, R147 ;  /* 0x000000079c937224 */ /* 0x040fe200078e0293 */
[----:B------:R-:W-:Y:S01]  /*0b90*/  IABS R120, R134 ;  /* 0x0000008600787213 */ /* 0x000fe20000000000 */
[----:B------:R-:W-:Y:S01]  /*0ba0*/  IMAD.HI.U32 R7, R55, R142, RZ ;  /* 0x0000008e37077227 */ /* 0x000fe200078e00ff */
[C---:B------:R-:W-:Y:S01]  /*0bb0*/  LOP3.LUT R151, R33.reuse, 0x10, RZ, 0xfc, !PT ;  /* 0x0000001021977812 */ /* 0x040fe200078efcff */
[----:B------:R-:W-:Y:S01]  /*0bc0*/  STTM.x128 tmem[UR14], RZ ;  /* 0x000000ff000079ed */ /* 0x000fe200083c000e */
[----:B------:R-:W-:Y:S01]  /*0bd0*/  IABS R68, R33 ;  /* 0x0000002100447213 */ /* 0x000fe20000000000 */
[----:B------:R-:W-:Y:S01]  /*0be0*/  IMAD.MOV R7, RZ, RZ, -R7 ;  /* 0x000000ffff077224 */ /* 0x000fe200078e0a07 */
[----:B------:R-:W-:Y:S01]  /*0bf0*/  LOP3.LUT R155, R33, 0x8, RZ, 0xfc, !PT ;  /* 0x00000008219b7812 */ /* 0x000fe200078efcff */
[----:B-1----:R-:W-:Y:S01]  /*0c00*/  IMAD.HI.U32 R6, R55, R71, RZ ;  /* 0x0000004737067227 */ /* 0x002fe200078e00ff */
[----:B------:R-:W-:Y:S01]  /*0c10*/  IABS R143, R153 ;  /* 0x00000099008f7213 */ /* 0x000fe20000000000 */
[----:B------:R-:W1:Y:S01]  /*0c20*/  FENCE.VIEW.ASYNC.T ;  /* 0x00000000000073c6 */ /* 0x000e620000000200 */
[----:B------:R-:W-:Y:S01]  /*0c30*/  LOP3.LUT R116, R33, 0x2c, RZ, 0xfc, !PT ;  /* 0x0000002c21747812 */ /* 0x000fe200078efcff */
[C---:B------:R-:W-:Y:S01]  /*0c40*/  IMAD R142, R156.reuse, R7, R142 ;  /* 0x000000079c8e7224 */ /* 0x040fe200078e028e */
[----:B------:R-:W-:Y:S01]  /*0c50*/  IABS R145, R151 ;  /* 0x0000009700917213 */ /* 0x000fe20000000000 */
[----:B------:R-:W-:Y:S01]  /*0c60*/  IMAD.HI.U32 R7, R55, R129, RZ ;  /* 0x0000008137077227 */ /* 0x000fe200078e00ff */
[----:B------:R-:W-:Y:S01]  /*0c70*/  IABS R148, R155 ;  /* 0x0000009b00947213 */ /* 0x000fe20000000000 */
[----:B------:R-:W3:Y:S01]  /*0c80*/  LDCU UR7, c[0x0][0x3a4] ;  /* 0x00007480ff0777ac */ /* 0x000ee20008000800 */
[----:B------:R-:W-:Y:S01]  /*0c90*/  IABS R108, R116 ;  /* 0x00000074006c7213 */ /* 0x000fe20000000000 */
[----:B------:R-:W-:Y:S01]  /*0ca0*/  IMAD.MOV R7, RZ, RZ, -R7 ;  /* 0x000000ffff077224 */ /* 0x000fe200078e0a07 */
[C---:B------:R-:W-:Y:S01]  /*0cb0*/  LOP3.LUT R152, R33.reuse, 0x12, RZ, 0xfc, !PT ;  /* 0x0000001221987812 */ /* 0x040fe200078efcff */
[----:B------:R-:W-:Y:S01]  /*0cc0*/  IMAD.MOV R6, RZ, RZ, -R6 ;  /* 0x000000ffff067224 */ /* 0x000fe200078e0a06 */
[C---:B------:R-:W-:Y:S01]  /*0cd0*/  LOP3.LUT R146, R33.reuse, 0x16, RZ, 0xfc, !PT ;  /* 0x0000001621927812 */ /* 0x040fe200078efcff */
[C---:B------:R-:W-:Y:S01]  /*0ce0*/  IMAD R129, R156.reuse, R7, R129 ;  /* 0x000000079c817224 */ /* 0x040fe200078e0281 */
[----:B------:R-:W-:Y:S01]  /*0cf0*/  LOP3.LUT R138, R33, 0x1a, RZ, 0xfc, !PT ;  /* 0x0000001a218a7812 */ /* 0x000fe200078efcff */
[----:B------:R-:W-:Y:S01]  /*0d00*/  IMAD.HI.U32 R7, R55, R120, RZ ;  /* 0x0000007837077227 */ /* 0x000fe200078e00ff */
[----:B------:R-:W-:Y:S01]  /*0d10*/  LOP3.LUT R158, R33, 0x2, RZ, 0xfc, !PT ;  /* 0x00000002219e7812 */ /* 0x000fe200078efcff */
[----:B------:R-:W-:Y:S01]  /*0d20*/  UMOV UR5, 0x1 ;  /* 0x0000000100057882 */ /* 0x000fe20000000000 */
[----:B------:R-:W-:Y:S01]  /*0d30*/  IABS R137, R152 ;  /* 0x0000009800897213 */ /* 0x000fe20000000000 */
[----:B------:R-:W-:Y:S01]  /*0d40*/  IMAD.HI.U32 R4, R55, R68, RZ ;  /* 0x0000004437047227 */ /* 0x000fe200078e00ff */
[----:B------:R-:W-:Y:S01]  /*0d50*/  IABS R135, R146 ;  /* 0x0000009200877213 */ /* 0x000fe20000000000 */
[----:B------:R-:W-:Y:S01]  /*0d60*/  UIADD3 UR10, UPT, UPT, UR13, 0x8000, URZ ;  /* 0x000080000d0a7890 */ /* 0x000fe2000fffe0ff */
[----:B------:R-:W-:Y:S01]  /*0d70*/  LOP3.LUT R112, R33, 0x36, RZ, 0xfc, !PT ;  /* 0x0000003621707812 */ /* 0x000fe200078efcff */
[C---:B------:R-:W-:Y:S01]  /*0d80*/  IMAD R71, R156.reuse, R6, R71 ;  /* 0x000000069c477224 */ /* 0x040fe200078e0247 */
[----:B------:R-:W-:Y:S01]  /*0d90*/  IABS R131, R138 ;  /* 0x0000008a00837213 */ /* 0x000fe20000000000 */
[----:B------:R-:W-:Y:S01]  /*0da0*/  IMAD.MOV R7, RZ, RZ, -R7 ;  /* 0x000000ffff077224 */ /* 0x000fe200078e0a07 */
[----:B------:R-:W-:Y:S01]  /*0db0*/  IABS R70, R158 ;  /* 0x0000009e00467213 */ /* 0x000fe20000000000 */
[----:B------:R-:W-:Y:S01]  /*0dc0*/  IMAD.HI.U32 R6, R55, R143, RZ ;  /* 0x0000008f37067227 */ /* 0x000fe200078e00ff */
[----:B------:R-:W-:Y:S01]  /*0dd0*/  IABS R102, R112 ;  /* 0x0000007000667213 */ /* 0x000fe20000000000 */
[----:B------:R-:W4:Y:S01]  /*0de0*/  LDC.64 R122, c[0x0][0x3a8] ;  /* 0x0000ea00ff7a7b82 */ /* 0x000f220000000a00 */
[----:B------:R-:W-:Y:S01]  /*0df0*/  LOP3.LUT R139, R33, 0x1c, RZ, 0xfc, !PT ;  /* 0x0000001c218b7812 */ /* 0x000fe200078efcff */
[----:B------:R-:W-:Y:S01]  /*0e00*/  IMAD.HI.U32 R8, R55, R145, RZ ;  /* 0x0000009137087227 */ /* 0x000fe200078e00ff */
[C---:B------:R-:W-:Y:S01]  /*0e10*/  LOP3.LUT R132, R33.reuse, 0x20, RZ, 0xfc, !PT ;  /* 0x0000002021847812 */ /* 0x040fe200078efcff */
[----:B------:R-:W5:Y:S01]  /*0e20*/  LDCU.128 UR20, c[0x0][0x380] ;  /* 0x00007000ff1477ac */ /* 0x000f620008000c00 */
[C---:B------:R-:W-:Y:S01]  /*0e30*/  LOP3.LUT R130, R33.reuse, 0x24, RZ, 0xfc, !PT ;  /* 0x0000002421827812 */ /* 0x040fe200078efcff */
[----:B------:R-:W-:Y:S01]  /*0e40*/  IMAD.MOV R9, RZ, RZ, -R4 ;  /* 0x000000ffff097224 */ /* 0x000fe200078e0a04 */
[----:B------:R-:W-:Y:S01]  /*0e50*/  LOP3.LUT R154, R33, 0xa, RZ, 0xfc, !PT ;  /* 0x0000000a219a7812 */ /* 0x000fe200078efcff */
[C---:B------:R-:W-:Y:S01]  /*0e60*/  IMAD R120, R156.reuse, R7, R120 ;  /* 0x000000079c787224 */ /* 0x040fe200078e0278 */
[----:B------:R-:W-:Y:S01]  /*0e70*/  IABS R133, R139 ;  /* 0x0000008b00857213 */ /* 0x000fe20000000000 */
[----:B------:R-:W-:Y:S01]  /*0e80*/  IMAD.HI.U32 R4, R55, R148, RZ ;  /* 0x0000009437047227 */ /* 0x000fe200078e00ff */
[----:B------:R-:W-:Y:S01]  /*0e90*/  IABS R124, R132 ;  /* 0x00000084007c7213 */ /* 0x000fe20000000000 */
[----:B------:R-:W0:Y:S01]  /*0ea0*/  LDCU UR24, c[0x0][0x3b0] ;  /* 0x00007600ff1877ac */ /* 0x000e220008000800 */
[----:B------:R-:W-:Y:S01]  /*0eb0*/  LOP3.LUT R162, R33, 0x40, RZ, 0xfc, !PT ;  /* 0x0000004021a27812 */ /* 0x000fe200078efcff */
[----:B------:R-:W-:Y:S01]  /*0ec0*/  IMAD.MOV R6, RZ, RZ, -R6 ;  /* 0x000000ffff067224 */ /* 0x000fe200078e0a06 */
[----:B------:R-:W-:Y:S01]  /*0ed0*/  IABS R115, R130 ;  /* 0x0000008200737213 */ /* 0x000fe20000000000 */
[----:B------:R-:W-:Y:S01]  /*0ee0*/  IMAD.HI.U32 R7, R55, R108, RZ ;  /* 0x0000006c37077227 */ /* 0x000fe200078e00ff */
[C---:B------:R-:W-:Y:S01]  /*0ef0*/  LOP3.LUT R128, R33.reuse, 0x2a, RZ, 0xfc, !PT ;  /* 0x0000002a21807812 */ /* 0x040fe200078efcff */
[----:B------:R-:W0:Y:S01]  /*0f00*/  LDCU UR17, c[0x0][0x3b0] ;  /* 0x00007600ff1177ac */ /* 0x000e220008000800 */
[----:B------:R-:W-:Y:S01]  /*0f10*/  IABS R149, R154 ;  /* 0x0000009a00957213 */ /* 0x000fe20000000000 */
[----:B------:R-:W-:Y:S01]  /*0f20*/  IMAD.MOV R8, RZ, RZ, -R8 ;  /* 0x000000ffff087224 */ /* 0x000fe200078e0a08 */
[----:B------:R-:W-:Y:S01]  /*0f30*/  IABS R97, R162 ;  /* 0x000000a200617213 */ /* 0x000fe20000000000 */
[C---:B------:R-:W-:Y:S01]  /*0f40*/  IMAD R68, R156.reuse, R9, R68 ;  /* 0x000000099c447224 */ /* 0x040fe200078e0244 */
[C---:B------:R-:W-:Y:S01]  /*0f50*/  LOP3.LUT R126, R33.reuse, 0x26, RZ, 0xfc, !PT ;  /* 0x00000026217e7812 */ /* 0x040fe200078efcff */
[----:B------:R-:W-:Y:S01]  /*0f60*/  IMAD.MOV R9, RZ, RZ, -R4 ;  /* 0x000000ffff097224 */ /* 0x000fe200078e0a04 */
[----:B------:R-:W-:Y:S01]  /*0f70*/  IABS R109, R128 ;  /* 0x00000080006d7213 */ /* 0x000fe20000000000 */
[C---:B------:R-:W-:Y:S01]  /*0f80*/  IMAD R143, R156.reuse, R6, R143 ;  /* 0x000000069c8f7224 */ /* 0x040fe200078e028f */
[C---:B------:R-:W-:Y:S01]  /*0f90*/  LOP3.LUT R119, R33.reuse, 0x2e, RZ, 0xfc, !PT ;  /* 0x0000002e21777812 */ /* 0x040fe200078efcff */
[----:B------:R-:W-:Y:S01]  /*0fa0*/  IMAD.MOV R7, RZ, RZ, -R7 ;  /* 0x000000ffff077224 */ /* 0x000fe200078e0a07 */
[----:B------:R-:W-:Y:S01]  /*0fb0*/  LOP3.LUT R144, R33, 0x14, RZ, 0xfc, !PT ;  /* 0x0000001421907812 */ /* 0x000fe200078efcff */
[C---:B------:R-:W-:Y:S01]  /*0fc0*/  IMAD R145, R156.reuse, R8, R145 ;  /* 0x000000089c917224 */ /* 0x040fe200078e0291 */
[----:B------:R-:W-:Y:S01]  /*0fd0*/  IABS R114, R126 ;  /* 0x0000007e00727213 */ /* 0x000fe20000000000 */
[----:B------:R-:W-:Y:S01]  /*0fe0*/  IMAD.HI.U32 R4, R55, R137, RZ ;  /* 0x0000008937047227 */ /* 0x000fe200078e00ff */
[----:B------:R-:W-:Y:S01]  /*0ff0*/  LOP3.LUT R169, R33, 0x4a, RZ, 0xfc, !PT ;  /* 0x0000004a21a97812 */ /* 0x000fe200078efcff */
[----:B------:R-:W0:Y:S01]  /*1000*/  LDCU UR44, c[0x0][0x3b0] ;  /* 0x00007600ff2c77ac */ /* 0x000e220008000800 */
[----:B------:R-:W-:Y:S01]  /*1010*/  IABS R107, R119 ;  /* 0x00000077006b7213 */ /* 0x000fe20000000000 */
[----:B------:R-:W-:Y:S01]  /*1020*/  IMAD.HI.U32 R6, R55, R135, RZ ;  /* 0x0000008737067227 */ /* 0x000fe200078e00ff */
[C---:B------:R-:W-:Y:S01]  /*1030*/  LOP3.LUT R113, R33.reuse, 0x30, RZ, 0xfc, !PT ;  /* 0x0000003021717812 */ /* 0x040fe200078efcff */
[----:B------:R-:W0:Y:S01]  /*1040*/  LDCU UR18, c[0x0][0x3b0] ;  /* 0x00007600ff1277ac */ /* 0x000e220008000800 */
[----:B------:R-:W-:Y:S01]  /*1050*/  LOP3.LUT R111, R33, 0x34, RZ, 0xfc, !PT ;  /* 0x00000034216f7812 */ /* 0x000fe200078efcff */
[C---:B------:R-:W-:Y:S01]  /*1060*/  IMAD.HI.U32 R8, R55.reuse, R131, RZ ;  /* 0x0000008337087227 */ /* 0x040fe200078e00ff */
[----:B------:R-:W-:Y:S01]  /*1070*/  IABS R136, R144 ;  /* 0x0000009000887213 */ /* 0x000fe20000000000 */
[----:B------:R-:W0:Y:S01]  /*1080*/  LDCU UR48, c[0x0][0x3b0] ;  /* 0x00007600ff3077ac */ /* 0x000e220008000800 */
[----:B------:R-:W-:Y:S01]  /*1090*/  IABS R91, R169 ;  /* 0x000000a9005b7213 */ /* 0x000fe20000000000 */
[----:B------:R-:W-:Y:S01]  /*10a0*/  IMAD.HI.U32 R5, R55, R70, RZ ;  /* 0x0000004637057227 */ /* 0x000fe200078e00ff */
[----:B------:R-:W-:Y:S01]  /*10b0*/  IABS R103, R113 ;  /* 0x0000007100677213 */ /* 0x000fe20000000000 */
[----:B------:R-:W0:Y:S01]  /*10c0*/  LDCU UR65, c[0x0][0x3b0] ;  /* 0x00007600ff4177ac */ /* 0x000e220008000800 */
[----:B------:R-:W-:Y:S01]  /*10d0*/  IABS R106, R111 ;  /* 0x0000006f006a7213 */ /* 0x000fe20000000000 */
[C---:B------:R-:W-:Y:S01]  /*10e0*/  IMAD R108, R156.reuse, R7, R108 ;  /* 0x000000079c6c7224 */ /* 0x040fe200078e026c */
[C---:B------:R-:W-:Y:S01]  /*10f0*/  LOP3.LUT R160, R33.reuse, 0x38, RZ, 0xfc, !PT ;  /* 0x0000003821a07812 */ /* 0x040fe200078efcff */
[----:B------:R-:W-:Y:S01]  /*1100*/  IMAD.MOV R4, RZ, RZ, -R4 ;  /* 0x000000ffff047224 */ /* 0x000fe200078e0a04 */
[C---:B------:R-:W-:Y:S01]  /*1110*/  LOP3.LUT R163, R33.reuse, 0x3e, RZ, 0xfc, !PT ;  /* 0x0000003e21a37812 */ /* 0x040fe200078efcff */
[----:B------:R-:W-:Y:S01]  /*1120*/  IMAD.MOV R6, RZ, RZ, -R6 ;  /* 0x000000ffff067224 */ /* 0x000fe200078e0a06 */
[----:B------:R-:W-:Y:S01]  /*1130*/  LOP3.LUT R140, R33, 0x1e, RZ, 0xfc, !PT ;  /* 0x0000001e218c7812 */ /* 0x000fe200078efcff */
[----:B------:R-:W-:Y:S01]  /*1140*/  IMAD.HI.U32 R7, R55, R102, RZ ;  /* 0x0000006637077227 */ /* 0x000fe200078e00ff */
[C---:B------:R-:W-:Y:S01]  /*1150*/  LOP3.LUT R170, R33.reuse, 0x54, RZ, 0xfc, !PT ;  /* 0x0000005421aa7812 */ /* 0x040fe200078efcff */
[----:B------:R-:W0:Y:S01]  /*1160*/  LDCU UR16, c[0x0][0x3b0] ;  /* 0x00007600ff1077ac */ /* 0x000e220008000800 */
[----:B------:R-:W-:Y:S01]  /*1170*/  IABS R101, R160 ;  /* 0x000000a000657213 */ /* 0x000fe20000000000 */
[----:B------:R-:W-:Y:S01]  /*1180*/  IMAD.MOV R8, RZ, RZ, -R8 ;  /* 0x000000ffff087224 */ /* 0x000fe200078e0a08 */
[C---:B------:R-:W-:Y:S01]  /*1190*/  LOP3.LUT R159, R33.reuse, 0x3a, RZ, 0xfc, !PT ;  /* 0x0000003a219f7812 */ /* 0x040fe200078efcff */
[----:B------:R-:W-:Y:S01]  /*11a0*/  IMAD.MOV R5, RZ, RZ, -R5 ;  /* 0x000000ffff057224 */ /* 0x000fe200078e0a05 */
[----:B------:R-:W-:Y:S01]  /*11b0*/  IABS R99, R163 ;  /* 0x000000a300637213 */ /* 0x000fe20000000000 */
[C---:B------:R-:W-:Y:S01]  /*11c0*/  IMAD R137, R156.reuse, R4, R137 ;  /* 0x000000049c897224 */ /* 0x040fe200078e0289 */
[----:B------:R-:W-:Y:S01]  /*11d0*/  IABS R125, R140 ;  /* 0x0000008c007d7213 */ /* 0x000fe20000000000 */
[C---:B------:R-:W-:Y:S01]  /*11e0*/  IMAD R135, R156.reuse, R6, R135 ;  /* 0x000000069c877224 */ /* 0x040fe200078e0287 */
[----:B------:R-:W-:Y:S01]  /*11f0*/  IABS R85, R170 ;  /* 0x000000aa00557213 */ /* 0x000fe20000000000 */
[----:B------:R-:W-:Y:S01]  /*1200*/  IMAD.MOV R7, RZ, RZ, -R7 ;  /* 0x000000ffff077224 */ /* 0x000fe200078e0a07 */
[----:B------:R-:W-:Y:S01]  /*1210*/  IABS R100, R159 ;  /* 0x0000009f00647213 */ /* 0x000fe20000000000 */
[C---:B------:R-:W-:Y:S01]  /*1220*/  IMAD R131, R156.reuse, R8, R131 ;  /* 0x000000089c837224 */ /* 0x040fe200078e0283 */
[----:B------:R-:W-:Y:S01]  /*1230*/  LOP3.LUT R161, R33, 0x42, RZ, 0xfc, !PT ;  /* 0x0000004221a17812 */ /* 0x000fe200078efcff */
        /* <DEDUP_REMOVED lines=9> */
[C---:B------:R-:W-:Y:S01]  /*12d0*/  LOP3.LUT R171, R33.reuse, 0x52, RZ, 0xfc, !PT ;  /* 0x0000005221ab7812 */ /* 0x040fe200078efcff */
[----:B------:R-:W0:Y:S01]  /*12e0*/  LDCU UR50, c[0x0][0x3b0] ;  /* 0x00007600ff3277ac */ /* 0x000e220008000800 */
[----:B------:R-:W-:Y:S01]  /*12f0*/  IABS R118, R127 ;  /* 0x0000007f00767213 */ /* 0x000fe20000000000 */
[C---:B------:R-:W-:Y:S01]  /*1300*/  IMAD R70, R156.reuse, R5, R70 ;  /* 0x000000059c467224 */ /* 0x040fe200078e0246 */
[----:B------:R-:W-:Y:S01]  /*1310*/  LOP3.LUT R174, R33, 0x58, RZ, 0xfc, !PT ;  /* 0x0000005821ae7812 */ /* 0x000fe200078efcff */
[----:B------:R-:W-:Y:S01]  /*1320*/  IMAD.HI.U32 R5, R55, R149, RZ ;  /* 0x0000009537057227 */ /* 0x000fe200078e00ff */
[----:B------:R-:W-:Y:S01]  /*1330*/  IABS R88, R171 ;  /* 0x000000ab00587213 */ /* 0x000fe20000000000 */
[----:B------:R-:W0:Y:S01]  /*1340*/  LDCU UR19, c[0x0][0x3b0] ;  /* 0x00007600ff1377ac */ /* 0x000e220008000800 */
[----:B------:R-:W-:Y:S01]  /*1350*/  IABS R87, R174 ;  /* 0x000000ae00577213 */ /* 0x000fe20000000000 */
[C---:B------:R-:W-:Y:S01]  /*1360*/  IMAD R148, R156.reuse, R9, R148 ;  /* 0x000000099c947224 */ /* 0x040fe200078e0294 */
[C---:B------:R-:W-:Y:S01]  /*1370*/  LOP3.LUT R110, R33.reuse, 0x32, RZ, 0xfc, !PT ;  /* 0x00000032216e7812 */ /* 0x040fe200078efcff */
[C---:B------:R-:W-:Y:S01]  /*1380*/  IMAD R102, R156.reuse, R7, R102 ;  /* 0x000000079c667224 */ /* 0x040fe200078e0266 */
[----:B------:R-:W-:Y:S01]  /*1390*/  LOP3.LUT R177, R33, 0x5e, RZ, 0xfc, !PT ;  /* 0x0000005e21b17812 */ /* 0x000fe200078efcff */
[----:B------:R-:W-:Y:S01]  /*13a0*/  IMAD.MOV R4, RZ, RZ, -R4 ;  /* 0x000000ffff047224 */ /* 0x000fe200078e0a04 */
[----:B------:R-:W-:Y:S01]  /*13b0*/  IABS R105, R110 ;  /* 0x0000006e00697213 */ /* 0x000fe20000000000 */
[----:B------:R-:W-:Y:S01]  /*13c0*/  IMAD.MOV R9, RZ, RZ, -R6 ;  /* 0x000000ffff097224 */ /* 0x000fe200078e0a06 */
[----:B------:R-:W-:Y:S01]  /*13d0*/  IABS R82, R177 ;  /* 0x000000b100527213 */ /* 0x000fe20000000000 */
[----:B------:R-:W-:Y:S01]  /*13e0*/  IMAD.HI.U32 R7, R55, R97, RZ ;  /* 0x0000006137077227 */ /* 0x000fe200078e00ff */
[C---:B------:R-:W-:Y:S01]  /*13f0*/  LOP3.LUT R104, R33.reuse, 0x3c, RZ, 0xfc, !PT ;  /* 0x0000003c21687812 */ /* 0x040fe200078efcff */
[----:B------:R-:W0:Y:S01]  /*1400*/  LDCU UR28, c[0x0][0x3b0] ;  /* 0x00007600ff1c77ac */ /* 0x000e220008000800 */
[----:B------:R-:W-:Y:S01]  /*1410*/  LOP3.LUT R165, R33, 0x46, RZ, 0xfc, !PT ;  /* 0x0000004621a57812 */ /* 0x000fe200078efcff */
[----:B------:R-:W-:Y:S01]  /*1420*/  IMAD.MOV R8, RZ, RZ, -R8 ;  /* 0x000000ffff087224 */ /* 0x000fe200078e0a08 */
[----:B------:R-:W-:Y:S01]  /*1430*/  IABS R98, R104 ;  /* 0x0000006800627213 */ /* 0x000fe20000000000 */
[----:B------:R-:W-:Y:S01]  /*1440*/  IMAD.HI.U32 R6, R55, R109, RZ ;  /* 0x0000006d37067227 */ /* 0x000fe200078e00ff */
[----:B------:R-:W-:Y:S01]  /*1450*/  IABS R94, R165 ;  /* 0x000000a5005e7213 */ /* 0x000fe20000000000 */
[----:B------:R-:W0:Y:S01]  /*1460*/  LDCU UR25, c[0x0][0x3b0] ;  /* 0x00007600ff1977ac */ /* 0x000e220008000800 */
[----:B------:R-:W-:Y:S01]  /*1470*/  LOP3.LUT R166, R33, 0x44, RZ, 0xfc, !PT ;  /* 0x0000004421a67812 */ /* 0x000fe200078efcff */
[----:B------:R-:W-:Y:S01]  /*1480*/  IMAD.MOV R5, RZ, RZ, -R5 ;  /* 0x000000ffff057224 */ /* 0x000fe200078e0a05 */
[----:B------:R-:W-:Y:S01]  /*1490*/  ISETP.NE.U32.AND P3, PT, R187, RZ, PT ;  /* 0x000000ffbb00720c */ /* 0x000fe20003f65070 */
[C---:B------:R-:W-:Y:S01]  /*14a0*/  IMAD R133, R156.reuse, R4, R133 ;  /* 0x000000049c857224 */ /* 0x040fe200078e0285 */
[----:B------:R-:W-:Y:S01]  /*14b0*/  LOP3.LUT R172, R33, 0x50, RZ, 0xfc, !PT ;  /* 0x0000005021ac7812 */ /* 0x000fe200078efcff */
[----:B------:R-:W-:Y:S01]  /*14c0*/  IMAD.MOV R7, RZ, RZ, -R7 ;  /* 0x000000ffff077224 */ /* 0x000fe200078e0a07 */
[----:B------:R-:W-:Y:S01]  /*14d0*/  IABS R95, R166 ;  /* 0x000000a6005f7213 */ /* 0x000fe20000000000 */
[C---:B------:R-:W-:Y:S01]  /*14e0*/  IMAD R115, R156.reuse, R8, R115 ;  /* 0x000000089c737224 */ /* 0x040fe200078e0273 */
        /* <DEDUP_REMOVED lines=8> */
[C---:B------:R-:W-:Y:S01]  /*1570*/  LOP3.LUT R173, R33.reuse, 0x5a, RZ, 0xfc, !PT ;  /* 0x0000005a21ad7812 */ /* 0x040fe200078efcff */
[----:B-1----:R-:W-:Y:S01]  /*1580*/  VOTEU.ALL UP1, P3 ;  /* 0x0000000000ff7886 */ /* 0x002fe20001820000 */
[----:B------:R-:W-:Y:S01]  /*1590*/  IABS R83, R178 ;  /* 0x000000b200537213 */ /* 0x000fe20000000000 */
[C---:B------:R-:W-:Y:S01]  /*15a0*/  IMAD R149, R156.reuse, R5, R149 ;  /* 0x000000059c957224 */ /* 0x040fe200078e0295 */
[----:B------:R-:W-:Y:S01]  /*15b0*/  LOP3.LUT R176, R33, 0x60, RZ, 0xfc, !PT ;  /* 0x0000006021b07812 */ /* 0x000fe200078efcff */
[----:B------:R-:W-:Y:S01]  /*15c0*/  IMAD.HI.U32 R5, R55, R136, RZ ;  /* 0x0000008837057227 */ /* 0x000fe200078e00ff */
[----:B------:R-:W-:Y:S01]  /*15d0*/  IABS R84, R173 ;  /* 0x000000ad00547213 */ /* 0x000fe20000000000 */
[----:B------:R-:W-:Y:S01]  /*15e0*/  VOTEU.ALL UP2, P3 ;  /* 0x0000000000ff7886 */ /* 0x000fe20001840000 */
[----:B------:R-:W-:Y:S01]  /*15f0*/  LOP3.LUT R181, R33, 0x62, RZ, 0xfc, !PT ;  /* 0x0000006221b57812 */ /* 0x000fe200078efcff */
[----:B------:R-:W-:Y:S01]  /*1600*/  IMAD R124, R156, R9, R124 ;  /* 0x000000099c7c7224 */ /* 0x000fe200078e027c */
[----:B------:R-:W-:-:S04]  /*1610*/  @!UP1 UIADD3 UR8, UPT, UPT, -UR5, 0x100000, URZ ;  /* 0x0010000005089890 */ /* 0x000fc8000fffe1ff */
[----:B------:R-:W-:Y:S02]  /*1620*/  @!UP1 USHF.L.U32 UR9, UR8, 0xb, URZ ;  /* 0x0000000b08099899 */ /* 0x000fe400080006ff */
[----:B------:R-:W-:Y:S01]  /*1630*/  @!UP1 USHF.L.U32 UR8, UR8, 0x1, URZ ;  /* 0x0000000108089899 */ /* 0x000fe200080006ff */
[C---:B------:R-:W-:Y:S01]  /*1640*/  IMAD R97, R156.reuse, R7, R97 ;  /* 0x000000079c617224 */ /* 0x040fe200078e0261 */
[----:B------:R-:W-:Y:S01]  /*1650*/  BAR.SYNC.DEFER_BLOCKING 0x0 ;  /* 0x0000000000007b1d */ /* 0x000fe20000010000 */
[----:B------:R-:W-:Y:S01]  /*1660*/  IMAD.MOV R9, RZ, RZ, -R4 ;  /* 0x000000ffff097224 */ /* 0x000fe200078e0a04 */
[----:B------:R-:W-:Y:S01]  /*1670*/  IABS R77, R176 ;  /* 0x000000b0004d7213 */ /* 0x000fe20000000000 */
[C---:B------:R-:W-:Y:S01]  /*1680*/  IMAD R109, R156.reuse, R6, R109 ;  /* 0x000000069c6d7224 */ /* 0x040fe200078e026d */
[----:B------:R-:W-:Y:S01]  /*1690*/  LOP3.LUT R180, R33, 0x64, RZ, 0xfc, !PT ;  /* 0x0000006421b47812 */ /* 0x000fe200078efcff */
[----:B------:R-:W-:Y:S01]  /*16a0*/  IMAD.HI.U32 R7, R55, R91, RZ ;  /* 0x0000005b37077227 */ /* 0x000fe200078e00ff */
[----:B------:R-:W-:Y:S01]  /*16b0*/  IABS R78, R181 ;  /* 0x000000b5004e7213 */ /* 0x000fe20000000000 */
[----:B------:R-:W1:Y:S01]  /*16c0*/  LDCU UR59, c[0x0][0x3b0] ;  /* 0x00007600ff3b77ac */ /* 0x000e620008000800 */
[C---:B------:R-:W-:Y:S01]  /*16d0*/  LOP3.LUT R182, R33.reuse, 0x68, RZ, 0xfc, !PT ;  /* 0x0000006821b67812 */ /* 0x040fe200078efcff */
[----:B------:R-:W-:Y:S01]  /*16e0*/  IMAD.MOV R8, RZ, RZ, -R8 ;  /* 0x000000ffff087224 */ /* 0x000fe200078e0a08 */
        /* <DEDUP_REMOVED lines=8> */
[C---:B------:R-:W-:Y:S01]  /*1770*/  LOP3.LUT R168, R33.reuse, 0x4c, RZ, 0xfc, !PT ;  /* 0x0000004c21a87812 */ /* 0x040fe200078efcff */
[----:B------:R-:W-:Y:S01]  /*1780*/  IMAD.MOV R5, RZ, RZ, -R5 ;  /* 0x000000ffff057224 */ /* 0x000fe200078e0a05 */
[----:B------:R-:W-:Y:S01]  /*1790*/  PRMT R34, RZ, 0x7610, R34 ;  /* 0x00007610ff227816 */ /* 0x000fe20000000022 */
[----:B------:R-:W-:Y:S01]  /*17a0*/  IMAD R114, R156, R9, R114 ;  /* 0x000000099c727224 */ /* 0x000fe200078e0272 */
[----:B------:R-:W-:Y:S01]  /*17b0*/  IABS R93, R168 ;  /* 0x000000a8005d7213 */ /* 0x000fe20000000000 */
[----:B------:R-:W-:Y:S01]  /*17c0*/  IMAD.MOV R7, RZ, RZ, -R7 ;  /* 0x000000ffff077224 */ /* 0x000fe200078e0a07 */
[----:B------:R-:W0:Y:S02]  /*17d0*/  FENCE.VIEW.ASYNC.S ;  /* 0x00000000000073c6 */ /* 0x000e240000000000 */
[----:B0-----:R0:W1:Y:S01]  /*17e0*/  @!UP2 SYNCS.EXCH.64 URZ, [UR10], UR8 ;  /* 0x000000080affa5b2 */ /* 0x0010620008000100 */
[----:B------:R-:W-:Y:S01]  /*17f0*/  IMAD R3, R12, R3, R11 ;  /* 0x000000030c037224 */ /* 0x000fe200078e020b */
[----:B------:R-:W-:Y:S01]  /*1800*/  PRMT R39, RZ, 0x7610, R39 ;  /* 0x00007610ff277816 */ /* 0x000fe20000000027 */
[C---:B------:R-:W-:Y:S01]  /*1810*/  IMAD R107, R156.reuse, R8, R107 ;  /* 0x000000089c6b7224 */ /* 0x040fe200078e026b */
[----:B------:R-:W-:Y:S01]  /*1820*/  LOP3.LUT R175, R33, 0x56, RZ, 0xfc, !PT ;  /* 0x0000005621af7812 */ /* 0x000fe200078efcff */
[----:B------:R-:W-:Y:S01]  /*1830*/  IMAD.MOV R4, RZ, RZ, -R4 ;  /* 0x000000ffff047224 */ /* 0x000fe200078e0a04 */
[----:B------:R-:W-:Y:S01]  /*1840*/  PRMT R30, RZ, 0x7610, R30 ;  /* 0x00007610ff1e7816 */ /* 0x000fe2000000001e */
[----:B------:R-:W-:Y:S01]  /*1850*/  IMAD.MOV R9, RZ, RZ, -R6 ;  /* 0x000000ffff097224 */ /* 0x000fe200078e0a06 */
[----:B------:R-:W-:Y:S01]  /*1860*/  IABS R86, R175 ;  /* 0x000000af00567213 */ /* 0x000fe20000000000 */
[C---:B------:R-:W-:Y:S01]  /*1870*/  IMAD.HI.U32 R8, R55.reuse, R101, RZ ;  /* 0x0000006537087227 */ /* 0x040fe200078e00ff */
[----:B------:R-:W-:Y:S01]  /*1880*/  PRMT R25, RZ, 0x7610, R25 ;  /* 0x00007610ff197816 */ /* 0x000fe20000000019 */
[----:B------:R-:W1:Y:S02]  /*1890*/  LDCU UR57, c[0x0][0x3b0] ;  /* 0x00007600ff3977ac */ /* 0x000e640008000800 */
[----:B------:R-:W-:Y:S01]  /*18a0*/  IMAD.HI.U32 R6, R55, R99, RZ ;  /* 0x0000006337067227 */ /* 0x000fe200078e00ff */
[----:B------:R-:W-:Y:S01]  /*18b0*/  PRMT R18, RZ, 0x7610, R18 ;  /* 0x00007610ff127816 */ /* 0x000fe20000000012 */
[----:B0-----:R-:W0:Y:S02]  /*18c0*/  LDCU UR9, c[0x0][0x3b0] ;  /* 0x00007600ff0977ac */ /* 0x001e240008000800 */
[----:B------:R-:W-:-:S02]  /*18d0*/  IMAD R136, R156, R5, R136 ;  /* 0x000000059c887224 */ /* 0x000fc400078e0288 */
[C---:B------:R-:W-:Y:S01]  /*18e0*/  IMAD.HI.U32 R5, R55.reuse, R125, RZ ;  /* 0x0000007d37057227 */ /* 0x040fe200078e00ff */
[----:B------:R-:W0:Y:S03]  /*18f0*/  LDCU UR39, c[0x0][0x3b0] ;  /* 0x00007600ff2777ac */ /* 0x000e260008000800 */
[----:B------:R-:W-:Y:S01]  /*1900*/  IMAD R91, R156, R7, R91 ;  /* 0x000000079c5b7224 */ /* 0x000fe200078e025b */
[----:B------:R-:W0:Y:S01]  /*1910*/  LDCU UR11, c[0x0][0x3b0] ;  /* 0x00007600ff0b77ac */ /* 0x000e220008000800 */
[----:B------:R-:W-:Y:S02]  /*1920*/  IMAD.IADD R3, R10, 0x1, R3 ;  /* 0x000000010a037824 */ /* 0x000fe400078e0203 */
[----:B------:R-:W-:Y:S01]  /*1930*/  IMAD R103, R156, R4, R103 ;  /* 0x000000049c677224 */ /* 0x000fe200078e0267 */
[----:B------:R-:W0:Y:S01]  /*1940*/  LDCU UR37, c[0x0][0x3b0] ;  /* 0x00007600ff2577ac */ /* 0x000e220008000800 */
[----:B------:R-:W-:Y:S01]  /*1950*/  IMAD.HI.U32 R7, R55, R85, RZ ;  /* 0x0000005537077227 */ /* 0x000fe200078e00ff */
[----:B------:R-:W0:Y:S03]  /*1960*/  LDCU UR46, c[0x0][0x3b0] ;  /* 0x00007600ff2e77ac */ /* 0x000e260008000800 */
[----:B------:R-:W-:-:S02]  /*1970*/  IMAD.MOV R8, RZ, RZ, -R8 ;  /* 0x000000ffff087224 */ /* 0x000fc400078e0a08 */
[----:B------:R-:W-:Y:S01]  /*1980*/  IMAD.HI.U32 R4, R55, R100, RZ ;  /* 0x0000006437047227 */ /* 0x000fe200078e00ff */
[----:B------:R-:W0:Y:S03]  /*1990*/  LDCU UR66, c[0x0][0x3b0] ;  /* 0x00007600ff4277ac */ /* 0x000e260008000800 */
[----:B------:R-:W-:Y:S01]  /*19a0*/  IMAD.MOV R6, RZ, RZ, -R6 ;  /* 0x000000ffff067224 */ /* 0x000fe200078e0a06 */
[----:B------:R-:W0:Y:S01]  /*19b0*/  LDCU UR15, c[0x0][0x3b0] ;  /* 0x00007600ff0f77ac */ /* 0x000e220008000800 */
[----:B------:R-:W-:Y:S02]  /*19c0*/  IMAD.MOV R5, RZ, RZ, -R5 ;  /* 0x000000ffff057224 */ /* 0x000fe400078e0a05 */
[----:B------:R-:W-:Y:S01]  /*19d0*/  IMAD R106, R156, R9, R106 ;  /* 0x000000099c6a7224 */ /* 0x000fe200078e026a */
[----:B------:R-:W0:Y:S01]  /*19e0*/  LDCU UR64, c[0x0][0x3b0] ;  /* 0x00007600ff4077ac */ /* 0x000e220008000800 */
[----:B------:R-:W-:-:S02]  /*19f0*/  IMAD.MOV R7, RZ, RZ, -R7 ;  /* 0x000000ffff077224 */ /* 0x000fc400078e0a07 */
[----:B------:R-:W-:Y:S01]  /*1a00*/  IMAD R14, R3, 0x80, R187 ;  /* 0x00000080030e7824 */ /* 0x000fe200078e02bb */
[----:B------:R-:W0:Y:S01]  /*1a10*/  LDCU UR38, c[0x0][0x3b0] ;  /* 0x00007600ff2677ac */ /* 0x000e220008000800 */
[----:B------:R-:W-:Y:S02]  /*1a20*/  IMAD R101, R156, R8, R101 ;  /* 0x000000089c657224 */ /* 0x000fe400078e0265 */
[----:B------:R-:W-:Y:S01]  /*1a30*/  IMAD.MOV R9, RZ, RZ, -R4 ;  /* 0x000000ffff097224 */ /* 0x000fe200078e0a04 */
[----:B------:R-:W-:Y:S01]  /*1a40*/  ISETP.GE.AND P2, PT, R14, RZ, PT ;  /* 0x000000ff0e00720c */ /* 0x000fe20003f46270 */
[C---:B------:R-:W-:Y:S01]  /*1a50*/  IMAD R99, R156.reuse, R6, R99 ;  /* 0x000000069c637224 */ /* 0x040fe200078e0263 */
[----:B------:R-:W-:Y:S01]  /*1a60*/  STL [R1+0x128], R14 ;  /* 0x0001280e01007387 */ /* 0x000fe20000100800 */
[C---:B------:R-:W-:Y:S01]  /*1a70*/  IMAD.HI.U32 R8, R55.reuse, R96, RZ ;  /* 0x0000006037087227 */ /* 0x040fe200078e00ff */
[----:B------:R-:W0:Y:S03]  /*1a80*/  LDCU UR49, c[0x0][0x3b0] ;  /* 0x00007600ff3177ac */ /* 0x000e260008000800 */
[C---:B------:R-:W-:Y:S01]  /*1a90*/  IMAD.HI.U32 R6, R55.reuse, R92, RZ ;  /* 0x0000005c37067227 */ /* 0x040fe200078e00ff */
[----:B------:R-:W0:Y:S03]  /*1aa0*/  LDCU UR62, c[0x0][0x3b0] ;  /* 0x00007600ff3e77ac */ /* 0x000e260008000800 */
[C---:B------:R-:W-:Y:S01]  /*1ab0*/  IMAD R125, R156.reuse, R5, R125 ;  /* 0x000000059c7d7224 */ /* 0x040fe200078e027d */
[----:B------:R-:W0:Y:S01]  /*1ac0*/  LDCU UR29, c[0x0][0x3b0] ;  /* 0x00007600ff1d77ac */ /* 0x000e220008000800 */
[----:B------:R-:W-:Y:S01]  /*1ad0*/  IMAD.HI.U32 R5, R55, R118, RZ ;  /* 0x0000007637057227 */ /* 0x000fe200078e00ff */
[----:B------:R-:W0:Y:S03]  /*1ae0*/  LDCU UR61, c[0x0][0x3b0] ;  /* 0x00007600ff3d77ac */ /* 0x000e260008000800 */
[C---:B------:R-:W-:Y:S01]  /*1af0*/  IMAD R85, R156.reuse, R7, R85 ;  /* 0x000000079c557224 */ /* 0x040fe200078e0255 */
[----:B------:R-:W-:Y:S01]  /*1b00*/  IABS R7, R14 ;  /* 0x0000000e00077213 */ /* 0x000fe20000000000 */
[----:B------:R-:W-:Y:S01]  /*1b10*/  IMAD R100, R156, R9, R100 ;  /* 0x000000099c647224 */ /* 0x000fe200078e0264 */
[----:B------:R-:W0:Y:S01]  /*1b20*/  LDCU UR43, c[0x0][0x3b0] ;  /* 0x00007600ff2b77ac */ /* 0x000e220008000800 */
[----:B------:R-:W-:-:S02]  /*1b30*/  IMAD.MOV R11, RZ, RZ, -R8 ;  /* 0x000000ffff0b7224 */ /* 0x000fc400078e0a08 */
[----:B------:R-:W-:Y:S01]  /*1b40*/  IMAD.MOV R9, RZ, RZ, -R6 ;  /* 0x000000ffff097224 */ /* 0x000fe200078e0a06 */
[----:B------:R-:W0:Y:S01]  /*1b50*/  LDCU UR32, c[0x0][0x3b0] ;  /* 0x00007600ff2077ac */ /* 0x000e220008000800 */
[C---:B------:R-:W-:Y:S01]  /*1b60*/  IMAD.HI.U32 R6, R55.reuse, R88, RZ ;  /* 0x0000005837067227 */ /* 0x040fe200078e00ff */
[----:B------:R-:W0:Y:S03]  /*1b70*/  LDCU UR54, c[0x0][0x3b0] ;  /* 0x00007600ff3677ac */ /* 0x000e260008000800 */
[----:B------:R-:W-:Y:S02]  /*1b80*/  IMAD.MOV R5, RZ, RZ, -R5 ;  /* 0x000000ffff057224 */ /* 0x000fe400078e0a05 */
[----:B------:R-:W-:Y:S01]  /*1b90*/  IMAD.HI.U32 R3, R55, R87, RZ ;  /* 0x0000005737037227 */ /* 0x000fe200078e00ff */
[----:B------:R-:W0:Y:S03]  /*1ba0*/  LDCU UR60, c[0x0][0x3b0] ;  /* 0x00007600ff3c77ac */ /* 0x000e260008000800 */
[----:B------:R-:W-:Y:S01]  /*1bb0*/  IMAD R96, R156, R11, R96 ;  /* 0x0000000b9c607224 */ /* 0x000fe200078e0260 */
[----:B------:R-:W0:Y:S01]  /*1bc0*/  LDCU UR33, c[0x0][0x3b0] ;  /* 0x00007600ff2177ac */ /* 0x000e220008000800 */
[----:B------:R-:W-:Y:S01]  /*1bd0*/  IMAD.HI.U32 R2, R2, R7, RZ ;  /* 0x0000000702027227 */ /* 0x000fe200078e00ff */
[----:B------:R-:W0:Y:S03]  /*1be0*/  LDCU UR36, c[0x0][0x3b0] ;  /* 0x00007600ff2477ac */ /* 0x000e260008000800 */
[----:B------:R-:W-:-:S02]  /*1bf0*/  IMAD.MOV R11, RZ, RZ, -R6 ;  /* 0x000000ffff0b7224 */ /* 0x000fc400078e0a06 */
[C---:B------:R-:W-:Y:S01]  /*1c00*/  IMAD R118, R156.reuse, R5, R118 ;  /* 0x000000059c767224 */ /* 0x040fe200078e0276 */
[----:B------:R-:W0:Y:S01]  /*1c10*/  LDCU UR58, c[0x0][0x3b0] ;  /* 0x00007600ff3a77ac */ /* 0x000e220008000800 */
[----:B------:R-:W-:Y:S02]  /*1c20*/  IMAD.MOV R6, RZ, RZ, -R3 ;  /* 0x000000ffff067224 */ /* 0x000fe400078e0a03 */
[C---:B------:R-:W-:Y:S01]  /*1c30*/  IMAD.HI.U32 R5, R55.reuse, R105, RZ ;  /* 0x0000006937057227 */ /* 0x040fe200078e00ff */
[----:B------:R-:W0:Y:S03]  /*1c40*/  LDCU UR53, c[0x0][0x3b0] ;  /* 0x00007600ff3577ac */ /* 0x000e260008000800 */
[----:B------:R-:W-:Y:S01]  /*1c50*/  IMAD.HI.U32 R3, R55, R82, RZ ;  /* 0x0000005237037227 */ /* 0x000fe200078e00ff */
[----:B------:R-:W0:Y:S03]  /*1c60*/  LDCU UR40, c[0x0][0x3b0] ;  /* 0x00007600ff2877ac */ /* 0x000e260008000800 */
[----:B------:R-:W-:Y:S01]  /*1c70*/  IMAD.MOV R2, RZ, RZ, -R2 ;  /* 0x000000ffff027224 */ /* 0x000fe200078e0a02 */
[----:B------:R-:W0:Y:S01]  /*1c80*/  LDCU UR41, c[0x0][0x3b0] ;  /* 0x00007600ff2977ac */ /* 0x000e220008000800 */
[----:B------:R-:W-:-:S02]  /*1c90*/  IMAD R88, R156, R11, R88 ;  /* 0x0000000b9c587224 */ /* 0x000fc400078e0258 */
[----:B------:R-:W-:Y:S01]  /*1ca0*/  IMAD.MOV R5, RZ, RZ, -R5 ;  /* 0x000000ffff057224 */ /* 0x000fe200078e0a05 */
[----:B------:R-:W0:Y:S01]  /*1cb0*/  LDCU UR42, c[0x0][0x3b0] ;  /* 0x00007600ff2a77ac */ /* 0x000e220008000800 */
[----:B------:R-:W-:Y:S02]  /*1cc0*/  IMAD.MOV R11, RZ, RZ, -R3 ;  /* 0x000000ffff0b7224 */ /* 0x000fe400078e0a03 */
[----:B------:R-:W-:Y:S01]  /*1cd0*/  IMAD R3, R0, R2, R7 ;  /* 0x0000000200037224 */ /* 0x000fe200078e0207 */
[----:B------:R-:W0:Y:S01]  /*1ce0*/  LDCU UR56, c[0x0][0x3b0] ;  /* 0x00007600ff3877ac */ /* 0x000e220008000800 */
[----:B------:R-:W-:Y:S02]  /*1cf0*/  IMAD R105, R156, R5, R105 ;  /* 0x000000059c697224 */ /* 0x000fe400078e0269 */
[----:B------:R-:W-:Y:S01]  /*1d00*/  IMAD.HI.U32 R5, R55, R98, RZ ;  /* 0x0000006237057227 */ /* 0x000fe200078e00ff */
[----:B------:R-:W-:Y:S01]  /*1d10*/  ISETP.GT.U32.AND P0, PT, R0, R3, PT ;  /* 0x000000030000720c */ /* 0x000fe20003f04070 */
[----:B------:R-:W0:Y:S02]  /*1d20*/  LDCU UR8, c[0x0][0x3b0] ;  /* 0x00007600ff0877ac */ /* 0x000e240008000800 */
[----:B------:R-:W-:-:S02]  /*1d30*/  IMAD.MOV R5, RZ, RZ, -R5 ;  /* 0x000000ffff057224 */ /* 0x000fc400078e0a05 */
[C---:B------:R-:W-:Y:S01]  /*1d40*/  IMAD.HI.U32 R4, R55.reuse, R95, RZ ;  /* 0x0000005f37047227 */ /* 0x040fe200078e00ff */
[----:B------:R-:W0:Y:S03]  /*1d50*/  LDCU UR45, c[0x0][0x3b0] ;  /* 0x00007600ff2d77ac */ /* 0x000e260008000800 */
[----:B------:R-:W-:Y:S01]  /*1d60*/  IMAD R98, R156, R5, R98 ;  /* 0x000000059c627224 */ /* 0x000fe200078e0262 */
[----:B------:R-:W0:Y:S01]  /*1d70*/  LDCU UR55, c[0x0][0x3b0] ;  /* 0x00007600ff3777ac */ /* 0x000e220008000800 */
[----:B------:R-:W-:Y:S01]  /*1d80*/  IMAD.HI.U32 R5, R55, R94, RZ ;  /* 0x0000005e37057227 */ /* 0x000fe200078e00ff */
[----:B------:R-:W0:Y:S03]  /*1d90*/  LDCU UR51, c[0x0][0x3b0] ;  /* 0x00007600ff3377ac */ /* 0x000e260008000800 */
[----:B------:R-:W-:-:S02]  /*1da0*/  IMAD.MOV R5, RZ, RZ, -R5 ;  /* 0x000000ffff057224 */ /* 0x000fc400078e0a05 */
[----:B------:R-:W-:Y:S01]  /*1db0*/  @!P0 IMAD.IADD R3, R3, 0x1, -R0 ;  /* 0x0000000103038824 */ /* 0x000fe200078e0a00 */
[----:B------:R-:W-:Y:S01]  /*1dc0*/  ISETP.NE.AND P0, PT, R56, RZ, PT ;  /* 0x000000ff3800720c */ /* 0x000fe20003f05270 */
[----:B------:R-:W-:Y:S01]  /*1dd0*/  IMAD R94, R156, R5, R94 ;  /* 0x000000059c5e7224 */ /* 0x000fe200078e025e */
[----:B------:R-:W0:Y:S01]  /*1de0*/  LDCU UR52, c[0x0][0x3b0] ;  /* 0x00007600ff3477ac */ /* 0x000e220008000800 */
[----:B------:R-:W-:Y:S01]  /*1df0*/  IMAD.HI.U32 R5, R55, R89, RZ ;  /* 0x0000005937057227 */ /* 0x000fe200078e00ff */
[----:B------:R-:W-:Y:S01]  /*1e00*/  ISETP.GT.U32.AND P1, PT, R0, R3, PT ;  /* 0x000000030000720c */ /* 0x000fe20003f24070 */
[----:B------:R-:W0:Y:S02]  /*1e10*/  LDCU UR47, c[0x0][0x3b0] ;  /* 0x00007600ff2f77ac */ /* 0x000e240008000800 */
[----:B------:R-:W-:Y:S02]  /*1e20*/  IMAD.MOV R4, RZ, RZ, -R4 ;  /* 0x000000ffff047224 */ /* 0x000fe400078e0a04 */
[----:B------:R-:W-:-:S02]  /*1e30*/  IMAD.MOV R5, RZ, RZ, -R5 ;  /* 0x000000ffff057224 */ /* 0x000fc400078e0a05 */
[----:B------:R-:W-:Y:S02]  /*1e40*/  IMAD R95, R156, R4, R95 ;  /* 0x000000049c5f7224 */ /* 0x000fe400078e025f */
[----:B------:R-:W-:-:S04]  /*1e50*/  IMAD.HI.U32 R4, R55, R90, RZ ;  /* 0x0000005a37047227 */ /* 0x000fc800078e00ff */
[----:B------:R-:W-:Y:S02]  /*1e60*/  IMAD R89, R156, R5, R89 ;  /* 0x000000059c597224 */ /* 0x000fe400078e0259 */
[----:B------:R-:W-:-:S04]  /*1e70*/  IMAD.HI.U32 R5, R55, R83, RZ ;  /* 0x0000005337057227 */ /* 0x000fc800078e00ff */
[----:B------:R-:W-:Y:S02]  /*1e80*/  IMAD R92, R156, R9, R92 ;  /* 0x000000099c5c7224 */ /* 0x000fe400078e025c */
[----:B------:R-:W-:Y:S02]  /*1e90*/  IMAD.MOV R9, RZ, RZ, -R4 ;  /* 0x000000ffff097224 */ /* 0x000fe400078e0a04 */
[----:B------:R-:W-:-:S04]  /*1ea0*/  IMAD.HI.U32 R4, R55, R84, RZ ;  /* 0x0000005437047227 */ /* 0x000fc800078e00ff */
[----:B------:R-:W-:Y:S02]  /*1eb0*/  IMAD.MOV R5, RZ, RZ, -R5 ;  /* 0x000000ffff057224 */ /* 0x000fe400078e0a05 */
[----:B------:R-:W-:-:S04]  /*1ec0*/  IMAD.HI.U32 R2, R55, R77, RZ ;  /* 0x0000004d37027227 */ /* 0x000fc800078e00ff */
[----:B------:R-:W-:Y:S02]  /*1ed0*/  @!P1 IMAD.IADD R3, R3, 0x1, -R0 ;  /* 0x0000000103039824 */ /* 0x000fe400078e0a00 */
[C---:B------:R-:W-:Y:S02]  /*1ee0*/  IMAD R90, R156.reuse, R9, R90 ;  /* 0x000000099c5a7224 */ /* 0x040fe400078e025a */
[----:B------:R-:W-:Y:S02]  /*1ef0*/  IMAD.MOV R9, RZ, RZ, -R4 ;  /* 0x000000ffff097224 */ /* 0x000fe400078e0a04 */
[----:B------:R-:W-:Y:S02]  /*1f00*/  IMAD R83, R156, R5, R83 ;  /* 0x000000059c537224 */ /* 0x000fe400078e0253 */
[----:B------:R-:W-:-:S04]  /*1f10*/  IMAD.HI.U32 R4, R55, R78, RZ ;  /* 0x0000004e37047227 */ /* 0x000fc800078e00ff */
[----:B------:R-:W-:Y:S02]  /*1f20*/  IMAD.MOV R5, RZ, RZ, -R2 ;  /* 0x000000ffff057224 */ /* 0x000fe400078e0a02 */
[----:B------:R-:W-:Y:S01]  /*1f30*/  @!P2 IMAD.MOV R3, RZ, RZ, -R3 ;  /* 0x000000ffff03a224 */ /* 0x000fe200078e0a03 */
[----:B------:R-:W-:Y:S01]  /*1f40*/  @!P0 LOP3.LUT R3, RZ, R56, RZ, 0x33, !PT ;  /* 0x00000038ff038212 */ /* 0x000fe200078e33ff */
[----:B------:R-:W-:-:S04]  /*1f50*/  IMAD.HI.U32 R2, R55, R79, RZ ;  /* 0x0000004f37027227 */ /* 0x000fc800078e00ff */
[----:B------:R-:W-:Y:S02]  /*1f60*/  IMAD.MOV R7, RZ, RZ, -R4 ;  /* 0x000000ffff077224 */ /* 0x000fe400078e0a04 */
[----:B------:R-:W-:-:S04]  /*1f70*/  IMAD.HI.U32 R0, R55, R73, RZ ;  /* 0x0000004937007227 */ /* 0x000fc800078e00ff */
[----:B------:R-:W-:-:S04]  /*1f80*/  IMAD.HI.U32 R4, R55, R74, RZ ;  /* 0x0000004a37047227 */ /* 0x000fc800078e00ff */
[----:B------:R-:W-:Y:S02]  /*1f90*/  IMAD.MOV R2, RZ, RZ, -R2 ;  /* 0x000000ffff027224 */ /* 0x000fe400078e0a02 */
[----:B---3--:R-:W-:Y:S02]  /*1fa0*/  IMAD R121, R3, UR7, RZ ;  /* 0x0000000703797c24 */ /* 0x008fe4000f8e02ff */
[C---:B--2---:R-:W-:Y:S02]  /*1fb0*/  VIADD R19, R184.reuse, 0xffffffc2 ;  /* 0xffffffc2b8137836 */ /* 0x044fe40000000000 */
[----:B------:R-:W-:Y:S01]  /*1fc0*/  VIADD R20, R184, 0xffffffdd ;  /* 0xffffffddb8147836 */ /* 0x000fe20000000000 */
[----:B------:R-:W-:Y:S01]  /*1fd0*/  SHF.R.S32.HI R183, RZ, 0x1f, R121 ;  /* 0x0000001fffb77819 */ /* 0x000fe20000011479 */
[----:B------:R-:W-:Y:S01]  /*1fe0*/  IMAD R77, R156, R5, R77 ;  /* 0x000000059c4d7224 */ /* 0x000fe200078e024d */
[----:B-----5:R-:W-:Y:S01]  /*1ff0*/  IADD3 R58, P6, PT, R121, UR20, RZ ;  /* 0x00000014793a7c10 */ /* 0x020fe2000ffde0ff */
[----:B------:R-:W-:-:S02]  /*2000*/  IMAD.MOV R0, RZ, RZ, -R0 ;  /* 0x000000ffff007224 */ /* 0x000fc400078e0a00 */
[C---:B------:R-:W-:Y:S01]  /*2010*/  VIADD R23, R184.reuse, 0xffffffde ;  /* 0xffffffdeb8177836 */ /* 0x040fe20000000000 */
[----:B------:R-:W-:Y:S01]  /*2020*/  IADD3.X R59, PT, PT, R183, UR21, RZ, P6, !PT ;  /* 0x00000015b73b7c10 */ /* 0x000fe2000b7fe4ff */
[----:B------:R-:W-:Y:S02]  /*2030*/  IMAD.MOV R5, RZ, RZ, -R4 ;  /* 0x000000ffff057224 */ /* 0x000fe400078e0a04 */
[C---:B------:R-:W-:Y:S02]  /*2040*/  VIADD R24, R184.reuse, 0xffffffd9 ;  /* 0xffffffd9b8187836 */ /* 0x040fe40000000000 */
[C---:B------:R-:W-:Y:S02]  /*2050*/  VIADD R28, R184.reuse, 0xffffffda ;  /* 0xffffffdab81c7836 */ /* 0x040fe40000000000 */
[C---:B------:R-:W-:Y:S02]  /*2060*/  VIADD R29, R184.reuse, 0xffffffd4 ;  /* 0xffffffd4b81d7836 */ /* 0x040fe40000000000 */
[----:B------:R-:W-:-:S02]  /*2070*/  VIADD R35, R184, 0xffffffd6 ;  /* 0xffffffd6b8237836 */ /* 0x000fc40000000000 */
[C---:B------:R-:W-:Y:S02]  /*2080*/  VIADD R36, R184.reuse, 0xffffffd1 ;  /* 0xffffffd1b8247836 */ /* 0x040fe40000000000 */
[C---:B------:R-:W-:Y:S02]  /*2090*/  VIADD R42, R184.reuse, 0xffffffd2 ;  /* 0xffffffd2b82a7836 */ /* 0x040fe40000000000 */
[----:B------:R-:W-:Y:S01]  /*20a0*/  VIADD R117, R184, 0xffffffc0 ;  /* 0xffffffc0b8757836 */ /* 0x000fe20000000000 */
[C---:B------:R-:W-:Y:S01]  /*20b0*/  LOP3.LUT R80, R33.reuse, 0x6a, RZ, 0xfc, !PT ;  /* 0x0000006a21507812 */ /* 0x040fe200078efcff */
[----:B------:R-:W-:Y:S01]  /*20c0*/  IMAD R79, R156, R2, R79 ;  /* 0x000000029c4f7224 */ /* 0x000fe200078e024f */
[C---:B------:R-:W-:Y:S01]  /*20d0*/  LOP3.LUT R81, R33.reuse, 0x6c, RZ, 0xfc, !PT ;  /* 0x0000006c21517812 */ /* 0x040fe200078efcff */
[C---:B------:R-:W-:Y:S01]  /*20e0*/  VIADD R4, R184.reuse, 0xfffffffe ;  /* 0xfffffffeb8047836 */ /* 0x040fe20000000000 */
[C---:B------:R-:W-:Y:S01]  /*20f0*/  LOP3.LUT R76, R33.reuse, 0x6e, RZ, 0xfc, !PT ;  /* 0x0000006e214c7812 */ /* 0x040fe200078efcff */
[----:B------:R-:W-:Y:S01]  /*2100*/  VIADD R2, R184, 0xffffffff ;  /* 0xffffffffb8027836 */ /* 0x000fe20000000000 */
[C---:B------:R-:W-:Y:S01]  /*2110*/  LOP3.LUT R72, R33.reuse, 0x70, RZ, 0xfc, !PT ;  /* 0x0000007021487812 */ /* 0x040fe200078efcff */
[----:B------:R-:W-:Y:S01]  /*2120*/  IMAD R73, R156, R0, R73 ;  /* 0x000000009c497224 */ /* 0x000fe200078e0249 */
[----:B------:R-:W-:Y:S01]  /*2130*/  ISETP.GE.U32.AND P0, PT, R4, 0x7fffffbf, PT ;  /* 0x7fffffbf0400780c */ /* 0x000fe20003f06070 */
[----:B------:R-:W-:Y:S01]  /*2140*/  VIADD R0, R184, 0xfffffffd ;  /* 0xfffffffdb8007836 */ /* 0x000fe20000000000 */
[----:B------:R-:W-:Y:S01]  /*2150*/  ISETP.GE.U32.AND P1, PT, R2, 0x7fffffc0, PT ;  /* 0x7fffffc00200780c */ /* 0x000fe20003f26070 */
[----:B-1----:R-:W-:Y:S01]  /*2160*/  BAR.SYNC.DEFER_BLOCKING 0x0 ;  /* 0x0000000000007b1d */ /* 0x002fe20000010000 */
[C---:B------:R-:W-:Y:S01]  /*2170*/  IMAD R87, R156.reuse, R6, R87 ;  /* 0x000000069c577224 */ /* 0x040fe200078e0257 */
[----:B----4-:R-:W-:Y:S01]  /*2180*/  SHF.R.S32.HI R6, RZ, 0x1f, R122 ;  /* 0x0000001fff067819 */ /* 0x010fe2000001147a */
[----:B------:R-:W-:Y:S01]  /*2190*/  IMAD R78, R156, R7, R78 ;  /* 0x000000079c4e7224 */ /* 0x000fe200078e024e */
[----:B------:R-:W-:Y:S01]  /*21a0*/  IADD3 R4, P6, PT, R58, R122, RZ ;  /* 0x0000007a3a047210 */ /* 0x000fe20007fde0ff */
[----:B------:R-:W-:Y:S01]  /*21b0*/  VIADD R2, R184, 0xfffffffc ;  /* 0xfffffffcb8027836 */ /* 0x000fe20000000000 */
[----:B------:R-:W-:Y:S01]  /*21c0*/  ISETP.GE.U32.AND P4, PT, R0, 0x7fffffbe, PT ;  /* 0x7fffffbe0000780c */ /* 0x000fe20003f86070 */
[----:B------:R-:W-:Y:S01]  /*21d0*/  IMAD.SHL.U32 R7, R122, 0x2, RZ ;  /* 0x000000027a077824 */ /* 0x000fe200078e00ff */
[----:B------:R1:W-:Y:S01]  /*21e0*/  STL [R1+0x124], R6 ;  /* 0x0001240601007387 */ /* 0x0003e20000100800 */
[----:B------:R-:W-:Y:S01]  /*21f0*/  VIADD R0, R184, 0xfffffffb ;  /* 0xfffffffbb8007836 */ /* 0x000fe20000000000 */
[----:B------:R-:W-:Y:S01]  /*2200*/  ISETP.GE.U32.AND P2, PT, R2, 0x7fffffbd, PT ;  /* 0x7fffffbd0200780c */ /* 0x000fe20003f46070 */
[----:B------:R-:W-:Y:S01]  /*2210*/  IMAD R74, R156, R5, R74 ;  /* 0x000000059c4a7224 */ /* 0x000fe200078e024a */
[----:B------:R-:W-:Y:S01]  /*2220*/  LOP3.LUT R62, R33, 0x72, RZ, 0xfc, !PT ;  /* 0x00000072213e7812 */ /* 0x000fe200078efcff */
[----:B------:R-:W-:Y:S01]  /*2230*/  IMAD.X R5, R6, 0x1, R59, P6 ;  /* 0x0000000106057824 */ /* 0x000fe200030e063b */
[----:B------:R-:W-:Y:S01]  /*2240*/  IADD3 R2, P6, PT, R7, R58, RZ ;  /* 0x0000003a07027210 */ /* 0x000fe20007fde0ff */
[----:B------:R-:W-:Y:S01]  /*2250*/  IMAD.HI.U32 R8, R55, R93, RZ ;  /* 0x0000005d37087227 */ /* 0x000fe200078e00ff */
[----:B------:R-:W-:-:S02]  /*2260*/  ISETP.GE.U32.AND P5, PT, R0, 0x7fffffbc, PT ;  /* 0x7fffffbc0000780c */ /* 0x000fc40003fa6070 */
[C---:B------:R-:W-:Y:S01]  /*2270*/  LOP3.LUT R64, R33.reuse, 0x76, RZ, 0xfc, !PT ;  /* 0x0000007621407812 */ /* 0x040fe200078efcff */
[----:B------:R-:W-:Y:S01]  /*2280*/  IMAD R84, R156, R9, R84 ;  /* 0x000000099c547224 */ /* 0x000fe200078e0254 */
[----:B-1----:R-:W-:Y:S01]  /*2290*/  SHF.R.S32.HI R6, RZ, 0x1f, R7 ;  /* 0x0000001fff067819 */ /* 0x002fe20000011407 */
[----:B------:R-:W-:Y:S01]  /*22a0*/  VIADD R0, R184, 0xfffffffa ;  /* 0xfffffffab8007836 */ /* 0x000fe20000000000 */
[C---:B------:R-:W-:Y:S01]  /*22b0*/  LOP3.LUT R65, R33.reuse, 0x78, RZ, 0xfc, !PT ;  /* 0x0000007821417812 */ /* 0x040fe200078efcff */
[----:B------:R-:W-:Y:S01]  /*22c0*/  IMAD.MOV R8, RZ, RZ, -R8 ;  /* 0x000000ffff087224 */ /* 0x000fe200078e0a08 */
[----:B------:R1:W2:Y:S01]  /*22d0*/  @!P0 LDG.E.U8 R34, desc[UR26][R4.64] ;  /* 0x0000001a04228981 */ /* 0x0002a2000c1e1100 */
[----:B------:R-:W-:Y:S01]  /*22e0*/  IMAD.X R3, R6, 0x1, R59, P6 ;  /* 0x0000000106037824 */ /* 0x000fe200030e063b */
[C---:B------:R-:W-:Y:S01]  /*22f0*/  LOP3.LUT R66, R33.reuse, 0x7a, RZ, 0xfc, !PT ;  /* 0x0000007a21427812 */ /* 0x040fe200078efcff */
[----:B------:R-:W-:Y:S01]  /*2300*/  IMAD R93, R156, R8, R93 ;  /* 0x000000089c5d7224 */ /* 0x000fe200078e025d */
[----:B------:R-:W3:Y:S01]  /*2310*/  @!P1 LDG.E.U8 R39, desc[UR26][R58.64] ;  /* 0x0000001a3a279981 */ /* 0x000ee2000c1e1100 */
[----:B------:R-:W-:Y:S01]  /*2320*/  ISETP.GE.U32.AND P1, PT, R0, 0x7fffffbb, PT ;  /* 0x7fffffbb0000780c */ /* 0x000fe20003f26070 */
[----:B------:R-:W-:Y:S01]  /*2330*/  VIADD R0, R184, 0xfffffff9 ;  /* 0xfffffff9b8007836 */ /* 0x000fe20000000000 */
[----:B------:R-:W-:Y:S01]  /*2340*/  LOP3.LUT R67, R33, 0x7c, RZ, 0xfc, !PT ;  /* 0x0000007c21437812 */ /* 0x000fe200078efcff */
[----:B------:R4:W-:Y:S01]  /*2350*/  STL [R1+0x120], R7 ;  /* 0x0001200701007387 */ /* 0x0009e20000100800 */
[----:B------:R-:W-:-:S04]  /*2360*/  IMAD.HI.U32 R8, R55, R86, RZ ;  /* 0x0000005637087227 */ /* 0x000fc800078e00ff */
[----:B------:R-:W-:Y:S01]  /*2370*/  IMAD R189, R122, 0x27, RZ ;  /* 0x000000277abd7824 */ /* 0x000fe200078e02ff */
[----:B------:R-:W-:-:S04]  /*2380*/  @!UP1 UIADD3 UR4, UPT, UPT, -UR5, 0x100000, URZ ;  /* 0x0010000005049890 */ /* 0x000fc8000fffe1ff */
[----:B------:R-:W-:Y:S02]  /*2390*/  @!UP1 USHF.L.U32 UR5, UR4, 0xb, URZ ;  /* 0x0000000b04059899 */ /* 0x000fe400080006ff */
[----:B------:R-:W-:Y:S01]  /*23a0*/  @!UP1 USHF.L.U32 UR4, UR4, 0x1, URZ ;  /* 0x0000000104049899 */ /* 0x000fe200080006ff */
[----:B-1----:R-:W-:Y:S01]  /*23b0*/  IMAD R4, R122, 0x3, RZ ;  /* 0x000000037a047824 */ /* 0x002fe200078e02ff */
[----:B------:R-:W-:Y:S01]  /*23c0*/  STL [R1+0x228], R6 ;  /* 0x0002280601007387 */ /* 0x000fe20000100800 */
[----:B------:R-:W-:Y:S01]  /*23d0*/  ISETP.GE.U32.AND P0, PT, R0, 0x7fffffba, PT ;  /* 0x7fffffba0000780c */ /* 0x000fe20003f06070 */
[----:B------:R-:W-:Y:S01]  /*23e0*/  IMAD.MOV R13, RZ, RZ, -R8 ;  /* 0x000000ffff0d7224 */ /* 0x000fe200078e0a08 */
[----:B------:R-:W-:Y:S01]  /*23f0*/  VOTEU.ALL UP2, P3 ;  /* 0x0000000000ff7886 */ /* 0x000fe20001840000 */
[----:B------:R1:W5:Y:S01]  /*2400*/  @!P4 LDG.E.U8 R30, desc[UR26][R2.64] ;  /* 0x0000001a021ec981 */ /* 0x000362000c1e1100 */
[----:B------:R-:W-:Y:S01]  /*2410*/  SHF.R.S32.HI R5, RZ, 0x1f, R4 ;  /* 0x0000001fff057819 */ /* 0x000fe20000011404 */
[----:B------:R-:W-:Y:S01]  /*2420*/  IMAD R82, R156, R11, R82 ;  /* 0x0000000b9c527224 */ /* 0x000fe200078e0252 */
[----:B------:R-:W0:Y:S01]  /*2430*/  LDCU UR7, c[0x0][0x3b0] ;  /* 0x00007600ff0777ac */ /* 0x000e220008000800 */
[----:B------:R0:W-:Y:S01]  /*2440*/  STL [R1+0x11c], R4 ;  /* 0x00011c0401007387 */ /* 0x0001e20000100800 */
[----:B------:R-:W-:-:S02]  /*2450*/  VIADD R0, R184, 0xfffffff8 ;  /* 0xfffffff8b8007836 */ /* 0x000fc40000000000 */
[----:B----4-:R-:W-:Y:S02]  /*2460*/  IMAD R7, R122, 0x5, RZ ;  /* 0x000000057a077824 */ /* 0x010fe400078e02ff */
[----:B------:R-:W-:Y:S01]  /*2470*/  VIADD R9, R184, 0xffffffca ;  /* 0xffffffcab8097836 */ /* 0x000fe20000000000 */
[----:B-1----:R-:W-:Y:S01]  /*2480*/  IADD3 R2, P6, PT, R4, R58, RZ ;  /* 0x0000003a04027210 */ /* 0x002fe20007fde0ff */
[----:B------:R-:W-:Y:S02]  /*2490*/  IMAD R86, R156, R13, R86 ;  /* 0x0000000d9c567224 */ /* 0x000fe400078e0256 */
[C---:B------:R-:W-:Y:S02]  /*24a0*/  VIADD R10, R184.reuse, 0xffffffc5 ;  /* 0xffffffc5b80a7836 */ /* 0x040fe40000000000 */
[----:B------:R-:W-:Y:S02]  /*24b0*/  VIADD R14, R184, 0xffffffc6 ;  /* 0xffffffc6b80e7836 */ /* 0x000fe40000000000 */
[C---:B------:R-:W-:Y:S01]  /*24c0*/  IMAD R56, R122.reuse, 0x7, RZ ;  /* 0x000000077a387824 */ /* 0x040fe200078e02ff */
[----:B------:R-:W-:Y:S01]  /*24d0*/  IABS R60, R66 ;  /* 0x00000042003c7213 */ /* 0x000fe20000000000 */
[----:B0-----:R-:W-:Y:S01]  /*24e0*/  IMAD.SHL.U32 R4, R122, 0x4, RZ ;  /* 0x000000047a047824 */ /* 0x001fe200078e00ff */
[----:B------:R-:W-:Y:S01]  /*24f0*/  STL [R1+0x224], R5 ;  /* 0x0002240501007387 */ /* 0x000fe20000100800 */
[----:B------:R-:W-:Y:S01]  /*2500*/  IMAD.X R3, R5, 0x1, R59, P6 ;  /* 0x0000000105037824 */ /* 0x000fe200030e063b */
[----:B------:R-:W-:Y:S01]  /*2510*/  ISETP.GE.U32.AND P4, PT, R0, 0x7fffffb9, PT ;  /* 0x7fffffb90000780c */ /* 0x000fe20003f86070 */
[----:B------:R0:W1:Y:S01]  /*2520*/  @!UP2 SYNCS.EXCH.64 URZ, [UR13+0x8008], UR4 ;  /* 0x008008040dffa5b2 */ /* 0x0000620008000100 */
[----:B------:R4:W-:Y:S01]  /*2530*/  STL [R1+0x118], R4 ;  /* 0x0001180401007387 */ /* 0x0009e20000100800 */
[----:B------:R-:W-:Y:S01]  /*2540*/  SHF.R.S32.HI R8, RZ, 0x1f, R4 ;  /* 0x0000001fff087819 */ /* 0x000fe20000011404 */
[----:B------:R-:W-:Y:S01]  /*2550*/  VIADD R0, R184, 0xfffffff7 ;  /* 0xfffffff7b8007836 */ /* 0x000fe20000000000 */
[----:B------:R-:W-:Y:S01]  /*2560*/  SHF.R.S32.HI R6, RZ, 0x1f, R7 ;  /* 0x0000001fff067819 */ /* 0x000fe20000011407 */
[----:B------:R0:W2:Y:S01]  /*2570*/  @!P2 LDG.E.U8 R25, desc[UR26][R2.64] ;  /* 0x0000001a0219a981 */ /* 0x0000a2000c1e1100 */
[----:B----4-:R-:W-:-:S02]  /*2580*/  IADD3 R4, P6, PT, R4, R58, RZ ;  /* 0x0000003a04047210 */ /* 0x010fc40007fde0ff */
[----:B------:R-:W-:Y:S02]  /*2590*/  PRMT R13, RZ, 0x7610, R13 ;  /* 0x00007610ff0d7816 */ /* 0x000fe4000000000d */
[----:B------:R-:W-:Y:S01]  /*25a0*/  SHF.R.S32.HI R54, RZ, 0x1f, R56 ;  /* 0x0000001fff367819 */ /* 0x000fe20000011438 */
[----:B------:R-:W-:Y:S01]  /*25b0*/  IMAD.X R5, R8, 0x1, R59, P6 ;  /* 0x0000000108057824 */ /* 0x000fe200030e063b */
[----:B0-----:R-:W-:Y:S01]  /*25c0*/  IADD3 R2, P6, PT, R7, R58, RZ ;  /* 0x0000003a07027210 */ /* 0x001fe20007fde0ff */
[----:B------:R-:W-:Y:S01]  /*25d0*/  IMAD.HI.U32 R185, R55, R60, RZ ;  /* 0x0000003c37b97227 */ /* 0x000fe200078e00ff */
[----:B------:R-:W-:Y:S01]  /*25e0*/  ISETP.GE.U32.AND P2, PT, R0, 0x7fffffb8, PT ;  /* 0x7fffffb80000780c */ /* 0x000fe20003f46070 */
[----:B------:R-:W-:Y:S01]  /*25f0*/  STL [R1+0x114], R7 ;  /* 0x0001140701007387 */ /* 0x000fe20000100800 */
[----:B------:R-:W-:Y:S01]  /*2600*/  SHF.R.S32.HI R188, RZ, 0x1f, R189 ;  /* 0x0000001fffbc7819 */ /* 0x000fe200000114bd */
[----:B------:R-:W-:Y:S01]  /*2610*/  VIADD R0, R184, 0xffffffec ;  /* 0xffffffecb8007836 */ /* 0x000fe20000000000 */
[----:B------:R-:W0:Y:S01]  /*2620*/  LDCU UR5, c[0x0][0x3b0] ;  /* 0x00007600ff0577ac */ /* 0x000e220008000800 */
[----:B------:R-:W-:Y:S01]  /*2630*/  STL [R1+0x220], R8 ;  /* 0x0002200801007387 */ /* 0x000fe20000100800 */
[----:B------:R-:W-:Y:S01]  /*2640*/  IMAD.X R3, R6, 0x1, R59, P6 ;  /* 0x0000000106037824 */ /* 0x000fe200030e063b */
[----:B------:R-:W4:Y:S02]  /*2650*/  LDCU UR4, c[0x0][0x3b0] ;  /* 0x00007600ff0477ac */ /* 0x000f240008000800 */
[----:B------:R1:W-:Y:S04]  /*2660*/  STL [R1+0x21c], R6 ;  /* 0x00021c0601007387 */ /* 0x0003e80000100800 */
[----:B------:R-:W2:Y:S01]  /*2670*/  @!P5 LDG.E.U8 R18, desc[UR26][R4.64] ;  /* 0x0000001a0412d981 */ /* 0x000ea2000c1e1100 */
[----:B------:R-:W-:Y:S01]  /*2680*/  ISETP.GE.U32.AND P5, PT, R0, 0x7fffffad, PT ;  /* 0x7fffffad0000780c */ /* 0x000fe20003fa6070 */
[----:B------:R-:W-:-:S02]  /*2690*/  VIADD R0, R184, 0xffffffed ;  /* 0xffffffedb8007836 */ /* 0x000fc40000000000 */
[----:B------:R0:W2:Y:S01]  /*26a0*/  @!P1 LDG.E.U8 R13, desc[UR26][R2.64] ;  /* 0x0000001a020d9981 */ /* 0x0000a2000c1e1100 */
[----:B-1----:R-:W-:Y:S02]  /*26b0*/  IMAD R6, R122, 0x6, RZ ;  /* 0x000000067a067824 */ /* 0x002fe400078e02ff */
[----:B------:R-:W-:Y:S01]  /*26c0*/  ISETP.GE.U32.AND P1, PT, R0, 0x7fffffae, PT ;  /* 0x7fffffae0000780c */ /* 0x000fe20003f26070 */
[----:B------:R-:W-:Y:S02]  /*26d0*/  VIADD R7, R184, 0xffffffee ;  /* 0xffffffeeb8077836 */ /* 0x000fe40000000000 */
[----:B------:R-:W-:Y:S02]  /*26e0*/  SHF.R.S32.HI R8, RZ, 0x1f, R6 ;  /* 0x0000001fff087819 */ /* 0x000fe40000011406 */
[----:B0-----:R-:W-:Y:S01]  /*26f0*/  IADD3 R2, P6, PT, R6, R58, RZ ;  /* 0x0000003a06027210 */ /* 0x001fe20007fde0ff */
[C---:B------:R-:W-:Y:S01]  /*2700*/  VIADD R0, R184.reuse, 0xffffffe8 ;  /* 0xffffffe8b8007836 */ /* 0x040fe20000000000 */
[----:B------:R0:W-:Y:S01]  /*2710*/  STL [R1+0x110], R6 ;  /* 0x0001100601007387 */ /* 0x0001e20000100800 */
[----:B------:R-:W-:-:S02]  /*2720*/  VIADD R4, R184, 0xffffffe9 ;  /* 0xffffffe9b8047836 */ /* 0x000fc40000000000 */
[----:B------:R-:W-:Y:S01]  /*2730*/  IMAD.X R3, R8, 0x1, R59, P6 ;  /* 0x0000000108037824 */ /* 0x000fe200030e063b */
[----:B------:R-:W-:Y:S02]  /*2740*/  ISETP.GE.U32.AND P6, PT, R7, 0x7fffffaf, PT ;  /* 0x7fffffaf0700780c */ /* 0x000fe40003fc6070 */
[----:B------:R-:W-:Y:S01]  /*2750*/  SEL R41, RZ, 0x1fffe, P1 ;  /* 0x0001fffeff297807 */ /* 0x000fe20000800000 */
[----:B0-----:R-:W-:Y:S01]  /*2760*/  VIADD R6, R184, 0xffffffef ;  /* 0xffffffefb8067836 */ /* 0x001fe20000000000 */
[----:B------:R-:W-:Y:S01]  /*2770*/  ISETP.GE.U32.AND P1, PT, R0, 0x7fffffa9, PT ;  /* 0x7fffffa90000780c */ /* 0x000fe20003f26070 */
[C---:B------:R-:W-:Y:S01]  /*2780*/  VIADD R0, R184.reuse, 0xffffffeb ;  /* 0xffffffebb8007836 */ /* 0x040fe20000000000 */
[----:B------:R-:W-:Y:S01]  /*2790*/  SEL R16, RZ, 0x1, P5 ;  /* 0x00000001ff107807 */ /* 0x000fe20002800000 */
[----:B------:R-:W-:Y:S01]  /*27a0*/  VIADD R5, R184, 0xffffffea ;  /* 0xffffffeab8057836 */ /* 0x000fe20000000000 */
[----:B------:R-:W-:Y:S02]  /*27b0*/  ISETP.GE.U32.AND P5, PT, R6, 0x7fffffb0, PT ;  /* 0x7fffffb00600780c */ /* 0x000fe40003fa6070 */
[----:B------:R-:W-:-:S02]  /*27c0*/  SEL R40, RZ, 0x4, P6 ;  /* 0x00000004ff287807 */ /* 0x000fc40003000000 */
[----:B------:R-:W-:Y:S01]  /*27d0*/  ISETP.GE.U32.AND P6, PT, R4, 0x7fffffaa, PT ;  /* 0x7fffffaa0400780c */ /* 0x000fe20003fc6070 */
[----:B------:R-:W-:Y:S01]  /*27e0*/  VIADD R4, R184, 0xffffffe4 ;  /* 0xffffffe4b8047836 */ /* 0x000fe20000000000 */
[----:B------:R-:W-:Y:S02]  /*27f0*/  SEL R46, RZ, 0x1, P1 ;  /* 0x00000001ff2e7807 */ /* 0x000fe40000800000 */
[----:B------:R-:W-:Y:S02]  /*2800*/  SEL R45, RZ, 0x7fff8, P5 ;  /* 0x0007fff8ff2d7807 */ /* 0x000fe40002800000 */
[----:B------:R-:W-:Y:S01]  /*2810*/  ISETP.GE.U32.AND P1, PT, R0, 0x7fffffac, PT ;  /* 0x7fffffac0000780c */ /* 0x000fe20003f26070 */
[----:B------:R-:W-:Y:S01]  /*2820*/  VIADD R0, R184, 0xffffffe5 ;  /* 0xffffffe5b8007836 */ /* 0x000fe20000000000 */
[----:B------:R-:W-:Y:S02]  /*2830*/  ISETP.GE.U32.AND P5, PT, R5, 0x7fffffab, PT ;  /* 0x7fffffab0500780c */ /* 0x000fe40003fa6070 */
[----:B------:R-:W-:-:S02]  /*2840*/  SEL R49, RZ, 0x1fffe, P6 ;  /* 0x0001fffeff317807 */ /* 0x000fc40003000000 */
[----:B------:R-:W-:Y:S01]  /*2850*/  ISETP.GE.U32.AND P6, PT, R4, 0x7fffffa5, PT ;  /* 0x7fffffa50400780c */ /* 0x000fe20003fc6070 */
[C---:B------:R-:W-:Y:S01]  /*2860*/  VIADD R4, R184.reuse, 0xffffffe7 ;  /* 0xffffffe7b8047836 */ /* 0x040fe20000000000 */
[----:B------:R-:W-:Y:S01]  /*2870*/  SEL R44, RZ, 0x4, P5 ;  /* 0x00000004ff2c7807 */ /* 0x000fe20002800000 */
[----:B------:R-:W-:Y:S01]  /*2880*/  VIADD R5, R184, 0xffffffe6 ;  /* 0xffffffe6b8057836 */ /* 0x000fe20000000000 */
[----:B------:R-:W-:Y:S01]  /*2890*/  ISETP.GE.U32.AND P5, PT, R0, 0x7fffffa6, PT ;  /* 0x7fffffa60000780c */ /* 0x000fe20003fa6070 */
[----:B------:R-:W-:Y:S01]  /*28a0*/  VIADD R0, R184, 0xffffffe1 ;  /* 0xffffffe1b8007836 */ /* 0x000fe20000000000 */
[----:B------:R-:W-:Y:S02]  /*28b0*/  SEL R50, RZ, 0x1, P6 ;  /* 0x00000001ff327807 */ /* 0x000fe40003000000 */
[----:B------:R-:W-:Y:S02]  /*28c0*/  SEL R47, RZ, 0x7fff8, P1 ;  /* 0x0007fff8ff2f7807 */ /* 0x000fe40000800000 */
[----:B------:R-:W-:Y:S01]  /*28d0*/  ISETP.GE.U32.AND P6, PT, R4, 0x7fffffa8, PT ;  /* 0x7fffffa80400780c */ /* 0x000fe20003fc6070 */
[C---:B------:R-:W-:Y:S01]  /*28e0*/  VIADD R4, R184.reuse, 0xffffffe0 ;  /* 0xffffffe0b8047836 */ /* 0x040fe20000000000 */
[----:B------:R-:W-:Y:S01]  /*28f0*/  ISETP.GE.U32.AND P1, PT, R5, 0x7fffffa7, PT ;  /* 0x7fffffa70500780c */ /* 0x000fe20003f26070 */
[----:B------:R-:W-:Y:S01]  /*2900*/  VIADD R5, R184, 0xffffffe2 ;  /* 0xffffffe2b8057836 */ /* 0x000fe20000000000 */
[----:B------:R-:W-:-:S02]  /*2910*/  SEL R53, RZ, 0x1fffe, P5 ;  /* 0x0001fffeff357807 */ /* 0x000fc40002800000 */
[----:B------:R-:W-:Y:S01]  /*2920*/  ISETP.GE.U32.AND P5, PT, R0, 0x7fffffa2, PT ;  /* 0x7fffffa20000780c */ /* 0x000fe20003fa6070 */
[----:B------:R-:W-:Y:S01]  /*2930*/  VIADD R0, R184, 0xffffffe3 ;  /* 0xffffffe3b8007836 */ /* 0x000fe20000000000 */
[----:B------:R-:W-:Y:S02]  /*2940*/  SEL R48, RZ, 0x4, P1 ;  /* 0x00000004ff307807 */ /* 0x000fe40000800000 */
[----:B------:R-:W-:Y:S01]  /*2950*/  ISETP.GE.U32.AND P1, PT, R4, 0x7fffffa1, PT ;  /* 0x7fffffa10400780c */ /* 0x000fe20003f26070 */
[----:B------:R-:W-:Y:S01]  /*2960*/  VIADD R4, R184, 0xffffffcc ;  /* 0xffffffccb8047836 */ /* 0x000fe20000000000 */
[----:B------:R-:W-:Y:S02]  /*2970*/  SEL R51, RZ, 0x7fff8, P6 ;  /* 0x0007fff8ff337807 */ /* 0x000fe40003000000 */
[----:B------:R-:W-:Y:S02]  /*2980*/  ISETP.GE.U32.AND P6, PT, R5, 0x7fffffa3, PT ;  /* 0x7fffffa30500780c */ /* 0x000fe40003fc6070 */
[----:B------:R-:W-:-:S02]  /*2990*/  SEL R63, RZ, 0x1fffe, P5 ;  /* 0x0001fffeff3f7807 */ /* 0x000fc40002800000 */
[----:B------:R-:W-:Y:S01]  /*29a0*/  ISETP.GE.U32.AND P5, PT, R0, 0x7fffffa4, PT ;  /* 0x7fffffa40000780c */ /* 0x000fe20003fa6070 */
[C---:B------:R-:W-:Y:S01]  /*29b0*/  VIADD R0, R184.reuse, 0xffffffcd ;  /* 0xffffffcdb8007836 */ /* 0x040fe20000000000 */
[----:B------:R-:W-:Y:S01]  /*29c0*/  SEL R52, RZ, 0x4, P6 ;  /* 0x00000004ff347807 */ /* 0x000fe20003000000 */
[----:B------:R-:W-:Y:S01]  /*29d0*/  VIADD R5, R184, 0xffffffce ;  /* 0xffffffceb8057836 */ /* 0x000fe20000000000 */
[----:B------:R-:W-:Y:S02]  /*29e0*/  ISETP.GE.U32.AND P6, PT, R4, 0x7fffff8d, PT ;  /* 0x7fffff8d0400780c */ /* 0x000fe40003fc6070 */
[----:B------:R-:W-:Y:S02]  /*29f0*/  SEL R61, RZ, 0x7fff8, P5 ;  /* 0x0007fff8ff3d7807 */ /* 0x000fe40002800000 */
[----:B------:R-:W-:Y:S01]  /*2a00*/  ISETP.GE.U32.AND P5, PT, R0, 0x7fffff8e, PT ;  /* 0x7fffff8e0000780c */ /* 0x000fe20003fa6070 */
[----:B------:R-:W-:Y:S01]  /*2a10*/  VIADD R0, R184, 0xffffffcf ;  /* 0xffffffcfb8007836 */ /* 0x000fe20000000000 */
        /* <DEDUP_REMOVED lines=8> */
[----:B------:R0:W-:Y:S01]  /*2aa0*/  STL [R1+0x218], R8 ;  /* 0x0002180801007387 */ /* 0x0001e20000100800 */
[----:B------:R-:W-:-:S02]  /*2ab0*/  SEL R5, RZ, 0x7fff8, P5 ;  /* 0x0007fff8ff057807 */ /* 0x000fc40002800000 */
[----:B------:R-:W-:Y:S01]  /*2ac0*/  ISETP.GE.U32.AND P5, PT, R6, 0x7fffff8a, PT ;  /* 0x7fffff8a0600780c */ /* 0x000fe20003fa6070 */
[C---:B------:R-:W-:Y:S01]  /*2ad0*/  VIADD R6, R184.reuse, 0xffffffcb ;  /* 0xffffffcbb8067836 */ /* 0x040fe20000000000 */
[----:B0-----:R-:W-:Y:S02]  /*2ae0*/  SEL R8, RZ, 0x1, P6 ;  /* 0x00000001ff087807 */ /* 0x001fe40003000000 */
[----:B------:R-:W-:Y:S01]  /*2af0*/  ISETP.GE.U32.AND P6, PT, R9, 0x7fffff8b, PT ;  /* 0x7fffff8b0900780c */ /* 0x000fe20003fc6070 */
[----:B------:R-:W-:Y:S01]  /*2b00*/  VIADD R9, R184, 0xffffffc4 ;  /* 0xffffffc4b8097836 */ /* 0x000fe20000000000 */
[----:B------:R-:W-:Y:S02]  /*2b10*/  SEL R11, RZ, 0x1fffe, P5 ;  /* 0x0001fffeff0b7807 */ /* 0x000fe40002800000 */
[----:B------:R-:W-:Y:S02]  /*2b20*/  ISETP.GE.U32.AND P5, PT, R6, 0x7fffff8c, PT ;  /* 0x7fffff8c0600780c */ /* 0x000fe40003fa6070 */
[----:B------:R-:W-:-:S02]  /*2b30*/  SEL R6, RZ, 0x4, P6 ;  /* 0x00000004ff067807 */ /* 0x000fc40003000000 */
[----:B------:R-:W-:Y:S02]  /*2b40*/  ISETP.GE.U32.AND P6, PT, R9, 0x7fffff85, PT ;  /* 0x7fffff850900780c */ /* 0x000fe40003fc6070 */
[----:B------:R-:W-:Y:S02]  /*2b50*/  SEL R9, RZ, 0x7fff8, P5 ;  /* 0x0007fff8ff097807 */ /* 0x000fe40002800000 */
[----:B------:R-:W-:Y:S01]  /*2b60*/  ISETP.GE.U32.AND P5, PT, R10, 0x7fffff86, PT ;  /* 0x7fffff860a00780c */ /* 0x000fe20003fa6070 */
[----:B------:R-:W-:Y:S01]  /*2b70*/  VIADD R10, R184, 0xffffffc7 ;  /* 0xffffffc7b80a7836 */ /* 0x000fe20000000000 */
[----:B------:R-:W-:Y:S02]  /*2b80*/  SEL R12, RZ, 0x1, P6 ;  /* 0x00000001ff0c7807 */ /* 0x000fe40003000000 */
[----:B------:R-:W-:Y:S01]  /*2b90*/  ISETP.GE.U32.AND P6, PT, R14, 0x7fffff87, PT ;  /* 0x7fffff870e00780c */ /* 0x000fe20003fc6070 */
[----:B------:R-:W-:Y:S01]  /*2ba0*/  VIADD R14, R184, 0xffffffc1 ;  /* 0xffffffc1b80e7836 */ /* 0x000fe20000000000 */
[----:B------:R-:W-:-:S02]  /*2bb0*/  SEL R17, RZ, 0x1fffe, P5 ;  /* 0x0001fffeff117807 */ /* 0x000fc40002800000 */
[----:B------:R-:W-:Y:S02]  /*2bc0*/  ISETP.GE.U32.AND P5, PT, R10, 0x7fffff88, PT ;  /* 0x7fffff880a00780c */ /* 0x000fe40003fa6070 */
[----:B------:R-:W-:Y:S02]  /*2bd0*/  SEL R10, RZ, 0x4, P6 ;  /* 0x00000004ff0a7807 */ /* 0x000fe40003000000 */
[----:B------:R-:W-:Y:S01]  /*2be0*/  ISETP.GE.U32.AND P6, PT, R14, 0x7fffff82, PT ;  /* 0x7fffff820e00780c */ /* 0x000fe20003fc6070 */
[C---:B------:R-:W-:Y:S01]  /*2bf0*/  VIADD R14, R184.reuse, 0xffffffc3 ;  /* 0xffffffc3b80e7836 */ /* 0x040fe20000000000 */
[----:B------:R-:W-:Y:S02]  /*2c00*/  SEL R15, RZ, 0x7fff8, P5 ;  /* 0x0007fff8ff0f7807 */ /* 0x000fe40002800000 */
[----:B------:R-:W-:Y:S01]  /*2c10*/  ISETP.GE.U32.AND P5, PT, R19, 0x7fffff83, PT ;  /* 0x7fffff831300780c */ /* 0x000fe20003fa6070 */
[----:B------:R-:W-:Y:S01]  /*2c20*/  VIADD R19, R184, 0xffffffdc ;  /* 0xffffffdcb8137836 */ /* 0x000fe20000000000 */
[----:B------:R-:W-:-:S02]  /*2c30*/  SEL R21, RZ, 0x1fffe, P6 ;  /* 0x0001fffeff157807 */ /* 0x000fc40003000000 */
[----:B------:R-:W-:Y:S02]  /*2c40*/  ISETP.GE.U32.AND P6, PT, R14, 0x7fffff84, PT ;  /* 0x7fffff840e00780c */ /* 0x000fe40003fc6070 */
[----:B------:R-:W-:Y:S02]  /*2c50*/  SEL R14, RZ, 0x4, P5 ;  /* 0x00000004ff0e7807 */ /* 0x000fe40002800000 */
[----:B------:R-:W-:Y:S02]  /*2c60*/  ISETP.GE.U32.AND P5, PT, R19, 0x7fffff9d, PT ;  /* 0x7fffff9d1300780c */ /* 0x000fe40003fa6070 */
[----:B------:R-:W-:Y:S02]  /*2c70*/  SEL R19, RZ, 0x7fff8, P6 ;  /* 0x0007fff8ff137807 */ /* 0x000fe40003000000 */
[----:B------:R-:W-:Y:S01]  /*2c80*/  ISETP.GE.U32.AND P6, PT, R20, 0x7fffff9e, PT ;  /* 0x7fffff9e1400780c */ /* 0x000fe20003fc6070 */
[----:B------:R-:W-:Y:S01]  /*2c90*/  VIADD R20, R184, 0xffffffdf ;  /* 0xffffffdfb8147836 */ /* 0x000fe20000000000 */
[----:B------:R-:W-:-:S02]  /*2ca0*/  SEL R22, RZ, 0x1, P5 ;  /* 0x00000001ff167807 */ /* 0x000fc40002800000 */
[----:B------:R-:W-:Y:S01]  /*2cb0*/  ISETP.GE.U32.AND P5, PT, R23, 0x7fffff9f, PT ;  /* 0x7fffff9f1700780c */ /* 0x000fe20003fa6070 */
[----:B------:R-:W-:Y:S01]  /*2cc0*/  VIADD R23, R184, 0xffffffd8 ;  /* 0xffffffd8b8177836 */ /* 0x000fe20000000000 */
[----:B------:R-:W-:Y:S02]  /*2cd0*/  SEL R27, RZ, 0x1fffe, P6 ;  /* 0x0001fffeff1b7807 */ /* 0x000fe40003000000 */
[----:B------:R-:W-:Y:S02]  /*2ce0*/  ISETP.GE.U32.AND P6, PT, R20, 0x7fffffa0, PT ;  /* 0x7fffffa01400780c */ /* 0x000fe40003fc6070 */
[----:B------:R-:W-:Y:S02]  /*2cf0*/  SEL R20, RZ, 0x4, P5 ;  /* 0x00000004ff147807 */ /* 0x000fe40002800000 */
[----:B------:R-:W-:Y:S02]  /*2d00*/  ISETP.GE.U32.AND P5, PT, R23, 0x7fffff99, PT ;  /* 0x7fffff991700780c */ /* 0x000fe40003fa6070 */
        /* <DEDUP_REMOVED lines=29> */
[----:B------:R-:W-:Y:S01]  /*2ee0*/  ISETP.GE.U32.AND P5, PT, R42, 0x7fffff94, PT ;  /* 0x7fffff942a00780c */ /* 0x000fe20003fa6070 */
[----:B------:R-:W-:Y:S01]  /*2ef0*/  IMAD.IADD R42, R16, 0x1, R41 ;  /* 0x00000001102a7824 */ /* 0x000fe200078e0229 */
[----:B------:R-:W-:-:S02]  /*2f00*/  SEL R16, RZ, 0x1, P1 ;  /* 0x00000001ff107807 */ /* 0x000fc40000800000 */
[----:B------:R-:W-:Y:S02]  /*2f10*/  SEL R41, RZ, 0x7fff8, P5 ;  /* 0x0007fff8ff297807 */ /* 0x000fe40002800000 */
[----:B------:R-:W-:Y:S01]  /*2f20*/  ISETP.GE.U32.AND P5, PT, R117, 0x7fffff81, PT ;  /* 0x7fffff817500780c */ /* 0x000fe20003fa6070 */
[----:B------:R-:W-:-:S03]  /*2f30*/  IMAD.IADD R63, R16, 0x1, R63 ;  /* 0x00000001103f7824 */ /* 0x000fc600078e023f */
[----:B------:R-:W-:Y:S01]  /*2f40*/  SEL R16, RZ, 0x1, P5 ;  /* 0x00000001ff107807 */ /* 0x000fe20002800000 */
[----:B------:R-:W-:-:S04]  /*2f50*/  IMAD.IADD R46, R46, 0x1, R49 ;  /* 0x000000012e2e7824 */ /* 0x000fc800078e0231 */
[----:B------:R-:W-:Y:S02]  /*2f60*/  IMAD.IADD R16, R16, 0x1, R21 ;  /* 0x0000000110107824 */ /* 0x000fe400078e0215 */
[----:B------:R-:W-:Y:S02]  /*2f70*/  IMAD.IADD R4, R4, 0x1, R7 ;  /* 0x0000000104047824 */ /* 0x000fe400078e0207 */
[----:B------:R-:W-:Y:S01]  /*2f80*/  IMAD.IADD R12, R12, 0x1, R17 ;  /* 0x000000010c0c7824 */ /* 0x000fe200078e0211 */
[----:B------:R-:W-:Y:S01]  /*2f90*/  LOP3.LUT R16, R16, 0x3, RZ, 0xc0, !PT ;  /* 0x0000000310107812 */ /* 0x000fe200078ec0ff */
[----:B------:R-:W-:Y:S02]  /*2fa0*/  IMAD.IADD R8, R8, 0x1, R11 ;  /* 0x0000000108087824 */ /* 0x000fe400078e020b */
[----:B------:R-:W-:Y:S01]  /*2fb0*/  IMAD.IADD R38, R38, 0x1, R43 ;  /* 0x0000000126267824 */ /* 0x000fe200078e022b */
[----:B------:R-:W-:Y:S01]  /*2fc0*/  LOP3.LUT R46, R46, 0x3, RZ, 0xc0, !PT ;  /* 0x000000032e2e7812 */ /* 0x000fe200078ec0ff */
[----:B------:R-:W-:Y:S01]  /*2fd0*/  IMAD.IADD R50, R50, 0x1, R53 ;  /* 0x0000000132327824 */ /* 0x000fe200078e0235 */
[----:B------:R-:W-:-:S02]  /*2fe0*/  LOP3.LUT R63, R63, 0x3, RZ, 0xc0, !PT ;  /* 0x000000033f3f7812 */ /* 0x000fc400078ec0ff */
[----:B------:R-:W-:Y:S01]  /*2ff0*/  LOP3.LUT R4, R4, 0x3, RZ, 0xc0, !PT ;  /* 0x0000000304047812 */ /* 0x000fe200078ec0ff */
[----:B------:R-:W-:Y:S01]  /*3000*/  IMAD.IADD R32, R32, 0x1, R37 ;  /* 0x0000000120207824 */ /* 0x000fe200078e0225 */
[----:B------:R-:W-:Y:S02]  /*3010*/  LOP3.LUT R12, R12, 0x3, RZ, 0xc0, !PT ;  /* 0x000000030c0c7812 */ /* 0x000fe400078ec0ff */
[----:B------:R-:W-:Y:S01]  /*3020*/  IADD3 R14, PT, PT, R16, R19, R14 ;  /* 0x00000013100e7210 */ /* 0x000fe20007ffe00e */
[----:B------:R-:W-:Y:S01]  /*3030*/  IMAD.IADD R26, R26, 0x1, R31 ;  /* 0x000000011a1a7824 */ /* 0x000fe200078e021f */
[----:B------:R-:W-:Y:S02]  /*3040*/  LOP3.LUT R8, R8, 0x3, RZ, 0xc0, !PT ;  /* 0x0000000308087812 */ /* 0x000fe400078ec0ff */
[----:B------:R-:W-:Y:S02]  /*3050*/  LOP3.LUT R38, R38, 0x3, RZ, 0xc0, !PT ;  /* 0x0000000326267812 */ /* 0x000fe400078ec0ff */
[----:B------:R-:W-:-:S02]  /*3060*/  IADD3 R44, PT, PT, R46, R47, R44 ;  /* 0x0000002f2e2c7210 */ /* 0x000fc40007ffe02c */
[----:B------:R-:W-:Y:S02]  /*3070*/  LOP3.LUT R50, R50, 0x3, RZ, 0xc0, !PT ;  /* 0x0000000332327812 */ /* 0x000fe400078ec0ff */
[----:B------:R-:W-:Y:S02]  /*3080*/  IADD3 R52, PT, PT, R63, R61, R52 ;  /* 0x0000003d3f347210 */ /* 0x000fe40007ffe034 */
[----:B------:R-:W-:Y:S02]  /*3090*/  IADD3 R0, PT, PT, R4, R5, R0 ;  /* 0x0000000504007210 */ /* 0x000fe40007ffe000 */
[----:B------:R-:W-:Y:S02]  /*30a0*/  IADD3 R10, PT, PT, R12, R15, R10 ;  /* 0x0000000f0c0a7210 */ /* 0x000fe40007ffe00a */
[----:B------:R-:W-:Y:S02]  /*30b0*/  LOP3.LUT R5, R14, 0xf, RZ, 0xc0, !PT ;  /* 0x0000000f0e057812 */ /* 0x000fe400078ec0ff */
[----:B------:R-:W-:-:S02]  /*30c0*/  IADD3 R6, PT, PT, R8, R9, R6 ;  /* 0x0000000908067210 */ /* 0x000fc40007ffe006 */
[----:B------:R-:W-:Y:S02]  /*30d0*/  LOP3.LUT R32, R32, 0x3, RZ, 0xc0, !PT ;  /* 0x0000000320207812 */ /* 0x000fe400078ec0ff */
[----:B------:R-:W-:Y:S01]  /*30e0*/  IADD3 R36, PT, PT, R38, R41, R36 ;  /* 0x0000002926247210 */ /* 0x000fe20007ffe024 */
[----:B------:R-:W-:Y:S01]  /*30f0*/  IMAD.SHL.U32 R9, R44, 0x100, RZ ;  /* 0x000001002c097824 */ /* 0x000fe200078e00ff */
[----:B------:R-:W-:Y:S02]  /*3100*/  IADD3 R48, PT, PT, R50, R51, R48 ;  /* 0x0000003332307210 */ /* 0x000fe40007ffe030 */
[----:B------:R-:W-:Y:S02]  /*3110*/  LOP3.LUT R26, R26, 0x3, RZ, 0xc0, !PT ;  /* 0x000000031a1a7812 */ /* 0x000fe400078ec0ff */
[----:B------:R-:W-:Y:S01]  /*3120*/  LOP3.LUT R7, R52, 0xf, RZ, 0xc0, !PT ;  /* 0x0000000f34077812 */ /* 0x000fe200078ec0ff */
[----:B------:R-:W-:Y:S01]  /*3130*/  IMAD R10, R10, 0x10, R5 ;  /* 0x000000100a0a7824 */ /* 0x000fe200078e0205 */
[----:B------:R-:W-:Y:S01]  /*3140*/  LOP3.LUT R42, R42, 0x3, RZ, 0xc0, !PT ;  /* 0x000000032a2a7812 */ /* 0x000fe200078ec0ff */
[----:B------:R-:W-:Y:S01]  /*3150*/  IMAD.SHL.U32 R6, R6, 0x100, RZ ;  /* 0x0000010006067824 */ /* 0x000fe200078e00ff */
[----:B------:R-:W-:-:S02]  /*3160*/  IADD3 R28, PT, PT, R32, R35, R28 ;  /* 0x00000023201c7210 */ /* 0x000fc40007ffe01c */
[----:B------:R-:W-:Y:S01]  /*3170*/  LOP3.LUT R5, R36, 0xf, RZ, 0xc0, !PT ;  /* 0x0000000f24057812 */ /* 0x000fe200078ec0ff */
[----:B------:R-:W-:Y:S01]  /*3180*/  IMAD.IADD R22, R22, 0x1, R27 ;  /* 0x0000000116167824 */ /* 0x000fe200078e021b */
[----:B------:R-:W-:Y:S01]  /*3190*/  IADD3 R24, PT, PT, R26, R29, R24 ;  /* 0x0000001d1a187210 */ /* 0x000fe20007ffe018 */
[----:B------:R-:W-:Y:S01]  /*31a0*/  IMAD R48, R48, 0x10, R7 ;  /* 0x0000001030307824 */ /* 0x000fe200078e0207 */
[----:B------:R-:W-:Y:S02]  /*31b0*/  IADD3 R40, PT, PT, R42, R45, R40 ;  /* 0x0000002d2a287210 */ /* 0x000fe40007ffe028 */
[----:B------:R-:W-:Y:S01]  /*31c0*/  LOP3.LUT R9, R9, 0xf00, RZ, 0xe2, !PT ;  /* 0x00000f0009097812 */ /* 0x000fe200078ee2ff */
[----:B------:R-:W-:Y:S01]  /*31d0*/  IMAD R28, R28, 0x10, R5 ;  /* 0x000000101c1c7824 */ /* 0x000fe200078e0205 */
[----:B------:R-:W-:Y:S01]  /*31e0*/  LOP3.LUT R5, R6, 0xf00, RZ, 0xe2, !PT ;  /* 0x00000f0006057812 */ /* 0x000fe200078ee2ff */
[----:B------:R-:W-:Y:S01]  /*31f0*/  IMAD.SHL.U32 R7, R24, 0x100, RZ ;  /* 0x0000010018077824 */ /* 0x000fe200078e00ff */
[----:B------:R-:W-:Y:S01]  /*3200*/  LOP3.LUT R22, R22, 0x3, RZ, 0xc0, !PT ;  /* 0x0000000316167812 */ /* 0x000fe200078ec0ff */
[----:B------:R-:W-:Y:S01]  /*3210*/  IMAD R9, R40, 0x1000, R9 ;  /* 0x0000100028097824 */ /* 0x000fe200078e0209 */
[----:B------:R-:W-:-:S02]  /*3220*/  LOP3.LUT R48, R48, 0xff, RZ, 0xc0, !PT ;  /* 0x000000ff30307812 */ /* 0x000fc400078ec0ff */
[----:B------:R-:W-:Y:S01]  /*3230*/  PRMT R6, RZ, 0x7610, R6 ;  /* 0x00007610ff067816 */ /* 0x000fe20000000006 */
[----:B------:R-:W-:Y:S01]  /*3240*/  IMAD R0, R0, 0x1000, R5 ;  /* 0x0000100000007824 */ /* 0x000fe200078e0205 */
[----:B------:R-:W-:Y:S01]  /*3250*/  IADD3 R20, PT, PT, R22, R23, R20 ;  /* 0x0000001716147210 */ /* 0x000fe20007ffe014 */
[----:B------:R-:W-:Y:S01]  /*3260*/  IMAD.IADD R9, R9, 0x1, R48 ;  /* 0x0000000109097824 */ /* 0x000fe200078e0230 */
[----:B------:R-:W-:Y:S02]  /*3270*/  LOP3.LUT R7, R7, 0xf00, RZ, 0xe2, !PT ;  /* 0x00000f0007077812 */ /* 0x000fe400078ee2ff */
[----:B------:R-:W-:Y:S01]  /*3280*/  LOP3.LUT R5, R10, 0xff, RZ, 0xc0, !PT ;  /* 0x000000ff0a057812 */ /* 0x000fe200078ec0ff */
[----:B------:R0:W2:Y:S01]  /*3290*/  @!P0 LDG.E.U8 R6, desc[UR26][R2.64] ;  /* 0x0000001a02068981 */ /* 0x0000a2000c1e1100 */
[----:B------:R-:W-:Y:S01]  /*32a0*/  IADD3 R4, P0, PT, R56, R58, RZ ;  /* 0x0000003a38047210 */ /* 0x000fe20007f1e0ff */
[----:B------:R-:W-:Y:S01]  /*32b0*/  IMAD R7, R20, 0x1000, R7 ;  /* 0x0000100014077824 */ /* 0x000fe200078e0207 */
[----:B------:R-:W-:Y:S01]  /*32c0*/  LOP3.LUT R28, R28, 0xff, RZ, 0xc0, !PT ;  /* 0x000000ff1c1c7812 */ /* 0x000fe200078ec0ff */
[----:B------:R-:W-:Y:S01]  /*32d0*/  IMAD.IADD R75, R0, 0x1, R5 ;  /* 0x00000001004b7824 */ /* 0x000fe200078e0205 */
[----:B------:R-:W-:Y:S01]  /*32e0*/  LOP3.LUT R10, R9, 0xffff, RZ, 0xc0, !PT ;  /* 0x0000ffff090a7812 */ /* 0x000fe200078ec0ff */
[----:B------:R-:W-:Y:S01]  /*32f0*/  STL [R1+0x10c], R56 ;  /* 0x00010c3801007387 */ /* 0x000fe20000100800 */
[----:B------:R-:W-:Y:S01]  /*3300*/  PRMT R0, RZ, 0x7610, R0 ;  /* 0x00007610ff007816 */ /* 0x000fe20000000000 */
[----:B0-----:R-:W-:-:S02]  /*3310*/  IMAD.SHL.U32 R2, R122, 0x8, RZ ;  /* 0x000000087a027824 */ /* 0x001fc400078e00ff */
[----:B------:R-:W-:Y:S01]  /*3320*/  STL [R1+0x214], R54 ;  /* 0x0002143601007387 */ /* 0x000fe20000100800 */
[----:B------:R-:W-:Y:S02]  /*3330*/  IMAD.X R5, R54, 0x1, R59, P0 ;  /* 0x0000000136057824 */ /* 0x000fe400000e063b */
[----:B------:R-:W-:Y:S01]  /*3340*/  IMAD.IADD R28, R7, 0x1, R28 ;  /* 0x00000001071c7824 */ /* 0x000fe200078e021c */
[----:B------:R0:W-:Y:S01]  /*3350*/  STL [R1+0x108], R2 ;  /* 0x0001080201007387 */ /* 0x0001e20000100800 */
[----:B------:R-:W-:Y:S01]  /*3360*/  SHF.R.S32.HI R8, RZ, 0x1f, R2 ;  /* 0x0000001fff087819 */ /* 0x000fe20000011402 */
[----:B------:R-:W-:Y:S01]  /*3370*/  IMAD R9, R122, 0x18, RZ ;  /* 0x000000187a097824 */ /* 0x000fe200078e02ff */
[----:B------:R-:W-:Y:S01]  /*3380*/  SHF.R.U32.HI R7, RZ, 0x7, R10 ;  /* 0x00000007ff077819 */ /* 0x000fe2000001160a */
[----:B------:R1:W2:Y:S01]  /*3390*/  @!P4 LDG.E.U8 R0, desc[UR26][R4.64] ;  /* 0x0000001a0400c981 */ /* 0x0002a2000c1e1100 */
[----:B------:R-:W-:Y:S02]  /*33a0*/  PRMT R40, RZ, 0x7610, R40 ;  /* 0x00007610ff287816 */ /* 0x000fe40000000028 */
[----:B0-----:R-:W-:Y:S01]  /*33b0*/  IADD3 R2, P0, PT, R2, R58, RZ ;  /* 0x0000003a02027210 */ /* 0x001fe20007f1e0ff */
[----:B------:R0:W-:Y:S01]  /*33c0*/  STL [R1+0x210], R8 ;  /* 0x0002100801007387 */ /* 0x0001e20000100800 */
[----:B------:R-:W-:-:S03]  /*33d0*/  LOP3.LUT P4, RZ, R7, 0x1, RZ, 0xc0, !PT ;  /* 0x0000000107ff7812 */ /* 0x000fc6000788c0ff */
[----:B------:R-:W-:Y:S01]  /*33e0*/  IMAD.X R3, R8, 0x1, R59, P0 ;  /* 0x0000000108037824 */ /* 0x000fe200000e063b */
[----:B------:R3:W-:Y:S01]  /*33f0*/  STL [R1+0xc8], R9 ;  /* 0x0000c80901007387 */ /* 0x0007e20000100800 */
[----:B-1----:R-:W-:Y:S02]  /*3400*/  IADD3 R4, P0, PT, R9, R58, RZ ;  /* 0x0000003a09047210 */ /* 0x002fe40007f1e0ff */
[----:B------:R-:W-:Y:S01]  /*3410*/  PRMT R41, RZ, 0x7610, R41 ;  /* 0x00007610ff297816 */ /* 0x000fe20000000029 */
[----:B------:R1:W2:Y:S01]  /*3420*/  @!P2 LDG.E.U8 R40, desc[UR26][R2.64] ;  /* 0x0000001a0228a981 */ /* 0x0002a2000c1e1100 */
[----:B0-----:R-:W-:Y:S01]  /*3430*/  SHF.R.S32.HI R8, RZ, 0x1f, R9 ;  /* 0x0000001fff087819 */ /* 0x001fe20000011409 */
[----:B---3--:R-:W-:-:S04]  /*3440*/  IMAD R9, R122, 0x9, RZ ;  /* 0x000000097a097824 */ /* 0x008fc800078e02ff */
[----:B------:R0:W-:Y:S01]  /*3450*/  STL [R1+0x20c], R8 ;  /* 0x00020c0801007387 */ /* 0x0001e20000100800 */
[----:B------:R-:W-:Y:S01]  /*3460*/  IMAD.X R5, R8, 0x1, R59, P0 ;  /* 0x0000000108057824 */ /* 0x000fe200000e063b */
[----:B-1----:R-:W-:Y:S01]  /*3470*/  IADD3 R2, P0, PT, R9, R58, RZ ;  /* 0x0000003a09027210 */ /* 0x002fe20007f1e0ff */
[----:B------:R-:W-:Y:S01]  /*3480*/  VIADD R7, R184, 0xfffffff5 ;  /* 0xfffffff5b8077836 */ /* 0x000fe20000000000 */
[----:B------:R-:W-:Y:S02]  /*3490*/  PRMT R35, RZ, 0x7610, R35 ;  /* 0x00007610ff237816 */ /* 0x000fe40000000023 */
[----:B------:R1:W3:Y:S01]  /*34a0*/  @P4 LDG.E.U8 R41, desc[UR26][R4.64] ;  /* 0x0000001a04294981 */ /* 0x0002e2000c1e1100 */
[----:B0-----:R-:W-:Y:S02]  /*34b0*/  SHF.R.S32.HI R8, RZ, 0x1f, R9 ;  /* 0x0000001fff087819 */ /* 0x001fe40000011409 */
[----:B------:R-:W-:-:S03]  /*34c0*/  ISETP.GE.U32.AND P2, PT, R7, 0x7fffffb6, PT ;  /* 0x7fffffb60700780c */ /* 0x000fc60003f46070 */
[----:B------:R-:W-:Y:S02]  /*34d0*/  IMAD.X R3, R8, 0x1, R59, P0 ;  /* 0x0000000108037824 */ /* 0x000fe400000e063b */
[----:B-1----:R-:W-:Y:S01]  /*34e0*/  IMAD R4, R122, 0xa, RZ ;  /* 0x0000000a7a047824 */ /* 0x002fe200078e02ff */
[----:B------:R-:W-:Y:S01]  /*34f0*/  STL [R1+0x104], R9 ;  /* 0x0001040901007387 */ /* 0x000fe20000100800 */
[----:B------:R-:W-:Y:S01]  /*3500*/  VIADD R7, R184, 0xfffffff4 ;  /* 0xfffffff4b8077836 */ /* 0x000fe20000000000 */
[----:B------:R-:W-:Y:S02]  /*3510*/  PRMT R75, R75, 0x5410, R28 ;  /* 0x000054104b4b7816 */ /* 0x000fe4000000001c */
[----:B------:R-:W-:Y:S01]  /*3520*/  STL [R1+0x208], R8 ;  /* 0x0002080801007387 */ /* 0x000fe20000100800 */
[----:B------:R-:W-:-:S03]  /*3530*/  SHF.R.S32.HI R5, RZ, 0x1f, R4 ;  /* 0x0000001fff057819 */ /* 0x000fc60000011404 */
[----:B------:R0:W2:Y:S01]  /*3540*/  @!P6 LDG.E.U8 R35, desc[UR26][R2.64] ;  /* 0x0000001a0223e981 */ /* 0x0000a2000c1e1100 */
[----:B------:R-:W-:-:S03]  /*3550*/  ISETP.GE.U32.AND P0, PT, R7, 0x7fffffb5, PT ;  /* 0x7fffffb50700780c */ /* 0x000fc60003f06070 */
[----:B------:R1:W-:Y:S01]  /*3560*/  STL [R1+0x100], R4 ;  /* 0x0001000401007387 */ /* 0x0003e20000100800 */
[----:B------:R-:W-:Y:S02]  /*3570*/  SHF.R.U64 R7, R75, 0x1f, RZ ;  /* 0x0000001f4b077819 */ /* 0x000fe400000012ff */
[----:B0-----:R-:W-:Y:S01]  /*3580*/  IADD3 R2, P6, PT, R4, R58, RZ ;  /* 0x0000003a04027210 */ /* 0x001fe20007fde0ff */
[C---:B-1----:R-:W-:Y:S01]  /*3590*/  IMAD.SHL.U32 R4, R122.reuse, 0x20, RZ ;  /* 0x000000207a047824 */ /* 0x042fe200078e00ff */
[----:B------:R-:W-:Y:S01]  /*35a0*/  PRMT R29, RZ, 0x7610, R29 ;  /* 0x00007610ff1d7816 */ /* 0x000fe2000000001d */
[----:B------:R0:W-:Y:S02]  /*35b0*/  STL [R1+0x204], R5 ;  /* 0x0002040501007387 */ /* 0x0001e40000100800 */
[----:B------:R-:W-:Y:S01]  /*35c0*/  IMAD.X R3, R5, 0x1, R59, P6 ;  /* 0x0000000105037824 */ /* 0x000fe200030e063b */
[----:B------:R-:W-:Y:S01]  /*35d0*/  LOP3.LUT P4, RZ, R7, 0x1, RZ, 0xc0, !PT ;  /* 0x0000000107ff7812 */ /* 0x000fe2000788c0ff */
[----:B------:R1:W-:Y:S01]  /*35e0*/  STL [R1+0xa8], R4 ;  /* 0x0000a80401007387 */ /* 0x0003e20000100800 */
[----:B------:R-:W-:Y:S01]  /*35f0*/  SHF.R.S32.HI R9, RZ, 0x1f, R4 ;  /* 0x0000001fff097819 */ /* 0x000fe20000011404 */
[----:B------:R-:W-:-:S02]  /*3600*/  IMAD R7, R122, 0xb, RZ ;  /* 0x0000000b7a077824 */ /* 0x000fc400078e02ff */
[----:B------:R4:W2:Y:S01]  /*3610*/  @!P2 LDG.E.U8 R29, desc[UR26][R2.64] ;  /* 0x0000001a021da981 */ /* 0x0008a2000c1e1100 */
[----:B0-----:R-:W-:Y:S01]  /*3620*/  VIADD R5, R184, 0xfffffff3 ;  /* 0xfffffff3b8057836 */ /* 0x001fe20000000000 */
[----:B-1----:R-:W-:-:S04]  /*3630*/  IADD3 R4, P6, PT, R4, R58, RZ ;  /* 0x0000003a04047210 */ /* 0x002fc80007fde0ff */
[----:B------:R-:W-:Y:S02]  /*3640*/  ISETP.GE.U32.AND P2, PT, R5, 0x7fffffb4, PT ;  /* 0x7fffffb40500780c */ /* 0x000fe40003f46070 */
[----:B------:R-:W-:Y:S01]  /*3650*/  SHF.R.S32.HI R8, RZ, 0x1f, R7 ;  /* 0x0000001fff087819 */ /* 0x000fe20000011407 */
[----:B------:R-:W-:Y:S01]  /*3660*/  IMAD.X R5, R9, 0x1, R59, P6 ;  /* 0x0000000109057824 */ /* 0x000fe200030e063b */
[----:B----4-:R-:W-:Y:S01]  /*3670*/  IADD3 R2, P6, PT, R7, R58, RZ ;  /* 0x0000003a07027210 */ /* 0x010fe20007fde0ff */
[----:B------:R0:W-:Y:S01]  /*3680*/  STL [R1+0xfc], R7 ;  /* 0x0000fc0701007387 */ /* 0x0001e20000100800 */
[----:B------:R-:W-:Y:S02]  /*3690*/  PRMT R23, RZ, 0x7610, R23 ;  /* 0x00007610ff177816 */ /* 0x000fe40000000017 */
[----:B------:R-:W-:Y:S01]  /*36a0*/  PRMT R42, RZ, 0x7610, R42 ;  /* 0x00007610ff2a7816 */ /* 0x000fe2000000002a */
[----:B------:R1:W-:Y:S01]  /*36b0*/  STL [R1+0x200], R9 ;  /* 0x0002000901007387 */ /* 0x0003e20000100800 */
[----:B------:R-:W-:Y:S01]  /*36c0*/  IMAD.X R3, R8, 0x1, R59, P6 ;  /* 0x0000000108037824 */ /* 0x000fe200030e063b */
[----:B0-----:R-:W-:-:S03]  /*36d0*/  SHF.R.U64 R7, R75, 0x17, RZ ;  /* 0x000000174b077819 */ /* 0x001fc600000012ff */
[----:B------:R0:W4:Y:S01]  /*36e0*/  @P4 LDG.E.U8 R42, desc[UR26][R4.64] ;  /* 0x0000001a042a4981 */ /* 0x000122000c1e1100 */
[----:B-1----:R-:W-:-:S03]  /*36f0*/  IMAD R9, R122, 0x28, RZ ;  /* 0x000000287a097824 */ /* 0x002fc600078e02ff */
[----:B------:R1:W-:Y:S01]  /*3700*/  STL [R1+0x1fc], R8 ;  /* 0x0001fc0801007387 */ /* 0x0003e20000100800 */
[----:B------:R-:W-:-:S03]  /*3710*/  LOP3.LUT P6, RZ, R7, 0x1, RZ, 0xc0, !PT ;  /* 0x0000000107ff7812 */ /* 0x000fc600078cc0ff */
[----:B------:R5:W2:Y:S01]  /*3720*/  @!P0 LDG.E.U8 R23, desc[UR26][R2.64] ;  /* 0x0000001a02178981 */ /* 0x000aa2000c1e1100 */
[----:B0-----:R-:W-:Y:S01]  /*3730*/  IMAD R4, R122, 0xc, RZ ;  /* 0x0000000c7a047824 */ /* 0x001fe200078e02ff */
[----:B-1----:R-:W-:Y:S02]  /*3740*/  SHF.R.S32.HI R8, RZ, 0x1f, R9 ;  /* 0x0000001fff087819 */ /* 0x002fe40000011409 */
[----:B-----5:R-:W-:Y:S01]  /*3750*/  IADD3 R2, P0, PT, R9, R58, RZ ;  /* 0x0000003a09027210 */ /* 0x020fe20007f1e0ff */
[----:B------:R0:W-:Y:S01]  /*3760*/  STL [R1+0x88], R9 ;  /* 0x0000880901007387 */ /* 0x0001e20000100800 */
[----:B------:R-:W-:Y:S02]  /*3770*/  SHF.R.U64 R7, R75, 0xf, RZ ;  /* 0x0000000f4b077819 */ /* 0x000fe400000012ff */
[----:B------:R-:W-:Y:S01]  /*3780*/  PRMT R43, RZ, 0x7610, R43 ;  /* 0x00007610ff2b7816 */ /* 0x000fe2000000002b */
[----:B------:R1:W-:Y:S01]  /*3790*/  STL [R1+0x1f4], R8 ;  /* 0x0001f40801007387 */ /* 0x0003e20000100800 */
[----:B------:R-:W-:-:S03]  /*37a0*/  IMAD.X R3, R8, 0x1, R59, P0 ;  /* 0x0000000108037824 */ /* 0x000fc600000e063b */
[----:B------:R5:W-:Y:S01]  /*37b0*/  STL [R1+0xf8], R4 ;  /* 0x0000f80401007387 */ /* 0x000be20000100800 */
[----:B0-----:R-:W-:Y:S01]  /*37c0*/  IMAD R9, R122, 0x30, RZ ;  /* 0x000000307a097824 */ /* 0x001fe200078e02ff */
[----:B------:R-:W-:Y:S02]  /*37d0*/  LOP3.LUT P4, RZ, R7, 0x1, RZ, 0xc0, !PT ;  /* 0x0000000107ff7812 */ /* 0x000fe4000788c0ff */
[----:B------:R0:W2:Y:S01]  /*37e0*/  @P6 LDG.E.U8 R43, desc[UR26][R2.64] ;  /* 0x0000001a022b6981 */ /* 0x0000a2000c1e1100 */
[----:B-1----:R-:W-:Y:S02]  /*37f0*/  SHF.R.S32.HI R8, RZ, 0x1f, R4 ;  /* 0x0000001fff087819 */ /* 0x002fe40000011404 */
[----:B-----5:R-:W-:-:S03]  /*3800*/  IADD3 R4, P0, PT, R4, R58, RZ ;  /* 0x0000003a04047210 */ /* 0x020fc60007f1e0ff */
[----:B------:R1:W-:Y:S01]  /*3810*/  STL [R1+0x1f8], R8 ;  /* 0x0001f80801007387 */ /* 0x0003e20000100800 */
[----:B------:R-:W-:Y:S01]  /*3820*/  PRMT R19, RZ, 0x7610, R19 ;  /* 0x00007610ff137816 */ /* 0x000fe20000000013 */
[----:B------:R-:W-:Y:S01]  /*3830*/  VIADD R7, R184, 0xfffffff2 ;  /* 0xfffffff2b8077836 */ /* 0x000fe20000000000 */
[----:B0-----:R-:W-:Y:S01]  /*3840*/  IADD3 R2, P6, PT, R9, R58, RZ ;  /* 0x0000003a09027210 */ /* 0x001fe20007fde0ff */
[----:B------:R-:W-:Y:S01]  /*3850*/  IMAD.X R5, R8, 0x1, R59, P0 ;  /* 0x0000000108057824 */ /* 0x000fe200000e063b */
[----:B------:R-:W-:Y:S02]  /*3860*/  PRMT R44, RZ, 0x7610, R44 ;  /* 0x00007610ff2c7816 */ /* 0x000fe4000000002c */
[----:B-1----:R-:W-:Y:S02]  /*3870*/  SHF.R.S32.HI R8, RZ, 0x1f, R9 ;  /* 0x0000001fff087819 */ /* 0x002fe40000011409 */
[----:B------:R0:W5:Y:S01]  /*3880*/  @!P2 LDG.E.U8 R19, desc[UR26][R4.64] ;  /* 0x0000001a0413a981 */ /* 0x000162000c1e1100 */
[----:B------:R-:W-:Y:S01]  /*3890*/  ISETP.GE.U32.AND P0, PT, R7, 0x7fffffb3, PT ;  /* 0x7fffffb30700780c */ /* 0x000fe20003f06070 */
[----:B------:R-:W-:-:S02]  /*38a0*/  VIADD R7, R184, 0xfffffff1 ;  /* 0xfffffff1b8077836 */ /* 0x000fc40000000000 */
[----:B------:R-:W-:Y:S01]  /*38b0*/  IMAD.X R3, R8, 0x1, R59, P6 ;  /* 0x0000000108037824 */ /* 0x000fe200030e063b */
[----:B------:R-:W-:Y:S01]  /*38c0*/  STL [R1+0x68], R9 ;  /* 0x0000680901007387 */ /* 0x000fe20000100800 */
[----:B0-----:R-:W-:-:S03]  /*38d0*/  IMAD R4, R122, 0xd, RZ ;  /* 0x0000000d7a047824 */ /* 0x001fc600078e02ff */
[----:B------:R-:W-:Y:S01]  /*38e0*/  STL [R1+0x1f0], R8 ;  /* 0x0001f00801007387 */ /* 0x000fe20000100800 */
[----:B------:R-:W-:-:S03]  /*38f0*/  ISETP.GE.U32.AND P2, PT, R7, 0x7fffffb2, PT ;  /* 0x7fffffb20700780c */ /* 0x000fc60003f46070 */
[----:B------:R0:W2:Y:S01]  /*3900*/  @P4 LDG.E.U8 R44, desc[UR26][R2.64] ;  /* 0x0000001a022c4981 */ /* 0x0000a2000c1e1100 */
[----:B------:R-:W-:-:S03]  /*3910*/  SHF.R.S32.HI R5, RZ, 0x1f, R4 ;  /* 0x0000001fff057819 */ /* 0x000fc60000011404 */
[----:B------:R1:W-:Y:S01]  /*3920*/  STL [R1+0xf4], R4 ;  /* 0x0000f40401007387 */ /* 0x0003e20000100800 */
[----:B------:R-:W-:Y:S02]  /*3930*/  SHF.R.U64 R7, R75, 0x7, RZ ;  /* 0x000000074b077819 */ /* 0x000fe400000012ff */
[----:B0-----:R-:W-:Y:S01]  /*3940*/  IADD3 R2, P6, PT, R4, R58, RZ ;  /* 0x0000003a04027210 */ /* 0x001fe20007fde0ff */
[C---:B-1----:R-:W-:Y:S01]  /*3950*/  IMAD R4, R122.reuse, 0x38, RZ ;  /* 0x000000387a047824 */ /* 0x042fe200078e02ff */
        /* <DEDUP_REMOVED lines=10> */
[----:B------:R-:W-:Y:S01]  /*3a00*/  ISETP.GE.U32.AND P0, PT, R5, 0x7fffffb1, PT ;  /* 0x7fffffb10500780c */ /* 0x000fe20003f06070 */
[----:B------:R0:W-:Y:S01]  /*3a10*/  STL [R1+0xf0], R8 ;  /* 0x0000f00801007387 */ /* 0x0001e20000100800 */
[----:B------:R-:W-:Y:S01]  /*3a20*/  SHF.R.S32.HI R9, RZ, 0x1f, R8 ;  /* 0x0000001fff097819 */ /* 0x000fe20000011408 */
[----:B------:R-:W-:Y:S01]  /*3a30*/  IMAD.X R5, R14, 0x1, R59, P6 ;  /* 0x000000010e057824 */ /* 0x000fe200030e063b */
[----:B------:R-:W-:Y:S01]  /*3a40*/  IADD3 R2, P6, PT, R8, R58, RZ ;  /* 0x0000003a08027210 */ /* 0x000fe20007fde0ff */
[----:B------:R1:W-:Y:S01]  /*3a50*/  STL [R1+0x1e8], R14 ;  /* 0x0001e80e01007387 */ /* 0x0003e20000100800 */
[----:B------:R-:W-:Y:S02]  /*3a60*/  PRMT R45, RZ, 0x7610, R45 ;  /* 0x00007610ff2d7816 */ /* 0x000fe4000000002d */
[----:B------:R-:W-:Y:S01]  /*3a70*/  PRMT R7, RZ, 0x7610, R7 ;  /* 0x00007610ff077816 */ /* 0x000fe20000000007 */
[----:B------:R-:W-:Y:S01]  /*3a80*/  IMAD.X R3, R9, 0x1, R59, P6 ;  /* 0x0000000109037824 */ /* 0x000fe200030e063b */
[----:B0-----:R-:W-:Y:S01]  /*3a90*/  SHF.R.U32.HI R8, RZ, 0xe, R10 ;  /* 0x0000000eff087819 */ /* 0x001fe2000001160a */
[----:B-1----:R-:W-:Y:S01]  /*3aa0*/  IMAD R14, R122, 0xf, RZ ;  /* 0x0000000f7a0e7824 */ /* 0x002fe200078e02ff */
[----:B------:R0:W-:Y:S04]  /*3ab0*/  STL [R1+0x1e4], R9 ;  /* 0x0001e40901007387 */ /* 0x0001e80000100800 */
[----:B------:R1:W2:Y:S01]  /*3ac0*/  @P4 LDG.E.U8 R45, desc[UR26][R4.64] ;  /* 0x0000001a042d4981 */ /* 0x0002a2000c1e1100 */
[----:B------:R-:W-:-:S02]  /*3ad0*/  LOP3.LUT P4, RZ, R8, 0x1, RZ, 0xc0, !PT ;  /* 0x0000000108ff7812 */ /* 0x000fc4000788c0ff */
[----:B------:R-:W-:Y:S01]  /*3ae0*/  SHF.R.U32.HI R8, RZ, 0xd, R10 ;  /* 0x0000000dff087819 */ /* 0x000fe2000001160a */
[----:B------:R1:W-:Y:S01]  /*3af0*/  STL [R1+0xec], R14 ;  /* 0x0000ec0e01007387 */ /* 0x0003e20000100800 */
[----:B0-----:R-:W-:-:S03]  /*3b00*/  SHF.R.S32.HI R9, RZ, 0x1f, R14 ;  /* 0x0000001fff097819 */ /* 0x001fc6000001140e */
[----:B------:R0:W2:Y:S01]  /*3b10*/  @!P2 LDG.E.U8 R7, desc[UR26][R2.64] ;  /* 0x0000001a0207a981 */ /* 0x0000a2000c1e1100 */
[----:B-1----:R-:W-:Y:S01]  /*3b20*/  IADD3 R4, P6, PT, R14, R58, RZ ;  /* 0x0000003a0e047210 */ /* 0x002fe20007fde0ff */
[----:B------:R-:W-:Y:S01]  /*3b30*/  IMAD R14, R122, 0x11, RZ ;  /* 0x000000117a0e7824 */ /* 0x000fe200078e02ff */
[----:B------:R-:W-:-:S03]  /*3b40*/  LOP3.LUT P2, RZ, R8, 0x1, RZ, 0xc0, !PT ;  /* 0x0000000108ff7812 */ /* 0x000fc6000784c0ff */
[----:B------:R-:W-:Y:S01]  /*3b50*/  IMAD.X R5, R9, 0x1, R59, P6 ;  /* 0x0000000109057824 */ /* 0x000fe200030e063b */
[----:B0-----:R-:W-:Y:S01]  /*3b60*/  PRMT R2, RZ, 0x7610, R2 ;  /* 0x00007610ff027816 */ /* 0x001fe20000000002 */
[----:B------:R0:W-:Y:S01]  /*3b70*/  STL [R1+0x1e0], R9 ;  /* 0x0001e00901007387 */ /* 0x0001e20000100800 */
[----:B------:R-:W-:Y:S01]  /*3b80*/  SHF.R.S32.HI R15, RZ, 0x1f, R14 ;  /* 0x0000001fff0f7819 */ /* 0x000fe2000001140e */
[----:B------:R-:W-:Y:S01]  /*3b90*/  IMAD R3, R122, 0x12, RZ ;  /* 0x000000127a037824 */ /* 0x000fe200078e02ff */
[----:B------:R-:W-:Y:S02]  /*3ba0*/  IADD3 R8, P6, PT, R14, R58, RZ ;  /* 0x0000003a0e087210 */ /* 0x000fe40007fde0ff */
[----:B------:R1:W2:Y:S01]  /*3bb0*/  @!P0 LDG.E.U8 R2, desc[UR26][R4.64] ;  /* 0x0000001a04028981 */ /* 0x0002a2000c1e1100 */
[----:B0-----:R-:W-:-:S03]  /*3bc0*/  SHF.R.U32.HI R9, RZ, 0xb, R10 ;  /* 0x0000000bff097819 */ /* 0x001fc6000001160a */
[----:B------:R0:W-:Y:S01]  /*3bd0*/  STL [R1+0xe4], R14 ;  /* 0x0000e40e01007387 */ /* 0x0001e20000100800 */
[----:B------:R-:W-:Y:S01]  /*3be0*/  LOP3.LUT P0, RZ, R9, 0x1, RZ, 0xc0, !PT ;  /* 0x0000000109ff7812 */ /* 0x000fe2000780c0ff */
[----:B------:R-:W-:Y:S01]  /*3bf0*/  IMAD.X R9, R15, 0x1, R59, P6 ;  /* 0x000000010f097824 */ /* 0x000fe200030e063b */
[----:B-1----:R-:W-:Y:S01]  /*3c00*/  IADD3 R4, P6, PT, R3, R58, RZ ;  /* 0x0000003a03047210 */ /* 0x002fe20007fde0ff */
[----:B------:R1:W-:Y:S01]  /*3c10*/  STL [R1+0xe0], R3 ;  /* 0x0000e00301007387 */ /* 0x0003e20000100800 */
[----:B------:R-:W-:Y:S02]  /*3c20*/  PRMT R36, RZ, 0x7610, R36 ;  /* 0x00007610ff247816 */ /* 0x000fe40000000024 */
[----:B0-----:R-:W-:Y:S01]  /*3c30*/  SHF.R.S32.HI R14, RZ, 0x1f, R3 ;  /* 0x0000001fff0e7819 */ /* 0x001fe20000011403 */
[----:B------:R0:W-:Y:S01]  /*3c40*/  STL [R1+0x1dc], R15 ;  /* 0x0001dc0f01007387 */ /* 0x0001e20000100800 */
[----:B------:R-:W-:-:S03]  /*3c50*/  PRMT R31, RZ, 0x7610, R31 ;  /* 0x00007610ff1f7816 */ /* 0x000fc6000000001f */
[----:B------:R-:W-:Y:S01]  /*3c60*/  IMAD.X R5, R14, 0x1, R59, P6 ;  /* 0x000000010e057824 */ /* 0x000fe200030e063b */
[----:B-1----:R-:W-:Y:S01]  /*3c70*/  SHF.R.U32.HI R3, RZ, 0xf, R10 ;  /* 0x0000000fff037819 */ /* 0x002fe2000001160a */
[----:B------:R1:W2:Y:S01]  /*3c80*/  @P4 LDG.E.U8 R36, desc[UR26][R8.64] ;  /* 0x0000001a08244981 */ /* 0x0002a2000c1e1100 */
[----:B0-----:R-:W-:-:S03]  /*3c90*/  IMAD.SHL.U32 R15, R122, 0x10, RZ ;  /* 0x000000107a0f7824 */ /* 0x001fc600078e00ff */
[----:B------:R0:W-:Y:S01]  /*3ca0*/  STL [R1+0x1d8], R14 ;  /* 0x0001d80e01007387 */ /* 0x0001e20000100800 */
[----:B------:R-:W-:-:S03]  /*3cb0*/  LOP3.LUT P4, RZ, R3, 0x1, RZ, 0xc0, !PT ;  /* 0x0000000103ff7812 */ /* 0x000fc6000788c0ff */
[----:B------:R0:W2:Y:S01]  /*3cc0*/  @P2 LDG.E.U8 R31, desc[UR26][R4.64] ;  /* 0x0000001a041f2981 */ /* 0x0000a2000c1e1100 */
[----:B-1----:R-:W-:Y:S01]  /*3cd0*/  IMAD R8, R122, 0x13, RZ ;  /* 0x000000137a087824 */ /* 0x002fe200078e02ff */
[----:B0-----:R-:W-:Y:S02]  /*3ce0*/  SHF.R.S32.HI R14, RZ, 0x1f, R15 ;  /* 0x0000001fff0e7819 */ /* 0x001fe4000001140f */
[----:B------:R0:W-:Y:S01]  /*3cf0*/  STL [R1+0xe8], R15 ;  /* 0x0000e80f01007387 */ /* 0x0001e20000100800 */
[----:B------:R-:W-:-:S03]  /*3d00*/  IADD3 R4, P6, PT, R15, R58, RZ ;  /* 0x0000003a0f047210 */ /* 0x000fc60007fde0ff */
[----:B------:R-:W-:Y:S01]  /*3d10*/  STL [R1+0x1d4], R14 ;  /* 0x0001d40e01007387 */ /* 0x000fe20000100800 */
[----:B------:R-:W-:Y:S02]  /*3d20*/  SHF.R.U32.HI R3, RZ, 0xc, R10 ;  /* 0x0000000cff037819 */ /* 0x000fe4000001160a */
[----:B------:R-:W-:Y:S01]  /*3d30*/  PRMT R46, RZ, 0x7610, R46 ;  /* 0x00007610ff2e7816 */ /* 0x000fe2000000002e */
[----:B------:R-:W-:Y:S01]  /*3d40*/  IMAD.X R5, R14, 0x1, R59, P6 ;  /* 0x000000010e057824 */ /* 0x000fe200030e063b */
[----:B------:R1:W-:Y:S01]  /*3d50*/  STL [R1+0xdc], R8 ;  /* 0x0000dc0801007387 */ /* 0x0003e20000100800 */
[----:B------:R-:W-:Y:S01]  /*3d60*/  SHF.R.S32.HI R20, RZ, 0x1f, R8 ;  /* 0x0000001fff147819 */ /* 0x000fe20000011408 */
[----:B0-----:R-:W-:Y:S01]  /*3d70*/  IMAD R15, R122, 0x14, RZ ;  /* 0x000000147a0f7824 */ /* 0x001fe200078e02ff */
[----:B------:R-:W-:Y:S01]  /*3d80*/  LOP3.LUT P2, RZ, R3, 0x1, RZ, 0xc0, !PT ;  /* 0x0000000103ff7812 */ /* 0x000fe2000784c0ff */
[----:B------:R0:W2:Y:S01]  /*3d90*/  @P4 LDG.E.U8 R46, desc[UR26][R4.64] ;  /* 0x0000001a042e4981 */ /* 0x0000a2000c1e1100 */
[----:B-1----:R-:W-:-:S02]  /*3da0*/  IADD3 R8, P6, PT, R8, R58, RZ ;  /* 0x0000003a08087210 */ /* 0x002fc40007fde0ff */
[----:B------:R-:W-:-:S03]  /*3db0*/  SHF.R.S32.HI R14, RZ, 0x1f, R15 ;  /* 0x0000001fff0e7819 */ /* 0x000fc6000001140f */
[--C-:B------:R-:W-:Y:S01]  /*3dc0*/  IMAD.X R9, R20, 0x1, R59.reuse, P6 ;  /* 0x0000000114097824 */ /* 0x100fe200030e063b */
[----:B0-----:R-:W-:Y:S02]  /*3dd0*/  IADD3 R4, P6, PT, R15, R58, RZ ;  /* 0x0000003a0f047210 */ /* 0x001fe40007fde0ff */
[----:B------:R-:W-:Y:S01]  /*3de0*/  SHF.R.U32.HI R3, RZ, 0x8, R10 ;  /* 0x00000008ff037819 */ /* 0x000fe2000001160a */
[----:B------:R-:W-:Y:S01]  /*3df0*/  STL [R1+0xd8], R15 ;  /* 0x0000d80f01007387 */ /* 0x000fe20000100800 */
[----:B------:R-:W-:Y:S01]  /*3e00*/  PRMT R22, RZ, 0x7610, R22 ;  /* 0x00007610ff167816 */ /* 0x000fe20000000016 */
[----:B------:R-:W-:Y:S01]  /*3e10*/  IMAD.X R5, R14, 0x1, R59, P6 ;  /* 0x000000010e057824 */ /* 0x000fe200030e063b */
[----:B------:R-:W-:Y:S01]  /*3e20*/  PRMT R17, RZ, 0x7610, R17 ;  /* 0x00007610ff117816 */ /* 0x000fe20000000011 */
[----:B------:R-:W-:Y:S01]  /*3e30*/  STL [R1+0x1d0], R20 ;  /* 0x0001d01401007387 */ /* 0x000fe20000100800 */
[----:B------:R-:W-:Y:S02]  /*3e40*/  LOP3.LUT P4, RZ, R3, 0x1, RZ, 0xc0, !PT ;  /* 0x0000000103ff7812 */ /* 0x000fe4000788c0ff */
[----:B------:R-:W-:Y:S01]  /*3e50*/  SHF.R.U32.HI R3, RZ, 0xa, R10 ;  /* 0x0000000aff037819 */ /* 0x000fe2000001160a */
[----:B------:R0:W-:Y:S04]  /*3e60*/  STL [R1+0x1cc], R14 ;  /* 0x0001cc0e01007387 */ /* 0x0001e80000100800 */
[----:B------:R-:W2:Y:S01]  /*3e70*/  @P2 LDG.E.U8 R22, desc[UR26][R8.64] ;  /* 0x0000001a08162981 */ /* 0x000ea2000c1e1100 */
[----:B------:R-:W-:-:S03]  /*3e80*/  LOP3.LUT P2, RZ, R3, 0x1, RZ, 0xc0, !PT ;  /* 0x0000000103ff7812 */ /* 0x000fc6000784c0ff */
[----:B------:R1:W2:Y:S01]  /*3e90*/  @P0 LDG.E.U8 R17, desc[UR26][R4.64] ;  /* 0x0000001a04110981 */ /* 0x0002a2000c1e1100 */
[----:B0-----:R-:W-:Y:S01]  /*3ea0*/  IMAD R14, R122, 0x15, RZ ;  /* 0x000000157a0e7824 */ /* 0x001fe200078e02ff */
[----:B------:R-:W-:-:S04]  /*3eb0*/  SHF.R.U32.HI R3, RZ, 0x9, R10 ;  /* 0x00000009ff037819 */ /* 0x000fc8000001160a */
[----:B------:R0:W-:Y:S01]  /*3ec0*/  STL [R1+0xd4], R14 ;  /* 0x0000d40e01007387 */ /* 0x0001e20000100800 */
[----:B------:R-:W-:Y:S02]  /*3ed0*/  SHF.R.S32.HI R15, RZ, 0x1f, R14 ;  /* 0x0000001fff0f7819 */ /* 0x000fe4000001140e */
[----:B-1----:R-:W-:Y:S02]  /*3ee0*/  IADD3 R4, P6, PT, R14, R58, RZ ;  /* 0x0000003a0e047210 */ /* 0x002fe40007fde0ff */
[----:B------:R-:W-:Y:S01]  /*3ef0*/  PRMT R11, RZ, 0x7610, R11 ;  /* 0x00007610ff0b7816 */ /* 0x000fe2000000000b */
[----:B------:R-:W-:Y:S01]  /*3f00*/  STL [R1+0x1c8], R15 ;  /* 0x0001c80f01007387 */ /* 0x000fe20000100800 */
[----:B0-----:R-:W-:Y:S02]  /*3f10*/  IMAD R14, R122, 0x16, RZ ;  /* 0x000000167a0e7824 */ /* 0x001fe400078e02ff */
[----:B------:R-:W-:Y:S01]  /*3f20*/  IMAD.X R5, R15, 0x1, R59, P6 ;  /* 0x000000010f057824 */ /* 0x000fe200030e063b */
[----:B------:R-:W-:-:S02]  /*3f30*/  LOP3.LUT P0, RZ, R3, 0x1, RZ, 0xc0, !PT ;  /* 0x0000000103ff7812 */ /* 0x000fc4000780c0ff */
[----:B------:R0:W-:Y:S01]  /*3f40*/  STL [R1+0xd0], R14 ;  /* 0x0000d00e01007387 */ /* 0x0001e20000100800 */
[----:B------:R-:W-:Y:S01]  /*3f50*/  SHF.R.S32.HI R21, RZ, 0x1f, R14 ;  /* 0x0000001fff157819 */ /* 0x000fe2000001140e */
[----:B------:R-:W-:Y:S01]  /*3f60*/  IMAD R9, R122, 0x17, RZ ;  /* 0x000000177a097824 */ /* 0x000fe200078e02ff */
[----:B------:R-:W-:Y:S01]  /*3f70*/  SHF.R.U32.HI R3, RZ, 0x4, R10 ;  /* 0x00000004ff037819 */ /* 0x000fe2000001160a */
[----:B------:R1:W2:Y:S01]  /*3f80*/  @P2 LDG.E.U8 R11, desc[UR26][R4.64] ;  /* 0x0000001a040b2981 */ /* 0x0002a2000c1e1100 */
[----:B0-----:R-:W-:Y:S02]  /*3f90*/  IADD3 R14, P6, PT, R14, R58, RZ ;  /* 0x0000003a0e0e7210 */ /* 0x001fe40007fde0ff */
[----:B------:R-:W-:-:S03]  /*3fa0*/  SHF.R.S32.HI R20, RZ, 0x1f, R9 ;  /* 0x0000001fff147819 */ /* 0x000fc60000011409 */
[----:B------:R-:W-:Y:S01]  /*3fb0*/  IMAD.X R15, R21, 0x1, R59, P6 ;  /* 0x00000001150f7824 */ /* 0x000fe200030e063b */
[----:B-1----:R-:W-:Y:S01]  /*3fc0*/  IADD3 R4, P6, PT, R9, R58, RZ ;  /* 0x0000003a09047210 */ /* 0x002fe20007fde0ff */
[----:B------:R0:W-:Y:S01]  /*3fd0*/  STL [R1+0xcc], R9 ;  /* 0x0000cc0901007387 */ /* 0x0001e20000100800 */
[----:B------:R-:W-:Y:S02]  /*3fe0*/  PRMT R8, RZ, 0x7610, R8 ;  /* 0x00007610ff087816 */ /* 0x000fe40000000008 */
[----:B------:R-:W-:Y:S01]  /*3ff0*/  LOP3.LUT P2, RZ, R3, 0x1, RZ, 0xc0, !PT ;  /* 0x0000000103ff7812 */ /* 0x000fe2000784c0ff */
[----:B------:R1:W-:Y:S01]  /*4000*/  STL [R1+0x1c4], R21 ;  /* 0x0001c41501007387 */ /* 0x0003e20000100800 */
[----:B------:R-:W-:Y:S01]  /*4010*/  PRMT R3, RZ, 0x7610, R3 ;  /* 0x00007610ff037816 */ /* 0x000fe20000000003 */
[----:B------:R-:W-:Y:S02]  /*4020*/  IMAD.X R5, R20, 0x1, R59, P6 ;  /* 0x0000000114057824 */ /* 0x000fe400030e063b */
[----:B------:R3:W2:Y:S01]  /*4030*/  @P0 LDG.E.U8 R8, desc[UR26][R14.64] ;  /* 0x0000001a0e080981 */ /* 0x0006a2000c1e1100 */
[----:B0-----:R-:W-:Y:S01]  /*4040*/  SHF.R.U32.HI R9, RZ, 0x6, R10 ;  /* 0x00000006ff097819 */ /* 0x001fe2000001160a */
[----:B-1----:R-:W-:-:S02]  /*4050*/  IMAD R21, R122, 0x19, RZ ;  /* 0x000000197a157824 */ /* 0x002fc400078e02ff */
[----:B------:R0:W-:Y:S01]  /*4060*/  STL [R1+0x1c0], R20 ;  /* 0x0001c01401007387 */ /* 0x0001e20000100800 */
[----:B------:R-:W-:Y:S01]  /*4070*/  LOP3.LUT P0, RZ, R9, 0x1, RZ, 0xc0, !PT ;  /* 0x0000000109ff7812 */ /* 0x000fe2000780c0ff */
[----:B---3--:R-:W-:Y:S02]  /*4080*/  IMAD R14, R122, 0x1a, RZ ;  /* 0x0000001a7a0e7824 */ /* 0x008fe400078e02ff */
[----:B------:R1:W3:Y:S01]  /*4090*/  @P4 LDG.E.U8 R3, desc[UR26][R4.64] ;  /* 0x0000001a04034981 */ /* 0x0002e2000c1e1100 */
[----:B------:R-:W-:Y:S02]  /*40a0*/  SHF.R.U32.HI R9, RZ, 0x5, R10 ;  /* 0x00000005ff097819 */ /* 0x000fe4000001160a */
[----:B0-----:R-:W-:Y:S01]  /*40b0*/  SHF.R.S32.HI R20, RZ, 0x1f, R21 ;  /* 0x0000001fff147819 */ /* 0x001fe20000011415 */
[----:B------:R0:W-:Y:S01]  /*40c0*/  STL [R1+0xc4], R21 ;  /* 0x0000c41501007387 */ /* 0x0001e20000100800 */
[----:B-1----:R-:W-:-:S03]  /*40d0*/  IADD3 R4, P6, PT, R21, R58, RZ ;  /* 0x0000003a15047210 */ /* 0x002fc60007fde0ff */
[----:B------:R-:W-:Y:S01]  /*40e0*/  STL [R1+0x1bc], R20 ;  /* 0x0001bc1401007387 */ /* 0x000fe20000100800 */
[----:B------:R-:W-:Y:S02]  /*40f0*/  PRMT R37, RZ, 0x7610, R37 ;  /* 0x00007610ff257816 */ /* 0x000fe40000000025 */
[----:B------:R-:W-:Y:S01]  /*4100*/  SHF.R.S32.HI R26, RZ, 0x1f, R14 ;  /* 0x0000001fff1a7819 */ /* 0x000fe2000001140e */
[----:B------:R-:W-:Y:S01]  /*4110*/  IMAD.X R5, R20, 0x1, R59, P6 ;  /* 0x0000000114057824 */ /* 0x000fe200030e063b */
[----:B------:R1:W-:Y:S01]  /*4120*/  STL [R1+0xc0], R14 ;  /* 0x0000c00e01007387 */ /* 0x0003e20000100800 */
[----:B0-----:R-:W-:Y:S01]  /*4130*/  IMAD R21, R122, 0x1b, RZ ;  /* 0x0000001b7a157824 */ /* 0x001fe200078e02ff */
[----:B------:R-:W-:Y:S02]  /*4140*/  LOP3.LUT P4, RZ, R9, 0x1, RZ, 0xc0, !PT ;  /* 0x0000000109ff7812 */ /* 0x000fe4000788c0ff */
        /* <DEDUP_REMOVED lines=24> */
[----:B0-----:R-:W-:Y:S01]  /*42d0*/  IMAD R20, R122, 0x1d, RZ ;  /* 0x0000001d7a147824 */ /* 0x001fe200078e02ff */
[----:B------:R-:W-:Y:S01]  /*42e0*/  LOP3.LUT P2, RZ, R10, 0x1, RZ, 0xc0, !PT ;  /* 0x000000010aff7812 */ /* 0x000fe2000784c0ff */
[----:B------:R-:W-:-:S03]  /*42f0*/  IMAD.X R5, R21, 0x1, R59, P6 ;  /* 0x0000000115057824 */ /* 0x000fc600030e063b */
[----:B------:R0:W-:Y:S01]  /*4300*/  STL [R1+0xb4], R20 ;  /* 0x0000b41401007387 */ /* 0x0001e20000100800 */
[----:B------:R-:W-:Y:S01]  /*4310*/  SHF.R.S32.HI R27, RZ, 0x1f, R20 ;  /* 0x0000001fff1b7819 */ /* 0x000fe20000011414 */
[----:B------:R-:W-:Y:S01]  /*4320*/  IMAD R10, R122, 0x1e, RZ ;  /* 0x0000001e7a0a7824 */ /* 0x000fe200078e02ff */
[----:B------:R-:W-:Y:S01]  /*4330*/  SHF.R.U64 R9, R75, 0x1e, RZ ;  /* 0x0000001e4b097819 */ /* 0x000fe200000012ff */
[----:B------:R1:W2:Y:S01]  /*4340*/  @P4 LDG.E.U8 R16, desc[UR26][R4.64] ;  /* 0x0000001a04104981 */ /* 0x0002a2000c1e1100 */
[----:B0-----:R-:W-:Y:S02]  /*4350*/  IADD3 R20, P6, PT, R20, R58, RZ ;  /* 0x0000003a14147210 */ /* 0x001fe40007fde0ff */
[----:B------:R-:W-:-:S03]  /*4360*/  SHF.R.S32.HI R26, RZ, 0x1f, R10 ;  /* 0x0000001fff1a7819 */ /* 0x000fc6000001140a */
[----:B------:R-:W-:Y:S01]  /*4370*/  IMAD.X R21, R27, 0x1, R59, P6 ;  /* 0x000000011b157824 */ /* 0x000fe200030e063b */
[----:B-1----:R-:W-:Y:S01]  /*4380*/  IADD3 R4, P6, PT, R10, R58, RZ ;  /* 0x0000003a0a047210 */ /* 0x002fe20007fde0ff */
[----:B------:R0:W-:Y:S01]  /*4390*/  STL [R1+0xb0], R10 ;  /* 0x0000b00a01007387 */ /* 0x0001e20000100800 */
[----:B------:R-:W-:Y:S02]  /*43a0*/  LOP3.LUT P4, RZ, R9, 0x1, RZ, 0xc0, !PT ;  /* 0x0000000109ff7812 */ /* 0x000fe4000788c0ff */
[----:B------:R-:W-:Y:S01]  /*43b0*/  PRMT R14, RZ, 0x7610, R14 ;  /* 0x00007610ff0e7816 */ /* 0x000fe2000000000e */
[----:B------:R1:W-:Y:S01]  /*43c0*/  STL [R1+0x1ac], R27 ;  /* 0x0001ac1b01007387 */ /* 0x0003e20000100800 */
[----:B------:R-:W-:Y:S01]  /*43d0*/  PRMT R9, RZ, 0x7610, R9 ;  /* 0x00007610ff097816 */ /* 0x000fe20000000009 */
[----:B------:R-:W-:Y:S01]  /*43e0*/  IMAD.X R5, R26, 0x1, R59, P6 ;  /* 0x000000011a057824 */ /* 0x000fe200030e063b */
[----:B0-----:R-:W-:Y:S02]  /*43f0*/  SHF.R.U64 R10, R75, 0x1d, RZ ;  /* 0x0000001d4b0a7819 */ /* 0x001fe400000012ff */
[----:B------:R0:W2:Y:S01]  /*4400*/  @P2 LDG.E.U8 R14, desc[UR26][R20.64] ;  /* 0x0000001a140e2981 */ /* 0x0000a2000c1e1100 */
[----:B-1----:R-:W-:-:S03]  /*4410*/  IMAD R27, R122, 0x1f, RZ ;  /* 0x0000001f7a1b7824 */ /* 0x002fc600078e02ff */
[----:B------:R1:W-:Y:S01]  /*4420*/  STL [R1+0x1a8], R26 ;  /* 0x0001a81a01007387 */ /* 0x0003e20000100800 */
[----:B------:R-:W-:Y:S02]  /*4430*/  LOP3.LUT P2, RZ, R10, 0x1, RZ, 0xc0, !PT ;  /* 0x000000010aff7812 */ /* 0x000fe4000784c0ff */
[----:B------:R-:W-:Y:S01]  /*4440*/  SHF.R.U64 R10, R75, 0x1c, RZ ;  /* 0x0000001c4b0a7819 */ /* 0x000fe200000012ff */
[----:B------:R4:W2:Y:S01]  /*4450*/  @P0 LDG.E.U8 R9, desc[UR26][R4.64] ;  /* 0x0000001a04090981 */ /* 0x0008a2000c1e1100 */
[----:B0-----:R-:W-:Y:S02]  /*4460*/  IADD3 R20, P6, PT, R27, R58, RZ ;  /* 0x0000003a1b147210 */ /* 0x001fe40007fde0ff */
[----:B-1----:R-:W-:Y:S01]  /*4470*/  SHF.R.S32.HI R26, RZ, 0x1f, R27 ;  /* 0x0000001fff1a7819 */ /* 0x002fe2000001141b */
[----:B------:R-:W-:Y:S01]  /*4480*/  STL [R1+0xac], R27 ;  /* 0x0000ac1b01007387 */ /* 0x000fe20000100800 */
[----:B----4-:R-:W-:Y:S01]  /*4490*/  IMAD R5, R122, 0x21, RZ ;  /* 0x000000217a057824 */ /* 0x010fe200078e02ff */
[----:B------:R-:W-:-:S02]  /*44a0*/  LOP3.LUT P0, RZ, R10, 0x1, RZ, 0xc0, !PT ;  /* 0x000000010aff7812 */ /* 0x000fc4000780c0ff */
[----:B------:R0:W-:Y:S01]  /*44b0*/  STL [R1+0x1a4], R26 ;  /* 0x0001a41a01007387 */ /* 0x0001e20000100800 */
[----:B------:R-:W-:Y:S01]  /*44c0*/  PRMT R4, RZ, 0x7610, R4 ;  /* 0x00007610ff047816 */ /* 0x000fe20000000004 */
[----:B------:R-:W-:Y:S01]  /*44d0*/  IMAD.X R21, R26, 0x1, R59, P6 ;  /* 0x000000011a157824 */ /* 0x000fe200030e063b */
[----:B------:R-:W-:Y:S01]  /*44e0*/  SHF.R.S32.HI R10, RZ, 0x1f, R5 ;  /* 0x0000001fff0a7819 */ /* 0x000fe20000011405 */
[----:B------:R-:W-:Y:S01]  /*44f0*/  IMAD R47, R122, 0x22, RZ ;  /* 0x000000227a2f7824 */ /* 0x000fe200078e02ff */
[----:B------:R1:W-:Y:S01]  /*4500*/  STL [R1+0xa4], R5 ;  /* 0x0000a40501007387 */ /* 0x0003e20000100800 */
[----:B0-----:R-:W-:-:S03]  /*4510*/  IADD3 R26, P6, PT, R5, R58, RZ ;  /* 0x0000003a051a7210 */ /* 0x001fc60007fde0ff */
[----:B------:R-:W-:Y:S04]  /*4520*/  STL [R1+0xa0], R47 ;  /* 0x0000a02f01007387 */ /* 0x000fe80000100800 */
[----:B------:R0:W-:Y:S01]  /*4530*/  STL [R1+0x1a0], R10 ;  /* 0x0001a00a01007387 */ /* 0x0001e20000100800 */
[----:B------:R-:W-:-:S03]  /*4540*/  IMAD.X R27, R10, 0x1, R59, P6 ;  /* 0x000000010a1b7824 */ /* 0x000fc600030e063b */
[----:B------:R4:W2:Y:S01]  /*4550*/  @!P1 LDG.E.U8 R4, desc[UR26][R20.64] ;  /* 0x0000001a14049981 */ /* 0x0008a2000c1e1100 */
[----:B-1----:R-:W-:Y:S02]  /*4560*/  SHF.R.U64 R5, R75, 0x1b, RZ ;  /* 0x0000001b4b057819 */ /* 0x002fe400000012ff */
[----:B0-----:R-:W-:Y:S02]  /*4570*/  SHF.R.S32.HI R10, RZ, 0x1f, R47 ;  /* 0x0000001fff0a7819 */ /* 0x001fe4000001142f */
[----:B----4-:R-:W-:-:S03]  /*4580*/  IADD3 R20, P6, PT, R47, R58, RZ ;  /* 0x0000003a2f147210 */ /* 0x010fc60007fde0ff */
[----:B------:R0:W-:Y:S01]  /*4590*/  STL [R1+0x19c], R10 ;  /* 0x00019c0a01007387 */ /* 0x0001e20000100800 */
[----:B------:R-:W-:Y:S01]  /*45a0*/  PRMT R38, RZ, 0x7610, R38 ;  /* 0x00007610ff267816 */ /* 0x000fe20000000026 */
[----:B------:R-:W-:Y:S01]  /*45b0*/  IMAD.X R21, R10, 0x1, R59, P6 ;  /* 0x000000010a157824 */ /* 0x000fe200030e063b */
[----:B------:R-:W-:Y:S02]  /*45c0*/  LOP3.LUT P1, RZ, R5, 0x1, RZ, 0xc0, !PT ;  /* 0x0000000105ff7812 */ /* 0x000fe4000782c0ff */
[----:B------:R-:W-:Y:S02]  /*45d0*/  SHF.R.U64 R5, R75, 0x1a, RZ ;  /* 0x0000001a4b057819 */ /* 0x000fe400000012ff */
[----:B------:R1:W4:Y:S01]  /*45e0*/  @P4 LDG.E.U8 R38, desc[UR26][R26.64] ;  /* 0x0000001a1a264981 */ /* 0x000322000c1e1100 */
[C---:B0-----:R-:W-:Y:S01]  /*45f0*/  IMAD R10, R122.reuse, 0x23, RZ ;  /* 0x000000237a0a7824 */ /* 0x041fe200078e02ff */
[----:B------:R-:W-:Y:S01]  /*4600*/  PRMT R32, RZ, 0x7610, R32 ;  /* 0x00007610ff207816 */ /* 0x000fe20000000020 */
[----:B------:R-:W-:Y:S01]  /*4610*/  IMAD R47, R122, 0x24, RZ ;  /* 0x000000247a2f7824 */ /* 0x000fe200078e02ff */
[----:B------:R-:W-:-:S02]  /*4620*/  LOP3.LUT P4, RZ, R5, 0x1, RZ, 0xc0, !PT ;  /* 0x0000000105ff7812 */ /* 0x000fc4000788c0ff */
[-C--:B------:R-:W-:Y:S02]  /*4630*/  IADD3 R50, P6, PT, R10, R58.reuse, RZ ;  /* 0x0000003a0a327210 */ /* 0x080fe40007fde0ff */
[----:B-1----:R-:W-:Y:S01]  /*4640*/  SHF.R.S32.HI R27, RZ, 0x1f, R10 ;  /* 0x0000001fff1b7819 */ /* 0x002fe2000001140a */
[----:B------:R0:W2:Y:S01]  /*4650*/  @P2 LDG.E.U8 R32, desc[UR26][R20.64] ;  /* 0x0000001a14202981 */ /* 0x0000a2000c1e1100 */
[----:B------:R-:W-:Y:S02]  /*4660*/  SHF.R.U64 R5, R75, 0x19, RZ ;  /* 0x000000194b057819 */ /* 0x000fe400000012ff */
[----:B------:R-:W-:Y:S01]  /*4670*/  PRMT R26, RZ, 0x7610, R26 ;  /* 0x00007610ff1a7816 */ /* 0x000fe2000000001a */
[----:B------:R1:W-:Y:S01]  /*4680*/  STL [R1+0x9c], R10 ;  /* 0x00009c0a01007387 */ /* 0x0003e20000100800 */
[----:B------:R-:W-:Y:S01]  /*4690*/  IMAD.X R51, R27, 0x1, R59, P6 ;  /* 0x000000011b337824 */ /* 0x000fe200030e063b */
[----:B------:R-:W-:Y:S02]  /*46a0*/  IADD3 R48, P2, PT, R47, R58, RZ ;  /* 0x0000003a2f307210 */ /* 0x000fe40007f5e0ff */
[----:B------:R-:W-:Y:S01]  /*46b0*/  LOP3.LUT P6, RZ, R5, 0x1, RZ, 0xc0, !PT ;  /* 0x0000000105ff7812 */ /* 0x000fe200078cc0ff */
[----:B------:R-:W-:Y:S01]  /*46c0*/  IMAD R5, R122, 0x25, RZ ;  /* 0x000000257a057824 */ /* 0x000fe200078e02ff */
[----:B------:R5:W-:Y:S01]  /*46d0*/  STL [R1+0x98], R47 ;  /* 0x0000982f01007387 */ /* 0x000be20000100800 */
[----:B-1----:R-:W-:-:S03]  /*46e0*/  SHF.R.S32.HI R10, RZ, 0x1f, R47 ;  /* 0x0000001fff0a7819 */ /* 0x002fc6000001142f */
[----:B------:R-:W-:Y:S01]  /*46f0*/  STL [R1+0x198], R27 ;  /* 0x0001981b01007387 */ /* 0x000fe20000100800 */
[----:B0-----:R-:W-:Y:S01]  /*4700*/  IMAD R21, R122, 0x26, RZ ;  /* 0x000000267a157824 */ /* 0x001fe200078e02ff */
[----:B------:R-:W-:Y:S02]  /*4710*/  PRMT R20, RZ, 0x7610, R20 ;  /* 0x00007610ff147816 */ /* 0x000fe40000000014 */
[----:B------:R0:W-:Y:S01]  /*4720*/  STL [R1+0x194], R10 ;  /* 0x0001940a01007387 */ /* 0x0001e20000100800 */
[----:B------:R-:W-:Y:S01]  /*4730*/  IMAD.X R49, R10, 0x1, R59, P2 ;  /* 0x000000010a317824 */ /* 0x000fe200010e063b */
[----:B-----5:R-:W-:Y:S02]  /*4740*/  IABS R47, R80 ;  /* 0x00000050002f7213 */ /* 0x020fe40000000000 */
[----:B------:R1:W5:Y:S04]  /*4750*/  @P0 LDG.E.U8 R26, desc[UR26][R50.64] ;  /* 0x0000001a321a0981 */ /* 0x000368000c1e1100 */
[----:B------:R-:W-:Y:S01]  /*4760*/  STL [R1+0x94], R5 ;  /* 0x0000940501007387 */ /* 0x000fe20000100800 */
[----:B0-----:R-:W-:-:S03]  /*4770*/  SHF.R.S32.HI R10, RZ, 0x1f, R5 ;  /* 0x0000001fff0a7819 */ /* 0x001fc60000011405 */
[----:B------:R0:W2:Y:S01]  /*4780*/  @P1 LDG.E.U8 R20, desc[UR26][R48.64] ;  /* 0x0000001a30141981 */ /* 0x0000a2000c1e1100 */
[----:B-1----:R-:W-:-:S03]  /*4790*/  IADD3 R50, P0, PT, R5, R58, RZ ;  /* 0x0000003a05327210 */ /* 0x002fc60007f1e0ff */
[----:B------:R-:W-:Y:S01]  /*47a0*/  STL [R1+0x90], R21 ;  /* 0x0000901501007387 */ /* 0x000fe20000100800 */
[----:B------:R-:W-:Y:S01]  /*47b0*/  SHF.R.S32.HI R52, RZ, 0x1f, R21 ;  /* 0x0000001fff347819 */ /* 0x000fe20000011415 */
[----:B------:R-:W-:Y:S02]  /*47c0*/  IMAD.X R51, R10, 0x1, R59, P0 ;  /* 0x000000010a337824 */ /* 0x000fe400000e063b */
[----:B------:R1:W-:Y:S01]  /*47d0*/  STL [R1+0x190], R10 ;  /* 0x0001900a01007387 */ /* 0x0003e20000100800 */
[----:B0-----:R-:W-:Y:S01]  /*47e0*/  IADD3 R48, P0, PT, R21, R58, RZ ;  /* 0x0000003a15307210 */ /* 0x001fe20007f1e0ff */
[----:B-1----:R-:W-:Y:S01]  /*47f0*/  IMAD.HI.U32 R10, R55, R47, RZ ;  /* 0x0000002f370a7227 */ /* 0x002fe200078e00ff */
[----:B------:R-:W-:-:S03]  /*4800*/  IABS R5, R81 ;  /* 0x0000005100057213 */ /* 0x000fc60000000000 */
[--C-:B------:R-:W-:Y:S01]  /*4810*/  IMAD.MOV R27, RZ, RZ, -R10.reuse ;  /* 0x000000ffff1b7224 */ /* 0x100fe200078e0a0a */
[----:B------:R-:W-:Y:S01]  /*4820*/  PRMT R10, RZ, 0x7610, R10 ;  /* 0x00007610ff0a7816 */ /* 0x000fe2000000000a */
[----:B------:R-:W-:Y:S01]  /*4830*/  IMAD.X R49, R52, 0x1, R59, P0 ;  /* 0x0000000134317824 */ /* 0x000fe200000e063b */
[----:B------:R-:W-:Y:S01]  /*4840*/  PRMT R15, RZ, 0x7610, R15 ;  /* 0x00007610ff0f7816 */ /* 0x000fe2000000000f */
[----:B------:R-:W-:-:S03]  /*4850*/  IMAD.HI.U32 R21, R55, R5, RZ ;  /* 0x0000000537157227 */ /* 0x000fc600078e00ff */
[----:B------:R0:W2:Y:S01]  /*4860*/  @P6 LDG.E.U8 R10, desc[UR26][R48.64] ;  /* 0x0000001a300a6981 */ /* 0x0000a2000c1e1100 */
[----:B------:R-:W-:Y:S01]  /*4870*/  IMAD R47, R156, R27, R47 ;  /* 0x0000001b9c2f7224 */ /* 0x000fe200078e022f */
[----:B------:R-:W-:Y:S01]  /*4880*/  LOP3.LUT R63, R33, 0x74, RZ, 0xfc, !PT ;  /* 0x00000074213f7812 */ /* 0x000fe200078efcff */
[----:B------:R-:W-:Y:S01]  /*4890*/  IMAD.MOV R21, RZ, RZ, -R21 ;  /* 0x000000ffff157224 */ /* 0x000fe200078e0a15 */
[----:B------:R1:W2:Y:S01]  /*48a0*/  @P4 LDG.E.U8 R15, desc[UR26][R50.64] ;  /* 0x0000001a320f4981 */ /* 0x0002a2000c1e1100 */
[----:B0-----:R-:W-:Y:S02]  /*48b0*/  IABS R49, R76 ;  /* 0x0000004c00317213 */ /* 0x001fe40000000000 */
[----:B-1----:R-:W-:-:S03]  /*48c0*/  IABS R50, R72 ;  /* 0x0000004800327213 */ /* 0x002fc60000000000 */
[C---:B------:R-:W-:Y:S01]  /*48d0*/  IMAD.HI.U32 R27, R55.reuse, R49, RZ ;  /* 0x00000031371b7227 */ /* 0x040fe200078e00ff */
[----:B------:R0:W-:Y:S01]  /*48e0*/  STL [R1+0x18c], R52 ;  /* 0x00018c3401007387 */ /* 0x0001e20000100800 */
[----:B------:R-:W-:Y:S02]  /*48f0*/  IABS R51, R62 ;  /* 0x0000003e00337213 */ /* 0x000fe40000000000 */
[----:B------:R-:W-:Y:S02]  /*4900*/  IMAD R48, R156, R21, R5 ;  /* 0x000000159c307224 */ /* 0x000fe400078e0205 */
[----:B------:R-:W-:-:S04]  /*4910*/  IMAD.HI.U32 R21, R55, R50, RZ ;  /* 0x0000003237157227 */ /* 0x000fc800078e00ff */
[----:B------:R-:W-:Y:S01]  /*4920*/  IMAD.MOV R27, RZ, RZ, -R27 ;  /* 0x000000ffff1b7224 */ /* 0x000fe200078e0a1b */
[----:B0-----:R-:W-:Y:S01]  /*4930*/  IABS R52, R63 ;  /* 0x0000003f00347213 */ /* 0x001fe20000000000 */
[----:B------:R-:W-:Y:S01]  /*4940*/  IMAD.MOV R21, RZ, RZ, -R21 ;  /* 0x000000ffff157224 */ /* 0x000fe200078e0a15 */
[----:B------:R-:W-:Y:S01]  /*4950*/  IABS R53, R64 ;  /* 0x0000004000357213 */ /* 0x000fe20000000000 */
[----:B------:R-:W-:Y:S02]  /*4960*/  IMAD R49, R156, R27, R49 ;  /* 0x0000001b9c317224 */ /* 0x000fe400078e0231 */
[----:B------:R-:W-:-:S04]  /*4970*/  IMAD.HI.U32 R5, R55, R51, RZ ;  /* 0x0000003337057227 */ /* 0x000fc800078e00ff */
[----:B------:R-:W-:Y:S01]  /*4980*/  IMAD.HI.U32 R27, R55, R52, RZ ;  /* 0x00000034371b7227 */ /* 0x000fe200078e00ff */
[----:B------:R-:W-:-:S03]  /*4990*/  IABS R54, R65 ;  /* 0x0000004100367213 */ /* 0x000fc60000000000 */
[----:B------:R-:W-:Y:S02]  /*49a0*/  IMAD R50, R156, R21, R50 ;  /* 0x000000159c327224 */ /* 0x000fe400078e0232 */
[----:B------:R-:W-:Y:S02]  /*49b0*/  IMAD.MOV R5, RZ, RZ, -R5 ;  /* 0x000000ffff057224 */ /* 0x000fe400078e0a05 */
[----:B------:R-:W-:-:S04]  /*49c0*/  IMAD.HI.U32 R21, R55, R53, RZ ;  /* 0x0000003537157227 */ /* 0x000fc800078e00ff */
[----:B------:R-:W-:Y:S02]  /*49d0*/  IMAD.MOV R27, RZ, RZ, -R27 ;  /* 0x000000ffff1b7224 */ /* 0x000fe400078e0a1b */
[C---:B------:R-:W-:Y:S02]  /*49e0*/  IMAD R51, R156.reuse, R5, R51 ;  /* 0x000000059c337224 */ /* 0x040fe400078e0233 */
[----:B------:R-:W-:Y:S02]  /*49f0*/  IMAD.MOV R21, RZ, RZ, -R21 ;  /* 0x000000ffff157224 */ /* 0x000fe400078e0a15 */
[----:B------:R-:W-:Y:S01]  /*4a00*/  IMAD R52, R156, R27, R52 ;  /* 0x0000001b9c347224 */ /* 0x000fe200078e0234 */
[----:B------:R-:W-:Y:S01]  /*4a10*/  LOP3.LUT R27, R33, 0x7e, RZ, 0xfc, !PT ;  /* 0x0000007e211b7812 */ /* 0x000fe200078efcff */
[----:B------:R-:W-:-:S04]  /*4a20*/  IMAD.HI.U32 R5, R55, R54, RZ ;  /* 0x0000003637057227 */ /* 0x000fc800078e00ff */
[----:B------:R-:W-:Y:S01]  /*4a30*/  IMAD R53, R156, R21, R53 ;  /* 0x000000159c357224 */ /* 0x000fe200078e0235 */
[----:B------:R-:W-:Y:S01]  /*4a40*/  IABS R21, R27 ;  /* 0x0000001b00157213 */ /* 0x000fe20000000000 */
[----:B------:R-:W-:Y:S01]  /*4a50*/  IMAD.MOV R5, RZ, RZ, -R5 ;  /* 0x000000ffff057224 */ /* 0x000fe200078e0a05 */
[----:B------:R-:W-:-:S03]  /*4a60*/  IABS R56, R67 ;  /* 0x0000004300387213 */ /* 0x000fc60000000000 */
[----:B------:R-:W-:Y:S02]  /*4a70*/  IMAD R54, R156, R5, R54 ;  /* 0x000000059c367224 */ /* 0x000fe400078e0236 */
[----:B------:R-:W-:-:S04]  /*4a80*/  IMAD.HI.U32 R5, R55, R21, RZ ;  /* 0x0000001537057227 */ /* 0x000fc800078e00ff */
[----:B------:R-:W-:Y:S02]  /*4a90*/  IMAD.MOV R5, RZ, RZ, -R5 ;  /* 0x000000ffff057224 */ /* 0x000fe400078e0a05 */
[----:B------:R-:W-:-:S04]  /*4aa0*/  IMAD.HI.U32 R61, R55, R56, RZ ;  /* 0x00000038373d7227 */ /* 0x000fc800078e00ff */
[----:B------:R-:W-:Y:S02]  /*4ab0*/  IMAD.MOV R55, RZ, RZ, -R185 ;  /* 0x000000ffff377224 */ /* 0x000fe400078e0ab9 */
[C---:B------:R-:W-:Y:S01]  /*4ac0*/  IMAD R21, R156.reuse, R5, R21 ;  /* 0x000000059c157224 */ /* 0x040fe200078e0215 */
[----:B------:R-:W-:Y:S01]  /*4ad0*/  SHF.R.U64 R5, R75, 0x18, RZ ;  /* 0x000000184b057819 */ /* 0x000fe200000012ff */
[----:B------:R-:W-:Y:S01]  /*4ae0*/  IMAD R55, R156, R55, R60 ;  /* 0x000000379c377224 */ /* 0x000fe200078e023c */
[----:B------:R-:W-:Y:S01]  /*4af0*/  IADD3 R60, P1, PT, R189, R58, RZ ;  /* 0x0000003abd3c7210 */ /* 0x000fe20007f3e0ff */
[----:B------:R-:W-:Y:S01]  /*4b00*/  IMAD.MOV R61, RZ, RZ, -R61 ;  /* 0x000000ffff3d7224 */ /* 0x000fe200078e0a3d */
[----:B------:R-:W-:-:S03]  /*4b10*/  LOP3.LUT P0, RZ, R5, 0x1, RZ, 0xc0, !PT ;  /* 0x0000000105ff7812 */ /* 0x000fc6000780c0ff */
[----:B------:R-:W-:Y:S02]  /*4b20*/  IMAD R56, R156, R61, R56 ;  /* 0x0000003d9c387224 */ /* 0x000fe400078e0238 */
[----:B------:R-:W-:Y:S01]  /*4b30*/  IMAD.X R61, R188, 0x1, R59, P1 ;  /* 0x00000001bc3d7824 */ /* 0x000fe200008e063b */
[C---:B------:R-:W-:Y:S02]  /*4b40*/  ISETP.GT.U32.AND P1, PT, R156.reuse, R70, PT ;  /* 0x000000469c00720c */ /* 0x040fe40003f24070 */
[----:B------:R-:W-:Y:S02]  /*4b50*/  PRMT R5, RZ, 0x7610, R5 ;  /* 0x00007610ff057816 */ /* 0x000fe40000000005 */
[----:B------:R-:W-:-:S04]  /*4b60*/  ISETP.GT.U32.AND P2, PT, R156, R68, PT ;  /* 0x000000449c00720c */ /* 0x000fc80003f44070 */
[----:B------:R0:W2:Y:S01]  /*4b70*/  @P0 LDG.E.U8 R5, desc[UR26][R60.64] ;  /* 0x0000001a3c050981 */ /* 0x0000a2000c1e1100 */
[C---:B------:R-:W-:Y:S02]  /*4b80*/  ISETP.GT.U32.AND P0, PT, R156.reuse, R71, PT ;  /* 0x000000479c00720c */ /* 0x040fe40003f04070 */
[----:B------:R-:W-:Y:S02]  /*4b90*/  ISETP.GT.U32.AND P4, PT, R156, R21, PT ;  /* 0x000000159c00720c */ /* 0x000fe40003f84070 */
[----:B------:R-:W-:Y:S01]  /*4ba0*/  @!P1 IMAD.IADD R70, R70, 0x1, -R156 ;  /* 0x0000000146469824 */ /* 0x000fe200078e0a9c */
[----:B------:R-:W-:-:S03]  /*4bb0*/  ISETP.GT.U32.AND P1, PT, R156, R149, PT ;  /* 0x000000959c00720c */ /* 0x000fc60003f24070 */
[----:B------:R-:W-:Y:S01]  /*4bc0*/  @!P2 IMAD.IADD R68, R68, 0x1, -R156 ;  /* 0x000000014444a824 */ /* 0x000fe200078e0a9c */
[----:B------:R-:W-:-:S04]  /*4bd0*/  ISETP.GT.U32.AND P2, PT, R156, R147, PT ;  /* 0x000000939c00720c */ /* 0x000fc80003f44070 */
[--C-:B------:R-:W-:Y:S01]  /*4be0*/  @!P0 IMAD.IADD R71, R71, 0x1, -R156.reuse ;  /* 0x0000000147478824 */ /* 0x100fe200078e0a9c */
[C---:B------:R-:W-:Y:S01]  /*4bf0*/  ISETP.GT.U32.AND P0, PT, R156.reuse, R143, PT ;  /* 0x0000008f9c00720c */ /* 0x040fe20003f04070 */
[--C-:B------:R-:W-:Y:S01]  /*4c00*/  @!P4 IMAD.IADD R21, R21, 0x1, -R156.reuse ;  /* 0x000000011515c824 */ /* 0x100fe200078e0a9c */
[C---:B------:R-:W-:Y:S02]  /*4c10*/  ISETP.GT.U32.AND P4, PT, R156.reuse, R148, PT ;  /* 0x000000949c00720c */ /* 0x040fe40003f84070 */
[----:B------:R-:W-:Y:S01]  /*4c20*/  @!P1 IMAD.IADD R149, R149, 0x1, -R156 ;  /* 0x0000000195959824 */ /* 0x000fe200078e0a9c */
[----:B------:R-:W-:-:S03]  /*4c30*/  ISETP.GT.U32.AND P1, PT, R156, R137, PT ;  /* 0x000000899c00720c */ /* 0x000fc60003f24070 */
[----:B------:R-:W-:Y:S01]  /*4c40*/  @!P2 IMAD.IADD R147, R147, 0x1, -R156 ;  /* 0x000000019393a824 */ /* 0x000fe200078e0a9c */
[----:B------:R-:W-:-:S04]  /*4c50*/  ISETP.GT.U32.AND P2, PT, R156, R142, PT ;  /* 0x0000008e9c00720c */ /* 0x000fc80003f44070 */
[--C-:B------:R-:W-:Y:S01]  /*4c60*/  @!P0 IMAD.IADD R143, R143, 0x1, -R156.reuse ;  /* 0x000000018f8f8824 */ /* 0x100fe200078e0a9c */
[----:B------:R-:W-:Y:S01]  /*4c70*/  ISETP.GT.U32.AND P0, PT, R156, R136, PT ;  /* 0x000000889c00720c */ /* 0x000fe20003f04070 */
[--C-:B------:R-:W-:Y:S01]  /*4c80*/  @!P4 IMAD.IADD R148, R148, 0x1, -R156.reuse ;  /* 0x000000019494c824 */ /* 0x100fe200078e0a9c */
[C---:B------:R-:W-:Y:S02]  /*4c90*/  ISETP.GT.U32.AND P4, PT, R156.reuse, R145, PT ;  /* 0x000000919c00720c */ /* 0x040fe40003f84070 */
        /* <DEDUP_REMOVED lines=15> */
[----:B------:R-:W-:Y:S02]  /*4d90*/  ISETP.GT.U32.AND P4, PT, R156, R124, PT ;  /* 0x0000007c9c00720c */ /* 0x000fe40003f84070 */
        /* <DEDUP_REMOVED lines=208> */
[--C-:B------:R-:W-:Y:S01]  /*5aa0*/  @!P1 IMAD.IADD R51, R51, 0x1, -R156.reuse ;  /* 0x0000000133339824 */ /* 0x100fe200078e0a9c */
[C---:B------:R-:W-:Y:S01]  /*5ab0*/  ISETP.GT.U32.AND P1, PT, R156.reuse, R55, PT ;  /* 0x000000379c00720c */ /* 0x040fe20003f24070 */
[----:B------:R-:W-:Y:S04]  /*5ac0*/  STL [R1+0x8c], R189 ;  /* 0x00008cbd01007387 */ /* 0x000fe80000100800 */
[----:B------:R1:W-:Y:S01]  /*5ad0*/  STL [R1+0x188], R188 ;  /* 0x000188bc01007387 */ /* 0x0003e20000100800 */
[--C-:B------:R-:W-:Y:S01]  /*5ae0*/  @!P2 IMAD.IADD R49, R49, 0x1, -R156.reuse ;  /* 0x000000013131a824 */ /* 0x100fe200078e0a9c */
[----:B------:R-:W-:Y:S01]  /*5af0*/  ISETP.GT.U32.AND P2, PT, R156, R53, PT ;  /* 0x000000359c00720c */ /* 0x000fe20003f44070 */
[----:B------:R-:W-:Y:S01]  /*5b00*/  @!P0 IMAD.IADD R52, R52, 0x1, -R156 ;  /* 0x0000000134348824 */ /* 0x000fe200078e0a9c */
[----:B------:R-:W-:Y:S01]  /*5b10*/  ISETP.GE.AND P0, PT, R33, RZ, PT ;  /* 0x000000ff2100720c */ /* 0x000fe20003f06270 */
[----:B-1----:R-:W-:Y:S01]  /*5b20*/  IMAD R188, R122, 0x29, RZ ;  /* 0x000000297abc7824 */ /* 0x002fe200078e02ff */
[----:B------:R-:W-:-:S04]  /*5b30*/  SHF.R.U64 R33, R75, 0x16, RZ ;  /* 0x000000164b217819 */ /* 0x000fc800000012ff */
[----:B------:R-:W-:Y:S02]  /*5b40*/  SHF.R.S32.HI R185, RZ, 0x1f, R188 ;  /* 0x0000001fffb97819 */ /* 0x000fe400000114bc */
[----:B0-----:R-:W-:Y:S01]  /*5b50*/  IADD3 R60, P6, PT, R188, R58, RZ ;  /* 0x0000003abc3c7210 */ /* 0x001fe20007fde0ff */
[--C-:B------:R-:W-:Y:S01]  /*5b60*/  @!P4 IMAD.IADD R50, R50, 0x1, -R156.reuse ;  /* 0x000000013232c824 */ /* 0x100fe200078e0a9c */
[C---:B------:R-:W-:Y:S01]  /*5b70*/  ISETP.GT.U32.AND P4, PT, R156.reuse, R54, PT ;  /* 0x000000369c00720c */ /* 0x040fe20003f84070 */
[--C-:B------:R-:W-:Y:S01]  /*5b80*/  @!P1 IMAD.IADD R55, R55, 0x1, -R156.reuse ;  /* 0x0000000137379824 */ /* 0x100fe200078e0a9c */
[----:B------:R-:W-:Y:S01]  /*5b90*/  LOP3.LUT P1, RZ, R33, 0x1, RZ, 0xc0, !PT ;  /* 0x0000000121ff7812 */ /* 0x000fe2000782c0ff */
[----:B------:R-:W-:Y:S01]  /*5ba0*/  IMAD.X R61, R185, 0x1, R59, P6 ;  /* 0x00000001b93d7824 */ /* 0x000fe200030e063b */
[----:B------:R-:W-:Y:S01]  /*5bb0*/  ISETP.GT.U32.AND P6, PT, R156, R56, PT ;  /* 0x000000389c00720c */ /* 0x000fe20003fc4070 */
[----:B------:R-:W-:Y:S01]  /*5bc0*/  @!P2 IMAD.IADD R53, R53, 0x1, -R156 ;  /* 0x000000013535a824 */ /* 0x000fe200078e0a9c */
[----:B------:R-:W-:-:S02]  /*5bd0*/  PRMT R33, RZ, 0x7610, R33 ;  /* 0x00007610ff217816 */ /* 0x000fc40000000021 */
[----:B------:R-:W-:Y:S01]  /*5be0*/  ISETP.GE.AND P2, PT, R158, RZ, PT ;  /* 0x000000ff9e00720c */ /* 0x000fe20003f46270 */
[----:B------:R-:W-:Y:S02]  /*5bf0*/  IMAD R158, R122, 0x2a, RZ ;  /* 0x0000002a7a9e7824 */ /* 0x000fe400078e02ff */
[----:B------:R-:W-:Y:S02]  /*5c00*/  @!P0 IMAD.MOV R68, RZ, RZ, -R68 ;  /* 0x000000ffff448224 */ /* 0x000fe400078e0a44 */
[----:B------:R-:W-:Y:S01]  /*5c10*/  @!P4 IMAD.IADD R54, R54, 0x1, -R156 ;  /* 0x000000013636c824 */ /* 0x000fe200078e0a9c */
[----:B------:R-:W-:Y:S01]  /*5c20*/  ISETP.GE.AND P4, PT, R157, RZ, PT ;  /* 0x000000ff9d00720c */ /* 0x000fe20003f86270 */
[----:B------:R0:W2:Y:S01]  /*5c30*/  @P1 LDG.E.U8 R33, desc[UR26][R60.64] ;  /* 0x0000001a3c211981 */ /* 0x0000a2000c1e1100 */
[----:B------:R-:W-:Y:S01]  /*5c40*/  SHF.R.S32.HI R157, RZ, 0x1f, R158 ;  /* 0x0000001fff9d7819 */ /* 0x000fe2000001149e */
[----:B------:R-:W-:Y:S01]  /*5c50*/  @!P6 IMAD.IADD R56, R56, 0x1, -R156 ;  /* 0x000000013838e824 */ /* 0x000fe200078e0a9c */
[----:B------:R-:W-:-:S02]  /*5c60*/  ISETP.GE.AND P0, PT, R27, RZ, PT ;  /* 0x000000ff1b00720c */ /* 0x000fc40003f06270 */
[----:B------:R-:W-:Y:S02]  /*5c70*/  SHF.R.U64 R27, R75, 0x15, RZ ;  /* 0x000000154b1b7819 */ /* 0x000fe400000012ff */
[----:B0-----:R-:W-:-:S05]  /*5c80*/  IADD3 R60, P6, PT, R158, R58, RZ ;  /* 0x0000003a9e3c7210 */ /* 0x001fca0007fde0ff */
[----:B------:R-:W-:Y:S01]  /*5c90*/  IMAD.X R61, R157, 0x1, R59, P6 ;  /* 0x000000019d3d7824 */ /* 0x000fe200030e063b */
[----:B------:R-:W-:Y:S01]  /*5ca0*/  LOP3.LUT P6, RZ, R27, 0x1, RZ, 0xc0, !PT ;  /* 0x000000011bff7812 */ /* 0x000fe200078cc0ff */
[----:B------:R-:W-:Y:S01]  /*5cb0*/  STL [R1+0x84], R188 ;  /* 0x000084bc01007387 */ /* 0x000fe20000100800 */
[----:B------:R-:W-:-:S03]  /*5cc0*/  PRMT R27, RZ, 0x7610, R27 ;  /* 0x00007610ff1b7816 */ /* 0x000fc6000000001b */
[----:B------:R-:W-:Y:S04]  /*5cd0*/  STL [R1+0x184], R185 ;  /* 0x000184b901007387 */ /* 0x000fe80000100800 */
[----:B------:R-:W-:Y:S04]  /*5ce0*/  STL [R1+0x80], R158 ;  /* 0x0000809e01007387 */ /* 0x000fe80000100800 */
[----:B------:R0:W-:Y:S01]  /*5cf0*/  STL [R1+0x180], R157 ;  /* 0x0001809d01007387 */ /* 0x0001e20000100800 */
[----:B------:R-:W-:Y:S01]  /*5d00*/  ISETP.GE.AND P1, PT, R69, RZ, PT ;  /* 0x000000ff4500720c */ /* 0x000fe20003f26270 */
[----:B------:R-:W-:-:S02]  /*5d10*/  IMAD.MOV.U32 R69, RZ, RZ, R21 ;  /* 0x000000ffff457224 */ /* 0x000fc400078e0015 */
[----:B------:R1:W2:Y:S01]  /*5d20*/  @P6 LDG.E.U8 R27, desc[UR26][R60.64] ;  /* 0x0000001a3c1b6981 */ /* 0x0002a2000c1e1100 */
[----:B0-----:R-:W-:Y:S01]  /*5d30*/  IMAD R157, R122, 0x2b, RZ ;  /* 0x0000002b7a9d7824 */ /* 0x001fe200078e02ff */
[----:B------:R-:W-:-:S04]  /*5d40*/  SHF.R.U64 R21, R75, 0x14, RZ ;  /* 0x000000144b157819 */ /* 0x000fc800000012ff */
[----:B------:R-:W-:Y:S02]  /*5d50*/  SHF.R.S32.HI R156, RZ, 0x1f, R157 ;  /* 0x0000001fff9c7819 */ /* 0x000fe4000001149d */
[----:B-1----:R-:W-:-:S05]  /*5d60*/  IADD3 R60, P6, PT, R157, R58, RZ ;  /* 0x0000003a9d3c7210 */ /* 0x002fca0007fde0ff */
[----:B------:R-:W-:Y:S01]  /*5d70*/  IMAD.X R61, R156, 0x1, R59, P6 ;  /* 0x000000019c3d7824 */ /* 0x000fe200030e063b */
[----:B------:R-:W-:Y:S01]  /*5d80*/  LOP3.LUT P6, RZ, R21, 0x1, RZ, 0xc0, !PT ;  /* 0x0000000115ff7812 */ /* 0x000fe200078cc0ff */
[----:B------:R-:W-:Y:S01]  /*5d90*/  @!P0 IMAD.MOV R69, RZ, RZ, -R69 ;  /* 0x000000ffff458224 */ /* 0x000fe200078e0a45 */
[----:B------:R-:W-:Y:S01]  /*5da0*/  ISETP.GE.AND P0, PT, R155, RZ, PT ;  /* 0x000000ff9b00720c */ /* 0x000fe20003f06270 */
[----:B------:R-:W-:Y:S01]  /*5db0*/  @!P2 IMAD.MOV R70, RZ, RZ, -R70 ;  /* 0x000000ffff46a224 */ /* 0x000fe200078e0a46 */
[----:B------:R-:W-:Y:S02]  /*5dc0*/  PRMT R21, RZ, 0x7610, R21 ;  /* 0x00007610ff157816 */ /* 0x000fe40000000015 */
[----:B------:R-:W-:Y:S01]  /*5dd0*/  ISETP.GE.AND P2, PT, R154, RZ, PT ;  /* 0x000000ff9a00720c */ /* 0x000fe20003f46270 */
[----:B------:R-:W-:Y:S02]  /*5de0*/  IMAD R154, R122, 0x2c, RZ ;  /* 0x0000002c7a9a7824 */ /* 0x000fe400078e02ff */
[----:B------:R-:W-:Y:S01]  /*5df0*/  @!P4 IMAD.MOV R71, RZ, RZ, -R71 ;  /* 0x000000ffff47c224 */ /* 0x000fe200078e0a47 */
[----:B------:R-:W-:Y:S01]  /*5e00*/  ISETP.GE.AND P4, PT, R153, RZ, PT ;  /* 0x000000ff9900720c */ /* 0x000fe20003f86270 */
[----:B------:R-:W-:Y:S01]  /*5e10*/  @!P1 IMAD.MOV R147, RZ, RZ, -R147 ;  /* 0x000000ffff939224 */ /* 0x000fe200078e0a93 */
[----:B------:R-:W-:Y:S01]  /*5e20*/  ISETP.GE.AND P1, PT, R150, RZ, PT ;  /* 0x000000ff9600720c */ /* 0x000fe20003f26270 */
[----:B------:R0:W2:Y:S01]  /*5e30*/  @P6 LDG.E.U8 R21, desc[UR26][R60.64] ;  /* 0x0000001a3c156981 */ /* 0x0000a2000c1e1100 */
[----:B------:R-:W-:Y:S01]  /*5e40*/  SHF.R.S32.HI R153, RZ, 0x1f, R154 ;  /* 0x0000001fff997819 */ /* 0x000fe2000001149a */
[----:B------:R-:W-:Y:S01]  /*5e50*/  IMAD.MOV.U32 R150, RZ, RZ, R148 ;  /* 0x000000ffff967224 */ /* 0x000fe200078e0094 */
[----:B------:R-:W-:-:S02]  /*5e60*/  SHF.R.U64 R148, R75, 0x13, RZ ;  /* 0x000000134b947819 */ /* 0x000fc400000012ff */
[----:B0-----:R-:W-:Y:S01]  /*5e70*/  IADD3 R60, P6, PT, R154, R58, RZ ;  /* 0x0000003a9a3c7210 */ /* 0x001fe20007fde0ff */
[----:B------:R-:W-:Y:S01]  /*5e80*/  @!P0 IMAD.MOV R150, RZ, RZ, -R150 ;  /* 0x000000ffff968224 */ /* 0x000fe200078e0a96 */
[----:B------:R-:W-:-:S03]  /*5e90*/  ISETP.GE.AND P0, PT, R151, RZ, PT ;  /* 0x000000ff9700720c */ /* 0x000fc60003f06270 */
[----:B------:R-:W-:Y:S01]  /*5ea0*/  IMAD.X R61, R153, 0x1, R59, P6 ;  /* 0x00000001993d7824 */ /* 0x000fe200030e063b */
[----:B------:R-:W-:Y:S01]  /*5eb0*/  LOP3.LUT P6, RZ, R148, 0x1, RZ, 0xc0, !PT ;  /* 0x0000000194ff7812 */ /* 0x000fe200078cc0ff */
[----:B------:R-:W-:Y:S01]  /*5ec0*/  @!P2 IMAD.MOV R149, RZ, RZ, -R149 ;  /* 0x000000ffff95a224 */ /* 0x000fe200078e0a95 */
[----:B------:R-:W-:Y:S02]  /*5ed0*/  PRMT R148, RZ, 0x7610, R148 ;  /* 0x00007610ff947816 */ /* 0x000fe40000000094 */
[----:B------:R-:W-:Y:S01]  /*5ee0*/  ISETP.GE.AND P2, PT, R152, RZ, PT ;  /* 0x000000ff9800720c */ /* 0x000fe20003f46270 */
[----:B------:R-:W-:-:S04]  /*5ef0*/  IMAD R152, R122, 0x2d, RZ ;  /* 0x0000002d7a987824 */ /* 0x000fc800078e02ff */
[----:B------:R-:W-:Y:S01]  /*5f00*/  @!P0 IMAD.MOV R145, RZ, RZ, -R145 ;  /* 0x000000ffff918224 */ /* 0x000fe200078e0a91 */
[----:B------:R-:W-:-:S03]  /*5f10*/  SHF.R.S32.HI R151, RZ, 0x1f, R152 ;  /* 0x0000001fff977819 */ /* 0x000fc60000011498 */
[----:B------:R0:W2:Y:S01]  /*5f20*/  @P6 LDG.E.U8 R148, desc[UR26][R60.64] ;  /* 0x0000001a3c946981 */ /* 0x0000a2000c1e1100 */
[----:B------:R-:W-:Y:S02]  /*5f30*/  ISETP.GE.AND P0, PT, R141, RZ, PT ;  /* 0x000000ff8d00720c */ /* 0x000fe40003f06270 */
[----:B------:R-:W-:Y:S02]  /*5f40*/  SHF.R.U64 R141, R75, 0x12, RZ ;  /* 0x000000124b8d7819 */ /* 0x000fe400000012ff */
[----:B0-----:R-:W-:-:S05]  /*5f50*/  IADD3 R60, P6, PT, R152, R58, RZ ;  /* 0x0000003a983c7210 */ /* 0x001fca0007fde0ff */
[----:B------:R-:W-:Y:S01]  /*5f60*/  IMAD.X R61, R151, 0x1, R59, P6 ;  /* 0x00000001973d7824 */ /* 0x000fe200030e063b */
[----:B------:R-:W-:Y:S01]  /*5f70*/  LOP3.LUT P6, RZ, R141, 0x1, RZ, 0xc0, !PT ;  /* 0x000000018dff7812 */ /* 0x000fe200078cc0ff */
        /* <DEDUP_REMOVED lines=8> */
[----:B------:R-:W-:Y:S01]  /*6000*/  IMAD.MOV.U32 R138, RZ, RZ, R135 ;  /* 0x000000ffff8a7224 */ /* 0x000fe200078e0087 */
[----:B------:R-:W-:Y:S01]  /*6010*/  SHF.R.S32.HI R144, RZ, 0x1f, R146 ;  /* 0x0000001fff907819 */ /* 0x000fe20000011492 */
[----:B------:R0:W2:Y:S01]  /*6020*/  @P6 LDG.E.U8 R141, desc[UR26][R60.64] ;  /* 0x0000001a3c8d6981 */ /* 0x0000a2000c1e1100 */
[----:B------:R-:W-:-:S02]  /*6030*/  SHF.R.U64 R135, R75, 0x11, RZ ;  /* 0x000000114b877819 */ /* 0x000fc400000012ff */
[----:B0-----:R-:W-:Y:S01]  /*6040*/  IADD3 R60, P6, PT, R146, R58, RZ ;  /* 0x0000003a923c7210 */ /* 0x001fe20007fde0ff */
[----:B------:R-:W-:Y:S04]  /*6050*/  STL [R1+0x7c], R157 ;  /* 0x00007c9d01007387 */ /* 0x000fe80000100800 */
[----:B------:R-:W-:Y:S01]  /*6060*/  IMAD.X R61, R144, 0x1, R59, P6 ;  /* 0x00000001903d7824 */ /* 0x000fe200030e063b */
[----:B------:R-:W-:Y:S01]  /*6070*/  LOP3.LUT P6, RZ, R135, 0x1, RZ, 0xc0, !PT ;  /* 0x0000000187ff7812 */ /* 0x000fe200078cc0ff */
[----:B------:R-:W-:Y:S04]  /*6080*/  STL [R1+0x17c], R156 ;  /* 0x00017c9c01007387 */ /* 0x000fe80000100800 */
[----:B------:R-:W-:Y:S01]  /*6090*/  STL [R1+0x78], R154 ;  /* 0x0000789a01007387 */ /* 0x000fe20000100800 */
[----:B------:R-:W-:-:S03]  /*60a0*/  PRMT R135, RZ, 0x7610, R135 ;  /* 0x00007610ff877816 */ /* 0x000fc60000000087 */
[----:B------:R-:W-:Y:S04]  /*60b0*/  STL [R1+0x178], R153 ;  /* 0x0001789901007387 */ /* 0x000fe80000100800 */
[----:B------:R-:W-:Y:S04]  /*60c0*/  STL [R1+0x74], R152 ;  /* 0x0000749801007387 */ /* 0x000fe80000100800 */
[----:B------:R-:W-:Y:S04]  /*60d0*/  STL [R1+0x174], R151 ;  /* 0x0001749701007387 */ /* 0x000fe80000100800 */
[----:B------:R-:W-:Y:S04]  /*60e0*/  STL [R1+0x70], R146 ;  /* 0x0000709201007387 */ /* 0x000fe80000100800 */
[----:B------:R0:W-:Y:S01]  /*60f0*/  STL [R1+0x170], R144 ;  /* 0x0001709001007387 */ /* 0x0001e20000100800 */
[----:B------:R-:W-:Y:S01]  /*6100*/  @!P1 IMAD.MOV R138, RZ, RZ, -R138 ;  /* 0x000000ffff8a9224 */ /* 0x000fe200078e0a8a */
[----:B------:R-:W-:Y:S01]  /*6110*/  ISETP.GE.AND P1, PT, R140, RZ, PT ;  /* 0x000000ff8c00720c */ /* 0x000fe20003f26270 */
[----:B------:R-:W-:Y:S01]  /*6120*/  @!P4 IMAD.MOV R136, RZ, RZ, -R136 ;  /* 0x000000ffff88c224 */ /* 0x000fe200078e0a88 */
[----:B------:R1:W2:Y:S01]  /*6130*/  @P6 LDG.E.U8 R135, desc[UR26][R60.64] ;  /* 0x0000001a3c876981 */ /* 0x0002a2000c1e1100 */
[----:B------:R-:W-:Y:S01]  /*6140*/  ISETP.GE.AND P4, PT, R139, RZ, PT ;  /* 0x000000ff8b00720c */ /* 0x000fe20003f86270 */
[----:B0-----:R-:W-:-:S02]  /*6150*/  IMAD R144, R122, 0x2f, RZ ;  /* 0x0000002f7a907824 */ /* 0x001fc400078e02ff */
[----:B------:R-:W-:Y:S01]  /*6160*/  IMAD.MOV.U32 R139, RZ, RZ, R129 ;  /* 0x000000ffff8b7224 */ /* 0x000fe200078e0081 */
[----:B------:R-:W-:Y:S02]  /*6170*/  SHF.R.U64 R129, R75, 0x10, RZ ;  /* 0x000000104b817819 */ /* 0x000fe400000012ff */
[----:B------:R-:W-:Y:S02]  /*6180*/  SHF.R.S32.HI R140, RZ, 0x1f, R144 ;  /* 0x0000001fff8c7819 */ /* 0x000fe40000011490 */
[----:B-1----:R-:W-:-:S05]  /*6190*/  IADD3 R60, P6, PT, R144, R58, RZ ;  /* 0x0000003a903c7210 */ /* 0x002fca0007fde0ff */
[----:B------:R-:W-:Y:S01]  /*61a0*/  IMAD.X R61, R140, 0x1, R59, P6 ;  /* 0x000000018c3d7824 */ /* 0x000fe200030e063b */
[----:B------:R-:W-:Y:S01]  /*61b0*/  LOP3.LUT P6, RZ, R129, 0x1, RZ, 0xc0, !PT ;  /* 0x0000000181ff7812 */ /* 0x000fe200078cc0ff */
[----:B------:R-:W-:Y:S01]  /*61c0*/  @!P0 IMAD.MOV R139, RZ, RZ, -R139 ;  /* 0x000000ffff8b8224 */ /* 0x000fe200078e0a8b */
[----:B------:R-:W-:Y:S02]  /*61d0*/  ISETP.GE.AND P0, PT, R132, RZ, PT ;  /* 0x000000ff8400720c */ /* 0x000fe40003f06270 */
[----:B------:R-:W-:Y:S01]  /*61e0*/  PRMT R129, RZ, 0x7610, R129 ;  /* 0x00007610ff817816 */ /* 0x000fe20000000081 */
[----:B------:R-:W-:Y:S02]  /*61f0*/  IMAD R132, R122, 0x31, RZ ;  /* 0x000000317a847824 */ /* 0x000fe400078e02ff */
[----:B------:R-:W-:Y:S01]  /*6200*/  @!P4 IMAD.MOV R133, RZ, RZ, -R133 ;  /* 0x000000ffff85c224 */ /* 0x000fe200078e0a85 */
[----:B------:R-:W-:Y:S01]  /*6210*/  ISETP.GE.AND P4, PT, R130, RZ, PT ;  /* 0x000000ff8200720c */ /* 0x000fe20003f86270 */
[----:B------:R-:W-:Y:S01]  /*6220*/  @!P2 IMAD.MOV R131, RZ, RZ, -R131 ;  /* 0x000000ffff83a224 */ /* 0x000fe200078e0a83 */
[----:B------:R-:W-:Y:S01]  /*6230*/  ISETP.GE.AND P2, PT, R134, RZ, PT ;  /* 0x000000ff8600720c */ /* 0x000fe20003f46270 */
[----:B------:R-:W-:Y:S01]  /*6240*/  @!P1 IMAD.MOV R125, RZ, RZ, -R125 ;  /* 0x000000ffff7d9224 */ /* 0x000fe200078e0a7d */
[----:B------:R-:W-:Y:S01]  /*6250*/  SHF.R.S32.HI R130, RZ, 0x1f, R132 ;  /* 0x0000001fff827819 */ /* 0x000fe20000011484 */
[----:B------:R0:W2:Y:S01]  /*6260*/  @P6 LDG.E.U8 R129, desc[UR26][R60.64] ;  /* 0x0000001a3c816981 */ /* 0x0000a2000c1e1100 */
[----:B------:R-:W-:-:S02]  /*6270*/  ISETP.GE.AND P1, PT, R126, RZ, PT ;  /* 0x000000ff7e00720c */ /* 0x000fc40003f26270 */
[----:B------:R-:W-:Y:S01]  /*6280*/  SHF.R.U64 R126, R75, 0xe, RZ ;  /* 0x0000000e4b7e7819 */ /* 0x000fe200000012ff */
[----:B------:R-:W-:Y:S01]  /*6290*/  @!P0 IMAD.MOV R124, RZ, RZ, -R124 ;  /* 0x000000ffff7c8224 */ /* 0x000fe200078e0a7c */
[----:B0-----:R-:W-:Y:S02]  /*62a0*/  IADD3 R60, P6, PT, R132, R58, RZ ;  /* 0x0000003a843c7210 */ /* 0x001fe40007fde0ff */
        /* <DEDUP_REMOVED lines=23> */
[----:B------:R-:W-:Y:S01]  /*6420*/  IMAD.MOV.U32 R110, RZ, RZ, R107 ;  /* 0x000000ffff6e7224 */ /* 0x000fe200078e006b */
[----:B------:R-:W-:Y:S01]  /*6430*/  SHF.R.S32.HI R116, RZ, 0x1f, R119 ;  /* 0x0000001fff747819 */ /* 0x000fe20000011477 */
[----:B------:R0:W2:Y:S01]  /*6440*/  @P6 LDG.E.U8 R113, desc[UR26][R60.64] ;  /* 0x0000001a3c716981 */ /* 0x0000a2000c1e1100 */
[----:B------:R-:W-:Y:S01]  /*6450*/  SHF.R.U64 R107, R75, 0xc, RZ ;  /* 0x0000000c4b6b7819 */ /* 0x000fe200000012ff */
[----:B------:R-:W-:Y:S01]  /*6460*/  @!P4 IMAD.MOV R108, RZ, RZ, -R108 ;  /* 0x000000ffff6cc224 */ /* 0x000fe200078e0a6c */
[----:B------:R-:W-:-:S02]  /*6470*/  ISETP.GE.AND P4, PT, R111, RZ, PT ;  /* 0x000000ff6f00720c */ /* 0x000fc40003f86270 */
        /* <DEDUP_REMOVED lines=8> */
[----:B------:R-:W-:Y:S02]  /*6500*/  ISETP.GE.AND P4, PT, R104, RZ, PT ;  /* 0x000000ff6800720c */ /* 0x000fe40003f86270 */
[----:B------:R-:W-:-:S03]  /*6510*/  SHF.R.S32.HI R111, RZ, 0x1f, R112 ;  /* 0x0000001fff6f7819 */ /* 0x000fc60000011470 */
[----:B------:R0:W2:Y:S01]  /*6520*/  @P6 LDG.E.U8 R107, desc[UR26][R60.64] ;  /* 0x0000001a3c6b6981 */ /* 0x0000a2000c1e1100 */
[----:B------:R-:W-:Y:S02]  /*6530*/  SHF.R.U64 R104, R75, 0xb, RZ ;  /* 0x0000000b4b687819 */ /* 0x000fe400000012ff */
        /* <DEDUP_REMOVED lines=11> */
[----:B------:R0:W-:Y:S04]  /*65f0*/  STL [R1+0x160], R116 ;  /* 0x0001607401007387 */ /* 0x0001e80000100800 */
[----:B------:R1:W-:Y:S04]  /*6600*/  STL [R1+0x58], R112 ;  /* 0x0000587001007387 */ /* 0x0003e80000100800 */
[----:B------:R3:W2:Y:S01]  /*6610*/  @P6 LDG.E.U8 R104, desc[UR26][R60.64] ;  /* 0x0000001a3c686981 */ /* 0x0006a2000c1e1100 */
[----:B0-----:R-:W-:-:S03]  /*6620*/  IMAD R116, R122, 0x35, RZ ;  /* 0x000000357a747824 */ /* 0x001fc600078e02ff */
[----:B------:R0:W-:Y:S02]  /*6630*/  STL [R1+0x15c], R111 ;  /* 0x00015c6f01007387 */ /* 0x0001e40000100800 */
[----:B-1----:R-:W-:Y:S02]  /*6640*/  SHF.R.S32.HI R112, RZ, 0x1f, R116 ;  /* 0x0000001fff707819 */ /* 0x002fe40000011474 */
[----:B---3--:R-:W-:Y:S01]  /*6650*/  IADD3 R60, P6, PT, R116, R58, RZ ;  /* 0x0000003a743c7210 */ /* 0x008fe20007fde0ff */
[----:B0-----:R-:W-:Y:S01]  /*6660*/  IMAD.MOV.U32 R111, RZ, RZ, R100 ;  /* 0x000000ffff6f7224 */ /* 0x001fe200078e0064 */
[----:B------:R-:W-:-:S03]  /*6670*/  SHF.R.U64 R100, R75, 0xa, RZ ;  /* 0x0000000a4b647819 */ /* 0x000fc600000012ff */
[----:B------:R-:W-:Y:S01]  /*6680*/  IMAD.X R61, R112, 0x1, R59, P6 ;  /* 0x00000001703d7824 */ /* 0x000fe200030e063b */
[----:B------:R-:W-:Y:S02]  /*6690*/  LOP3.LUT P6, RZ, R100, 0x1, RZ, 0xc0, !PT ;  /* 0x0000000164ff7812 */ /* 0x000fe400078cc0ff */
[----:B------:R-:W-:Y:S01]  /*66a0*/  PRMT R100, RZ, 0x7610, R100 ;  /* 0x00007610ff647816 */ /* 0x000fe20000000064 */
[----:B------:R-:W-:Y:S01]  /*66b0*/  IMAD R119, R122, 0x36, RZ ;  /* 0x000000367a777824 */ /* 0x000fe200078e02ff */
[----:B------:R0:W-:Y:S04]  /*66c0*/  STL [R1+0x54], R116 ;  /* 0x0000547401007387 */ /* 0x0001e80000100800 */
[----:B------:R1:W-:Y:S05]  /*66d0*/  STL [R1+0x154], R112 ;  /* 0x0001547001007387 */ /* 0x0003ea0000100800 */
[----:B------:R3:W2:Y:S01]  /*66e0*/  @P6 LDG.E.U8 R100, desc[UR26][R60.64] ;  /* 0x0000001a3c646981 */ /* 0x0006a2000c1e1100 */
[----:B0-----:R-:W-:Y:S01]  /*66f0*/  SHF.R.S32.HI R116, RZ, 0x1f, R119 ;  /* 0x0000001fff747819 */ /* 0x001fe20000011477 */
[----:B-1----:R-:W-:Y:S01]  /*6700*/  IMAD.MOV.U32 R112, RZ, RZ, R97 ;  /* 0x000000ffff707224 */ /* 0x002fe200078e0061 */
[----:B------:R-:W-:-:S02]  /*6710*/  SHF.R.U64 R97, R75, 0x9, RZ ;  /* 0x000000094b617819 */ /* 0x000fc400000012ff */
[----:B---3--:R-:W-:-:S05]  /*6720*/  IADD3 R60, P6, PT, R119, R58, RZ ;  /* 0x0000003a773c7210 */ /* 0x008fca0007fde0ff */
[----:B------:R-:W-:Y:S01]  /*6730*/  IMAD.X R61, R116, 0x1, R59, P6 ;  /* 0x00000001743d7824 */ /* 0x000fe200030e063b */
[----:B------:R-:W-:Y:S02]  /*6740*/  LOP3.LUT P6, RZ, R97, 0x1, RZ, 0xc0, !PT ;  /* 0x0000000161ff7812 */ /* 0x000fe400078cc0ff */
[----:B------:R-:W-:Y:S01]  /*6750*/  PRMT R97, RZ, 0x7610, R97 ;  /* 0x00007610ff617816 */ /* 0x000fe20000000061 */
[----:B------:R-:W-:Y:S01]  /*6760*/  IMAD R127, R122, 0x37, RZ ;  /* 0x000000377a7f7824 */ /* 0x000fe200078e02ff */
[----:B------:R0:W-:Y:S04]  /*6770*/  STL [R1+0x50], R119 ;  /* 0x0000507701007387 */ /* 0x0001e80000100800 */
[----:B------:R1:W-:Y:S05]  /*6780*/  STL [R1+0x150], R116 ;  /* 0x0001507401007387 */ /* 0x0003ea0000100800 */
[----:B------:R3:W4:Y:S01]  /*6790*/  @P6 LDG.E.U8 R97, desc[UR26][R60.64] ;  /* 0x0000001a3c616981 */ /* 0x000722000c1e1100 */
[----:B0-----:R-:W-:Y:S01]  /*67a0*/  SHF.R.S32.HI R119, RZ, 0x1f, R127 ;  /* 0x0000001fff777819 */ /* 0x001fe2000001147f */
[----:B-1----:R-:W-:Y:S01]  /*67b0*/  IMAD.MOV.U32 R116, RZ, RZ, R94 ;  /* 0x000000ffff747224 */ /* 0x002fe200078e005e */
[----:B------:R-:W-:-:S02]  /*67c0*/  SHF.R.U64 R94, R75, 0x8, RZ ;  /* 0x000000084b5e7819 */ /* 0x000fc400000012ff */
[----:B---3--:R-:W-:-:S05]  /*67d0*/  IADD3 R60, P6, PT, R127, R58, RZ ;  /* 0x0000003a7f3c7210 */ /* 0x008fca0007fde0ff */
[----:B------:R-:W-:Y:S01]  /*67e0*/  IMAD.X R61, R119, 0x1, R59, P6 ;  /* 0x00000001773d7824 */ /* 0x000fe200030e063b */
[----:B------:R-:W-:Y:S01]  /*67f0*/  LOP3.LUT P6, RZ, R94, 0x1, RZ, 0xc0, !PT ;  /* 0x000000015eff7812 */ /* 0x000fe200078cc0ff */
[----:B------:R-:W-:Y:S01]  /*6800*/  STL [R1+0x4c], R127 ;  /* 0x00004c7f01007387 */ /* 0x000fe20000100800 */
[----:B------:R-:W-:-:S03]  /*6810*/  PRMT R94, RZ, 0x7610, R94 ;  /* 0x00007610ff5e7816 */ /* 0x000fc6000000005e */
[----:B------:R0:W-:Y:S08]  /*6820*/  STL [R1+0x14c], R119 ;  /* 0x00014c7701007387 */ /* 0x0001f00000100800 */
[----:B------:R1:W3:Y:S01]  /*6830*/  @P6 LDG.E.U8 R94, desc[UR26][R60.64] ;  /* 0x0000001a3c5e6981 */ /* 0x0002e2000c1e1100 */
[----:B0-----:R-:W-:-:S05]  /*6840*/  IMAD R119, R122, 0x39, RZ ;  /* 0x000000397a777824 */ /* 0x001fca00078e02ff */
[----:B------:R-:W-:Y:S01]  /*6850*/  SHF.R.S32.HI R127, RZ, 0x1f, R119 ;  /* 0x0000001fff7f7819 */ /* 0x000fe20000011477 */
[----:B------:R0:W-:Y:S01]  /*6860*/  STL [R1+0x44], R119 ;  /* 0x0000447701007387 */ /* 0x0001e20000100800 */
[----:B-1----:R-:W-:Y:S01]  /*6870*/  IADD3 R60, P6, PT, R119, R58, RZ ;  /* 0x0000003a773c7210 */ /* 0x002fe20007fde0ff */
[----:B------:R-:W-:Y:S01]  /*6880*/  @!P0 IMAD.MOV R103, RZ, RZ, -R103 ;  /* 0x000000ffff678224 */ /* 0x000fe200078e0a67 */
[----:B------:R-:W-:-:S03]  /*6890*/  ISETP.GE.AND P0, PT, R160, RZ, PT ;  /* 0x000000ffa000720c */ /* 0x000fc60003f06270 */
[----:B------:R-:W-:Y:S01]  /*68a0*/  IMAD.X R61, R127, 0x1, R59, P6 ;  /* 0x000000017f3d7824 */ /* 0x000fe200030e063b */
[----:B0-----:R-:W-:-:S04]  /*68b0*/  SHF.R.U64 R119, R75, 0x6, RZ ;  /* 0x000000064b777819 */ /* 0x001fc800000012ff */
[----:B------:R-:W-:Y:S02]  /*68c0*/  LOP3.LUT P6, RZ, R119, 0x1, RZ, 0xc0, !PT ;  /* 0x0000000177ff7812 */ /* 0x000fe400078cc0ff */
[----:B------:R-:W-:Y:S01]  /*68d0*/  PRMT R119, RZ, 0x7610, R119 ;  /* 0x00007610ff777816 */ /* 0x000fe20000000077 */
[----:B------:R-:W-:Y:S01]  /*68e0*/  IMAD R130, R122, 0x3a, RZ ;  /* 0x0000003a7a827824 */ /* 0x000fe200078e02ff */
[----:B------:R0:W-:Y:S01]  /*68f0*/  STL [R1+0x148], R127 ;  /* 0x0001487f01007387 */ /* 0x0001e20000100800 */
[----:B------:R-:W-:Y:S01]  /*6900*/  @!P2 IMAD.MOV R105, RZ, RZ, -R105 ;  /* 0x000000ffff69a224 */ /* 0x000fe200078e0a69 */
[----:B------:R-:W-:Y:S01]  /*6910*/  ISETP.GE.AND P2, PT, R159, RZ, PT ;  /* 0x000000ff9f00720c */ /* 0x000fe20003f46270 */
[----:B------:R-:W-:Y:S01]  /*6920*/  @!P0 IMAD.MOV R101, RZ, RZ, -R101 ;  /* 0x000000ffff658224 */ /* 0x000fe200078e0a65 */
[----:B------:R-:W-:Y:S02]  /*6930*/  SHF.R.S32.HI R128, RZ, 0x1f, R130 ;  /* 0x0000001fff807819 */ /* 0x000fe40000011482 */
[----:B------:R-:W-:-:S03]  /*6940*/  ISETP.GE.AND P0, PT, R162, RZ, PT ;  /* 0x000000ffa200720c */ /* 0x000fc60003f06270 */
[----:B------:R1:W3:Y:S01]  /*6950*/  @P6 LDG.E.U8 R119, desc[UR26][R60.64] ;  /* 0x0000001a3c776981 */ /* 0x0002e2000c1e1100 */
[----:B0-----:R-:W-:Y:S01]  /*6960*/  IMAD.MOV.U32 R127, RZ, RZ, R88 ;  /* 0x000000ffff7f7224 */ /* 0x001fe200078e0058 */
[----:B------:R-:W-:Y:S02]  /*6970*/  SHF.R.U64 R88, R75, 0x5, RZ ;  /* 0x000000054b587819 */ /* 0x000fe400000012ff */
[----:B-1----:R-:W-:Y:S01]  /*6980*/  IADD3 R60, P6, PT, R130, R58, RZ ;  /* 0x0000003a823c7210 */ /* 0x002fe20007fde0ff */
[----:B------:R-:W-:-:S04]  /*6990*/  @!P4 IMAD.MOV R98, RZ, RZ, -R98 ;  /* 0x000000ffff62c224 */ /* 0x000fc800078e0a62 */
[----:B------:R-:W-:Y:S01]  /*69a0*/  IMAD.X R61, R128, 0x1, R59, P6 ;  /* 0x00000001803d7824 */ /* 0x000fe200030e063b */
[----:B------:R-:W-:Y:S02]  /*69b0*/  LOP3.LUT P6, RZ, R88, 0x1, RZ, 0xc0, !PT ;  /* 0x0000000158ff7812 */ /* 0x000fe400078cc0ff */
[----:B------:R-:W-:Y:S01]  /*69c0*/  ISETP.GE.AND P4, PT, R166, RZ, PT ;  /* 0x000000ffa600720c */ /* 0x000fe20003f86270 */
[----:B------:R-:W-:Y:S01]  /*69d0*/  @!P2 IMAD.MOV R111, RZ, RZ, -R111 ;  /* 0x000000ffff6fa224 */ /* 0x000fe200078e0a6f */
[----:B------:R-:W-:Y:S01]  /*69e0*/  PRMT R88, RZ, 0x7610, R88 ;  /* 0x00007610ff587816 */ /* 0x000fe20000000058 */
[----:B------:R-:W-:Y:S01]  /*69f0*/  @!P0 IMAD.MOV R112, RZ, RZ, -R112 ;  /* 0x000000ffff708224 */ /* 0x000fe200078e0a70 */
[----:B------:R-:W-:Y:S01]  /*6a00*/  ISETP.GE.AND P2, PT, R161, RZ, PT ;  /* 0x000000ffa100720c */ /* 0x000fe20003f46270 */
[----:B------:R-:W-:Y:S01]  /*6a10*/  IMAD R132, R122, 0x3b, RZ ;  /* 0x0000003b7a847824 */ /* 0x000fe200078e02ff */
[----:B------:R-:W-:Y:S01]  /*6a20*/  ISETP.GE.AND P0, PT, R164, RZ, PT ;  /* 0x000000ffa400720c */ /* 0x000fe20003f06270 */
[----:B------:R0:W-:Y:S04]  /*6a30*/  STL [R1+0x40], R130 ;  /* 0x0000408201007387 */ /* 0x0001e80000100800 */
[----:B------:R1:W5:Y:S04]  /*6a40*/  @P6 LDG.E.U8 R88, desc[UR26][R60.64] ;  /* 0x0000001a3c586981 */ /* 0x000368000c1e1100 */
[----:B------:R1:W-:Y:S01]  /*6a50*/  STL [R1+0x144], R128 ;  /* 0x0001448001007387 */ /* 0x0003e20000100800 */
[----:B0-----:R-:W-:Y:S01]  /*6a60*/  SHF.R.S32.HI R130, RZ, 0x1f, R132 ;  /* 0x0000001fff827819 */ /* 0x001fe20000011484 */
[----:B------:R-:W-:Y:S01]  /*6a70*/  @!P4 IMAD.MOV R95, RZ, RZ, -R95 ;  /* 0x000000ffff5fc224 */ /* 0x000fe200078e0a5f */
[----:B-1----:R-:W-:Y:S01]  /*6a80*/  IADD3 R60, P6, PT, R132, R58, RZ ;  /* 0x0000003a843c7210 */ /* 0x002fe20007fde0ff */
[----:B------:R-:W-:Y:S01]  /*6a90*/  IMAD.MOV.U32 R128, RZ, RZ, R86 ;  /* 0x000000ffff807224 */ /* 0x000fe200078e0056 */
[----:B------:R-:W-:-:S03]  /*6aa0*/  SHF.R.U64 R86, R75, 0x4, RZ ;  /* 0x000000044b567819 */ /* 0x000fc600000012ff */
[----:B------:R-:W-:Y:S01]  /*6ab0*/  IMAD.X R61, R130, 0x1, R59, P6 ;  /* 0x00000001823d7824 */ /* 0x000fe200030e063b */
[----:B------:R-:W-:Y:S02]  /*6ac0*/  ISETP.GE.AND P4, PT, R168, RZ, PT ;  /* 0x000000ffa800720c */ /* 0x000fe40003f86270 */
[----:B------:R-:W-:Y:S01]  /*6ad0*/  LOP3.LUT P6, RZ, R86, 0x1, RZ, 0xc0, !PT ;  /* 0x0000000156ff7812 */ /* 0x000fe200078cc0ff */
[----:B------:R-:W-:Y:S01]  /*6ae0*/  @!P2 IMAD.MOV R96, RZ, RZ, -R96 ;  /* 0x000000ffff60a224 */ /* 0x000fe200078e0a60 */
[----:B------:R-:W-:Y:S01]  /*6af0*/  ISETP.GE.AND P2, PT, R169, RZ, PT ;  /* 0x000000ffa900720c */ /* 0x000fe20003f46270 */
[----:B------:R-:W-:Y:S01]  /*6b00*/  @!P0 IMAD.MOV R92, RZ, RZ, -R92 ;  /* 0x000000ffff5c8224 */ /* 0x000fe200078e0a5c */
[----:B------:R-:W-:Y:S02]  /*6b10*/  ISETP.GE.AND P0, PT, R172, RZ, PT ;  /* 0x000000ffac00720c */ /* 0x000fe40003f06270 */
[----:B------:R-:W-:Y:S01]  /*6b20*/  PRMT R86, RZ, 0x7610, R86 ;  /* 0x00007610ff567816 */ /* 0x000fe20000000056 */
[----:B------:R-:W-:Y:S01]  /*6b30*/  IMAD R134, R122, 0x3c, RZ ;  /* 0x0000003c7a867824 */ /* 0x000fe200078e02ff */
[----:B------:R0:W-:Y:S03]  /*6b40*/  STL [R1+0x3c], R132 ;  /* 0x00003c8401007387 */ /* 0x0001e60000100800 */
[----:B------:R-:W-:Y:S01]  /*6b50*/  @!P4 IMAD.MOV R93, RZ, RZ, -R93 ;  /* 0x000000ffff5dc224 */ /* 0x000fe200078e0a5d */
[----:B------:R-:W-:Y:S01]  /*6b60*/  ISETP.GE.AND P4, PT, R170, RZ, PT ;  /* 0x000000ffaa00720c */ /* 0x000fe20003f86270 */
[----:B------:R1:W5:Y:S02]  /*6b70*/  @P6 LDG.E.U8 R86, desc[UR26][R60.64] ;  /* 0x0000001a3c566981 */ /* 0x000364000c1e1100 */
[----:B------:R-:W-:-:S02]  /*6b80*/  @!P2 IMAD.MOV R91, RZ, RZ, -R91 ;  /* 0x000000ffff5ba224 */ /* 0x000fc400078e0a5b */
[----:B------:R1:W-:Y:S01]  /*6b90*/  STL [R1+0x140], R130 ;  /* 0x0001408201007387 */ /* 0x0003e20000100800 */
[----:B0-----:R-:W-:Y:S01]  /*6ba0*/  SHF.R.S32.HI R132, RZ, 0x1f, R134 ;  /* 0x0000001fff847819 */ /* 0x001fe20000011486 */
[----:B------:R-:W-:Y:S01]  /*6bb0*/  @!P0 IMAD.MOV R89, RZ, RZ, -R89 ;  /* 0x000000ffff598224 */ /* 0x000fe200078e0a59 */
[----:B------:R-:W-:Y:S02]  /*6bc0*/  ISETP.GE.AND P2, PT, R171, RZ, PT ;  /* 0x000000ffab00720c */ /* 0x000fe40003f46270 */
[----:B-1----:R-:W-:Y:S01]  /*6bd0*/  IADD3 R60, P6, PT, R134, R58, RZ ;  /* 0x0000003a863c7210 */ /* 0x002fe20007fde0ff */
[----:B------:R-:W-:Y:S01]  /*6be0*/  IMAD.MOV.U32 R130, RZ, RZ, R82 ;  /* 0x000000ffff827224 */ /* 0x000fe200078e0052 */
[----:B------:R-:W-:-:S03]  /*6bf0*/  SHF.R.U64 R82, R75, 0x3, RZ ;  /* 0x000000034b527819 */ /* 0x000fc600000012ff */
[----:B------:R-:W-:Y:S01]  /*6c00*/  IMAD.X R61, R132, 0x1, R59, P6 ;  /* 0x00000001843d7824 */ /* 0x000fe200030e063b */
[----:B------:R-:W-:Y:S02]  /*6c10*/  ISETP.GE.AND P0, PT, R174, RZ, PT ;  /* 0x000000ffae00720c */ /* 0x000fe40003f06270 */
[----:B------:R-:W-:Y:S01]  /*6c20*/  LOP3.LUT P6, RZ, R82, 0x1, RZ, 0xc0, !PT ;  /* 0x0000000152ff7812 */ /* 0x000fe200078cc0ff */
[----:B------:R-:W-:Y:S01]  /*6c30*/  @!P4 IMAD.MOV R85, RZ, RZ, -R85 ;  /* 0x000000ffff55c224 */ /* 0x000fe200078e0a55 */
[----:B------:R-:W-:Y:S02]  /*6c40*/  ISETP.GE.AND P4, PT, R178, RZ, PT ;  /* 0x000000ffb200720c */ /* 0x000fe40003f86270 */
[----:B------:R-:W-:Y:S01]  /*6c50*/  PRMT R82, RZ, 0x7610, R82 ;  /* 0x00007610ff527816 */ /* 0x000fe20000000052 */
[----:B------:R-:W-:Y:S02]  /*6c60*/  IMAD R140, R122, 0x3d, RZ ;  /* 0x0000003d7a8c7824 */ /* 0x000fe400078e02ff */
[----:B------:R-:W-:Y:S01]  /*6c70*/  @!P2 IMAD.MOV R127, RZ, RZ, -R127 ;  /* 0x000000ffff7fa224 */ /* 0x000fe200078e0a7f */
[----:B------:R-:W-:Y:S01]  /*6c80*/  ISETP.GE.AND P2, PT, R173, RZ, PT ;  /* 0x000000ffad00720c */ /* 0x000fe20003f46270 */
[----:B------:R0:W-:Y:S02]  /*6c90*/  STL [R1+0x38], R134 ;  /* 0x0000388601007387 */ /* 0x0001e40000100800 */
[----:B------:R-:W-:Y:S01]  /*6ca0*/  @!P0 IMAD.MOV R87, RZ, RZ, -R87 ;  /* 0x000000ffff578224 */ /* 0x000fe200078e0a57 */
[----:B------:R-:W-:Y:S01]  /*6cb0*/  ISETP.GE.AND P0, PT, R176, RZ, PT ;  /* 0x000000ffb000720c */ /* 0x000fe20003f06270 */
[----:B------:R1:W5:Y:S04]  /*6cc0*/  @P6 LDG.E.U8 R82, desc[UR26][R60.64] ;  /* 0x0000001a3c526981 */ /* 0x000368000c1e1100 */
[----:B------:R1:W-:Y:S01]  /*6cd0*/  STL [R1+0x13c], R132 ;  /* 0x00013c8401007387 */ /* 0x0003e20000100800 */
[----:B0-----:R-:W-:-:S02]  /*6ce0*/  SHF.R.S32.HI R134, RZ, 0x1f, R140 ;  /* 0x0000001fff867819 */ /* 0x001fc4000001148c */
[----:B-1----:R-:W-:Y:S01]  /*6cf0*/  IADD3 R60, P6, PT, R140, R58, RZ ;  /* 0x0000003a8c3c7210 */ /* 0x002fe20007fde0ff */
[----:B------:R-:W-:Y:S01]  /*6d00*/  IMAD.MOV.U32 R132, RZ, RZ, R77 ;  /* 0x000000ffff847224 */ /* 0x000fe200078e004d */
[----:B------:R-:W-:Y:S01]  /*6d10*/  SHF.R.U64 R77, R75, 0x2, RZ ;  /* 0x000000024b4d7819 */ /* 0x000fe200000012ff */
[----:B------:R-:W-:Y:S01]  /*6d20*/  @!P4 IMAD.MOV R83, RZ, RZ, -R83 ;  /* 0x000000ffff53c224 */ /* 0x000fe200078e0a53 */
[----:B------:R-:W-:Y:S01]  /*6d30*/  ISETP.GE.AND P4, PT, R180, RZ, PT ;  /* 0x000000ffb400720c */ /* 0x000fe20003f86270 */
[----:B------:R-:W-:Y:S01]  /*6d40*/  IMAD.X R61, R134, 0x1, R59, P6 ;  /* 0x00000001863d7824 */ /* 0x000fe200030e063b */
[----:B------:R-:W-:Y:S01]  /*6d50*/  LOP3.LUT P6, RZ, R77, 0x1, RZ, 0xc0, !PT ;  /* 0x000000014dff7812 */ /* 0x000fe200078cc0ff */
[----:B------:R-:W-:Y:S01]  /*6d60*/  @!P2 IMAD.MOV R84, RZ, RZ, -R84 ;  /* 0x000000ffff54a224 */ /* 0x000fe200078e0a54 */
[----:B------:R-:W-:Y:S01]  /*6d70*/  ISETP.GE.AND P2, PT, R181, RZ, PT ;  /* 0x000000ffb500720c */ /* 0x000fe20003f46270 */
[----:B------:R-:W-:Y:S01]  /*6d80*/  @!P0 IMAD.MOV R132, RZ, RZ, -R132 ;  /* 0x000000ffff848224 */ /* 0x000fe200078e0a84 */
[----:B------:R-:W-:-:S02]  /*6d90*/  ISETP.GE.AND P0, PT, R182, RZ, PT ;  /* 0x000000ffb600720c */ /* 0x000fc40003f06270 */
[----:B------:R-:W-:Y:S02]  /*6da0*/  PRMT R77, RZ, 0x7610, R77 ;  /* 0x00007610ff4d7816 */ /* 0x000fe4000000004d */
[----:B------:R-:W-:-:S03]  /*6db0*/  SHF.R.U64 R75, R75, 0x1, RZ ;  /* 0x000000014b4b7819 */ /* 0x000fc600000012ff */
[----:B------:R-:W-:Y:S01]  /*6dc0*/  @!P4 IMAD.MOV R79, RZ, RZ, -R79 ;  /* 0x000000ffff4fc224 */ /* 0x000fe200078e0a4f */
[----:B------:R-:W-:Y:S01]  /*6dd0*/  ISETP.GE.AND P4, PT, R81, RZ, PT ;  /* 0x000000ff5100720c */ /* 0x000fe20003f86270 */
[----:B------:R0:W5:Y:S01]  /*6de0*/  @P6 LDG.E.U8 R77, desc[UR26][R60.64] ;  /* 0x0000001a3c4d6981 */ /* 0x000162000c1e1100 */
[----:B------:R-:W-:Y:S02]  /*6df0*/  IMAD R81, R122, 0x3e, RZ ;  /* 0x0000003e7a517824 */ /* 0x000fe400078e02ff */
[----:B------:R-:W-:Y:S01]  /*6e00*/  @!P2 IMAD.MOV R78, RZ, RZ, -R78 ;  /* 0x000000ffff4ea224 */ /* 0x000fe200078e0a4e */
[----:B------:R-:W-:Y:S01]  /*6e10*/  ISETP.GE.AND P2, PT, R80, RZ, PT ;  /* 0x000000ff5000720c */ /* 0x000fe20003f46270 */
[----:B------:R-:W-:Y:S01]  /*6e20*/  @!P0 IMAD.MOV R73, RZ, RZ, -R73 ;  /* 0x000000ffff498224 */ /* 0x000fe200078e0a49 */
[----:B------:R-:W-:Y:S02]  /*6e30*/  LOP3.LUT P0, RZ, R75, 0x1, RZ, 0xc0, !PT ;  /* 0x000000014bff7812 */ /* 0x000fe4000780c0ff */
[----:B------:R-:W-:-:S02]  /*6e40*/  SHF.R.S32.HI R80, RZ, 0x1f, R81 ;  /* 0x0000001fff507819 */ /* 0x000fc40000011451 */
[----:B0-----:R-:W-:Y:S01]  /*6e50*/  IADD3 R60, P6, PT, R81, R58, RZ ;  /* 0x0000003a513c7210 */ /* 0x001fe20007fde0ff */
[----:B------:R-:W-:-:S04]  /*6e60*/  IMAD R75, R122, 0x3f, RZ ;  /* 0x0000003f7a4b7824 */ /* 0x000fc800078e02ff */
[----:B------:R-:W-:Y:S01]  /*6e70*/  IMAD.X R61, R80, 0x1, R59, P6 ;  /* 0x00000001503d7824 */ /* 0x000fe200030e063b */
[----:B------:R-:W-:Y:S02]  /*6e80*/  ISETP.GE.AND P6, PT, R72, RZ, PT ;  /* 0x000000ff4800720c */ /* 0x000fe40003fc6270 */
[----:B------:R-:W-:-:S06]  /*6e90*/  PRMT R72, RZ, 0x7610, R72 ;  /* 0x00007610ff487816 */ /* 0x000fcc0000000048 */
[----:B------:R0:W5:Y:S01]  /*6ea0*/  @P0 LDG.E.U8 R72, desc[UR26][R60.64] ;  /* 0x0000001a3c480981 */ /* 0x000162000c1e1100 */
[----:B------:R-:W-:Y:S02]  /*6eb0*/  IADD3 R58, P0, PT, R75, R58, RZ ;  /* 0x0000003a4b3a7210 */ /* 0x000fe40007f1e0ff */
[----:B0-----:R-:W-:Y:S02]  /*6ec0*/  SHF.R.S32.HI R61, RZ, 0x1f, R75 ;  /* 0x0000001fff3d7819 */ /* 0x001fe4000001144b */
[----:B------:R-:W-:-:S03]  /*6ed0*/  PRMT R60, RZ, 0x7610, R60 ;  /* 0x00007610ff3c7816 */ /* 0x000fc6000000003c */
[----:B------:R-:W-:-:S05]  /*6ee0*/  IMAD.X R59, R61, 0x1, R59, P0 ;  /* 0x000000013d3b7824 */ /* 0x000fca00000e063b */
[----:B------:R-:W5:Y:S01]  /*6ef0*/  @!P5 LDG.E.U8 R60, desc[UR26][R58.64] ;  /* 0x0000001a3a3cd981 */ /* 0x000f62000c1e1100 */
[----:B------:R-:W-:Y:S01]  /*6f00*/  @!P1 IMAD.MOV R102, RZ, RZ, -R102 ;  /* 0x000000ffff669224 */ /* 0x000fe200078e0a66 */
[----:B------:R-:W-:-:S13]  /*6f10*/  ISETP.GE.AND P1, PT, R163, RZ, PT ;  /* 0x000000ffa300720c */ /* 0x000fda0003f26270 */
[----:B------:R-:W-:Y:S01]  /*6f20*/  @!P1 IMAD.MOV R99, RZ, RZ, -R99 ;  /* 0x000000ffff639224 */ /* 0x000fe200078e0a63 */
[----:B------:R-:W-:-:S13]  /*6f30*/  ISETP.GE.AND P1, PT, R165, RZ, PT ;  /* 0x000000ffa500720c */ /* 0x000fda0003f26270 */
[----:B------:R-:W-:Y:S01]  /*6f40*/  @!P1 IMAD.MOV R116, RZ, RZ, -R116 ;  /* 0x000000ffff749224 */ /* 0x000fe200078e0a74 */
[----:B------:R-:W-:-:S13]  /*6f50*/  ISETP.GE.AND P1, PT, R167, RZ, PT ;  /* 0x000000ffa700720c */ /* 0x000fda0003f26270 */
[----:B------:R-:W-:Y:S01]  /*6f60*/  @!P1 IMAD.MOV R90, RZ, RZ, -R90 ;  /* 0x000000ffff5a9224 */ /* 0x000fe200078e0a5a */
[----:B------:R-:W-:Y:S01]  /*6f70*/  ISETP.GE.AND P1, PT, R175, RZ, PT ;  /* 0x000000ffaf00720c */ /* 0x000fe20003f26270 */
[----:B------:R-:W-:Y:S01]  /*6f80*/  STS.U8 [R187+UR13], R39 ;  /* 0x00000027bb007988 */ /* 0x000fe2000800000d */
[----:B------:R-:W-:-:S03]  /*6f90*/  LOP3.LUT R144, R187, 0x10, RZ, 0x3c, !PT ;  /* 0x00000010bb907812 */ /* 0x000fc600078e3cff */
[----:B--2---:R-:W-:Y:S04]  /*6fa0*/  STS.U8 [R187+UR13+0x400], R40 ;  /* 0x00040028bb007988 */ /* 0x004fe8000800000d */
[----:B------:R-:W-:Y:S04]  /*6fb0*/  STS.U8 [R187+UR13+0xc00], R41 ;  /* 0x000c0029bb007988 */ /* 0x000fe8000800000d */
[----:B------:R-:W-:Y:S01]  /*6fc0*/  @!P1 IMAD.MOV R128, RZ, RZ, -R128 ;  /* 0x000000ffff809224 */ /* 0x000fe200078e0a80 */
[----:B------:R-:W-:Y:S01]  /*6fd0*/  ISETP.GE.AND P1, PT, R177, RZ, PT ;  /* 0x000000ffb100720c */ /* 0x000fe20003f26270 */
[----:B------:R-:W-:Y:S04]  /*6fe0*/  STS.U8 [R187+UR13+0x1000], R42 ;  /* 0x0010002abb007988 */ /* 0x000fe8000800000d */
[----:B------:R-:W-:Y:S04]  /*6ff0*/  STS.U8 [R187+UR13+0x1400], R43 ;  /* 0x0014002bbb007988 */ /* 0x000fe8000800000d */
[----:B------:R-:W-:Y:S04]  /*7000*/  STS.U8 [R187+UR13+0x1800], R44 ;  /* 0x0018002cbb007988 */ /* 0x000fe8000800000d */
[----:B------:R-:W-:Y:S04]  /*7010*/  STS.U8 [R187+UR13+0x1c00], R45 ;  /* 0x001c002dbb007988 */ /* 0x000fe8000800000d */
[----:B------:R-:W-:Y:S04]  /*7020*/  STS.U8 [R187+UR13+0x800], R46 ;  /* 0x0008002ebb007988 */ /* 0x000fe8000800000d */
[----:B------:R-:W-:Y:S04]  /*7030*/  STS.U8 [R144+UR13+0x80], R34 ;  /* 0x0000802290007988 */ /* 0x000fe8000800000d */
[----:B------:R-:W-:Y:S04]  /*7040*/  STS.U8 [R144+UR13+0x480], R35 ;  /* 0x0004802390007988 */ /* 0x000fe8000800000d */
[----:B------:R0:W-:Y:S04]  /*7050*/  STL [R1+0x34], R140 ;  /* 0x0000348c01007387 */ /* 0x0001e80000100800 */
[----:B------:R-:W-:Y:S04]  /*7060*/  STS.U8 [R144+UR13+0x880], R36 ;  /* 0x0008802490007988 */ /* 0x000fe8000800000d */
[----:B------:R-:W-:Y:S01]  /*7070*/  STS.U8 [R144+UR13+0xc80], R37 ;  /* 0x000c802590007988 */ /* 0x000fe2000800000d */
[----:B0-----:R-:W-:-:S03]  /*7080*/  LOP3.LUT R140, R187, 0x20, RZ, 0x3c, !PT ;  /* 0x00000020bb8c7812 */ /* 0x001fc600078e3cff */
[----:B----4-:R-:W-:Y:S01]  /*7090*/  STS.U8 [R144+UR13+0x1080], R38 ;  /* 0x0010802690007988 */ /* 0x010fe2000800000d */
[----:B------:R-:W-:-:S03]  /*70a0*/  @!P1 IMAD.MOV R130, RZ, RZ, -R130 ;  /* 0x000000ffff829224 */ /* 0x000fc600078e0a82 */
[----:B------:R-:W-:Y:S01]  /*70b0*/  STS.U8 [R144+UR13+0x1480], R33 ;  /* 0x0014802190007988 */ /* 0x000fe2000800000d */
[----:B------:R-:W-:-:S03]  /*70c0*/  ISETP.GE.AND P1, PT, R179, RZ, PT ;  /* 0x000000ffb300720c */ /* 0x000fc60003f26270 */
[----:B------:R-:W-:Y:S04]  /*70d0*/  STS.U8 [R144+UR13+0x1880], R126 ;  /* 0x0018807e90007988 */ /* 0x000fe8000800000d */
[----:B------:R0:W-:Y:S04]  /*70e0*/  STL [R1+0x138], R134 ;  /* 0x0001388601007387 */ /* 0x0001e80000100800 */
[----:B------:R-:W-:Y:S01]  /*70f0*/  STL [R1+0x30], R81 ;  /* 0x0000305101007387 */ /* 0x000fe20000100800 */
[----:B0-----:R-:W-:-:S03]  /*7100*/  LOP3.LUT R134, R187, 0x30, RZ, 0x3c, !PT ;  /* 0x00000030bb867812 */ /* 0x001fc600078e3cff */
[----:B---3--:R-:W-:Y:S04]  /*7110*/  STS.U8 [R144+UR13+0x1c80], R119 ;  /* 0x001c807790007988 */ /* 0x008fe8000800000d */
[----:B------:R-:W-:Y:S04]  /*7120*/  STS.U8 [R140+UR13+0x100], R30 ;  /* 0x0001001e8c007988 */ /* 0x000fe8000800000d */
[----:B------:R-:W-:Y:S04]  /*7130*/  STS.U8 [R140+UR13+0x500], R29 ;  /* 0x0005001d8c007988 */ /* 0x000fe8000800000d */
[----:B------:R-:W-:Y:S04]  /*7140*/  STS.U8 [R140+UR13+0x900], R31 ;  /* 0x0009001f8c007988 */ /* 0x000fe8000800000d */
[----:B------:R-:W-:Y:S04]  /*7150*/  STS.U8 [R140+UR13+0xd00], R28 ;  /* 0x000d001c8c007988 */ /* 0x000fe8000800000d */
[----:B------:R-:W-:Y:S04]  /*7160*/  STS.U8 [R140+UR13+0x1100], R32 ;  /* 0x001100208c007988 */ /* 0x000fe8000800000d */
[----:B------:R-:W-:Y:S04]  /*7170*/  STS.U8 [R140+UR13+0x1500], R27 ;  /* 0x0015001b8c007988 */ /* 0x000fe8000800000d */
[----:B------:R-:W-:Y:S04]  /*7180*/  STS.U8 [R140+UR13+0x1900], R113 ;  /* 0x001900718c007988 */ /* 0x000fe8000800000d */
[----:B-----5:R-:W-:Y:S04]  /*7190*/  STS.U8 [R140+UR13+0x1d00], R88 ;  /* 0x001d00588c007988 */ /* 0x020fe8000800000d */
[----:B------:R-:W-:Y:S04]  /*71a0*/  STS.U8 [R134+UR13+0x180], R25 ;  /* 0x0001801986007988 */ /* 0x000fe8000800000d */
[----:B------:R-:W-:Y:S04]  /*71b0*/  STL [R1+0x134], R80 ;  /* 0x0001345001007387 */ /* 0x000fe80000100800 */
[----:B------:R-:W-:Y:S01]  /*71c0*/  STS.U8 [R134+UR13+0x580], R23 ;  /* 0x0005801786007988 */ /* 0x000fe2000800000d */
[----:B------:R-:W-:-:S03]  /*71d0*/  @!P1 IMAD.MOV R74, RZ, RZ, -R74 ;  /* 0x000000ffff4a9224 */ /* 0x000fc600078e0a4a */
[----:B------:R0:W-:Y:S04]  /*71e0*/  STL [R1+0x28], R75 ;  /* 0x0000284b01007387 */ /* 0x0001e80000100800 */
[----:B------:R-:W-:Y:S01]  /*71f0*/  STS.U8 [R134+UR13+0x980], R22 ;  /* 0x0009801686007988 */ /* 0x000fe2000800000d */
[----:B------:R-:W-:-:S03]  /*7200*/  ISETP.GE.AND P1, PT, R76, RZ, PT ;  /* 0x000000ff4c00720c */ /* 0x000fc60003f26270 */
[----:B------:R-:W-:Y:S01]  /*7210*/  STS.U8 [R134+UR13+0xd80], R24 ;  /* 0x000d801886007988 */ /* 0x000fe2000800000d */
[----:B0-----:R-:W-:-:S03]  /*7220*/  LOP3.LUT R75, R187, 0x40, RZ, 0x3c, !PT ;  /* 0x00000040bb4b7812 */ /* 0x001fc600078e3cff */
        /* <DEDUP_REMOVED lines=8> */
[----:B------:R1:W-:Y:S01]  /*72b0*/  STS.U8 [R75+UR13+0xe00], R16 ;  /* 0x000e00104b007988 */ /* 0x0003e2000800000d */
[----:B0-----:R-:W-:-:S03]  /*72c0*/  LOP3.LUT R61, R187, 0x50, RZ, 0x3c, !PT ;  /* 0x00000050bb3d7812 */ /* 0x001fc600078e3cff */
[----:B------:R-:W-:Y:S01]  /*72d0*/  STS.U8 [R75+UR13+0x1200], R20 ;  /* 0x001200144b007988 */ /* 0x000fe2000800000d */
[----:B------:R-:W-:-:S03]  /*72e0*/  ISETP.GE.AND P0, PT, R62, RZ, PT ;  /* 0x000000ff3e00720c */ /* 0x000fc60003f06270 */
[----:B------:R-:W-:Y:S04]  /*72f0*/  STS.U8 [R75+UR13+0x1600], R148 ;  /* 0x001600944b007988 */ /* 0x000fe8000800000d */
[----:B------:R-:W-:Y:S04]  /*7300*/  STS.U8 [R75+UR13+0x1a00], R104 ;  /* 0x001a00684b007988 */ /* 0x000fe8000800000d */
[----:B------:R-:W-:Y:S01]  /*7310*/  STS.U8 [R75+UR13+0x1e00], R82 ;  /* 0x001e00524b007988 */ /* 0x000fe2000800000d */
[----:B------:R-:W-:-:S03]  /*7320*/  @!P2 IMAD.MOV R47, RZ, RZ, -R47 ;  /* 0x000000ffff2fa224 */ /* 0x000fc600078e0a2f */
[----:B------:R-:W-:Y:S01]  /*7330*/  STS.U8 [R61+UR13+0x280], R13 ;  /* 0x0002800d3d007988 */ /* 0x000fe2000800000d */
[----:B------:R-:W-:Y:S01]  /*7340*/  @!P4 IMAD.MOV R48, RZ, RZ, -R48 ;  /* 0x000000ffff30c224 */ /* 0x000fe200078e0a30 */
[----:B-1----:R-:W-:Y:S02]  /*7350*/  LOP3.LUT R16, R187, 0x60, RZ, 0x3c, !PT ;  /* 0x00000060bb107812 */ /* 0x002fe400078e3cff */
[----:B------:R-:W-:Y:S01]  /*7360*/  STS.U8 [R61+UR13+0x680], R12 ;  /* 0x0006800c3d007988 */ /* 0x000fe2000800000d */
[----:B------:R-:W-:Y:S01]  /*7370*/  @!P1 IMAD.MOV R49, RZ, RZ, -R49 ;  /* 0x000000ffff319224 */ /* 0x000fe200078e0a31 */
[----:B------:R-:W-:Y:S01]  /*7380*/  ISETP.GE.AND P2, PT, R63, RZ, PT ;  /* 0x000000ff3f00720c */ /* 0x000fe20003f46270 */
[----:B------:R-:W-:Y:S01]  /*7390*/  @!P6 IMAD.MOV R50, RZ, RZ, -R50 ;  /* 0x000000ffff32e224 */ /* 0x000fe200078e0a32 */
[----:B------:R-:W-:Y:S01]  /*73a0*/  STS.U8 [R61+UR13+0xa80], R11 ;  /* 0x000a800b3d007988 */ /* 0x000fe2000800000d */
[----:B------:R-:W-:Y:S02]  /*73b0*/  ISETP.GE.AND P4, PT, R64, RZ, PT ;  /* 0x000000ff4000720c */ /* 0x000fe40003f86270 */
[----:B------:R-:W-:Y:S01]  /*73c0*/  ISETP.GE.AND P1, PT, R65, RZ, PT ;  /* 0x000000ff4100720c */ /* 0x000fe20003f26270 */
[----:B------:R-:W-:Y:S01]  /*73d0*/  STS.U8 [R61+UR13+0xe80], R14 ;  /* 0x000e800e3d007988 */ /* 0x000fe2000800000d */
[----:B------:R-:W-:-:S02]  /*73e0*/  ISETP.GE.AND P5, PT, R66, RZ, PT ;  /* 0x000000ff4200720c */ /* 0x000fc40003fa6270 */
[----:B------:R-:W-:Y:S01]  /*73f0*/  ISETP.GE.AND P6, PT, R67, RZ, PT ;  /* 0x000000ff4300720c */ /* 0x000fe20003fc6270 */
[----:B------:R-:W-:Y:S04]  /*7400*/  STS.U8 [R61+UR13+0x1280], R15 ;  /* 0x0012800f3d007988 */ /* 0x000fe8000800000d */
[----:B------:R-:W-:Y:S04]  /*7410*/  STS.U8 [R61+UR13+0x1680], R141 ;  /* 0x0016808d3d007988 */ /* 0x000fe8000800000d */
[----:B------:R-:W-:Y:S04]  /*7420*/  STS.U8 [R61+UR13+0x1a80], R100 ;  /* 0x001a80643d007988 */ /* 0x000fe8000800000d */
[----:B------:R-:W-:Y:S04]  /*7430*/  STS.U8 [R61+UR13+0x1e80], R77 ;  /* 0x001e804d3d007988 */ /* 0x000fe8000800000d */
[----:B------:R-:W-:Y:S04]  /*7440*/  STS.U8 [R16+UR13+0x300], R6 ;  /* 0x0003000610007988 */ /* 0x000fe8000800000d */
[----:B------:R-:W-:Y:S01]  /*7450*/  STS.U8 [R16+UR13+0x700], R7 ;  /* 0x0007000710007988 */ /* 0x000fe2000800000d */
[----:B------:R-:W-:-:S03]  /*7460*/  @!P0 IMAD.MOV R51, RZ, RZ, -R51 ;  /* 0x000000ffff338224 */ /* 0x000fc600078e0a33 */
[----:B------:R-:W-:Y:S01]  /*7470*/  STS.U8 [R16+UR13+0xb00], R8 ;  /* 0x000b000810007988 */ /* 0x000fe2000800000d */
[----:B------:R-:W-:-:S03]  /*7480*/  ISETP.NE.AND P0, PT, R57, RZ, PT ;  /* 0x000000ff3900720c */ /* 0x000fc60003f05270 */
[----:B------:R-:W-:Y:S01]  /*7490*/  STS.U8 [R16+UR13+0xf00], R9 ;  /* 0x000f000910007988 */ /* 0x000fe2000800000d */
[----:B------:R-:W-:-:S03]  /*74a0*/  LOP3.LUT R57, RZ, R57, RZ, 0x33, !PT ;  /* 0x00000039ff397212 */ /* 0x000fc600078e33ff */
[----:B------:R-:W-:Y:S04]  /*74b0*/  STS.U8 [R16+UR13+0x1300], R10 ;  /* 0x0013000a10007988 */ /* 0x000fe8000800000d */
[----:B------:R0:W-:Y:S01]  /*74c0*/  STS.U8 [R16+UR13+0x1700], R135 ;  /* 0x0017008710007988 */ /* 0x0001e2000800000d */
[----:B------:R-:W-:Y:S02]  /*74d0*/  @!P2 IMAD.MOV R52, RZ, RZ, -R52 ;  /* 0x000000ffff34a224 */ /* 0x000fe400078e0a34 */
[----:B------:R-:W-:Y:S02]  /*74e0*/  @!P4 IMAD.MOV R53, RZ, RZ, -R53 ;  /* 0x000000ffff35c224 */ /* 0x000fe400078e0a35 */
[----:B------:R-:W-:Y:S02]  /*74f0*/  @!P1 IMAD.MOV R54, RZ, RZ, -R54 ;  /* 0x000000ffff369224 */ /* 0x000fe400078e0a36 */
[----:B------:R-:W-:Y:S01]  /*7500*/  @!P5 IMAD.MOV R55, RZ, RZ, -R55 ;  /* 0x000000ffff37d224 */ /* 0x000fe200078e0a37 */
[----:B0-----:R-:W-:Y:S01]  /*7510*/  LOP3.LUT R135, R186, 0x3f, RZ, 0xc0, !PT ;  /* 0x0000003fba877812 */ /* 0x001fe200078ec0ff */
[----:B------:R-:W-:Y:S01]  /*7520*/  @!P6 IMAD.MOV R56, RZ, RZ, -R56 ;  /* 0x000000ffff38e224 */ /* 0x000fe200078e0a38 */
[----:B------:R-:W-:-:S03]  /*7530*/  SEL R68, R57, R68, !P0 ;  /* 0x0000004439447207 */ /* 0x000fc60004000000 */
[----:B------:R-:W-:Y:S01]  /*7540*/  IMAD R239, R135, R123, RZ ;  /* 0x0000007b87ef7224 */ /* 0x000fe200078e02ff */
[C---:B------:R-:W-:Y:S02]  /*7550*/  SEL R70, R57.reuse, R70, !P0 ;  /* 0x0000004639467207 */ /* 0x040fe40004000000 */
[C---:B------:R-:W-:Y:S02]  /*7560*/  SEL R71, R57.reuse, R71, !P0 ;  /* 0x0000004739477207 */ /* 0x040fe40004000000 */
[C---:B------:R-:W-:Y:S02]  /*7570*/  SEL R147, R57.reuse, R147, !P0 ;  /* 0x0000009339937207 */ /* 0x040fe40004000000 */
[C---:B------:R-:W-:Y:S02]  /*7580*/  SEL R150, R57.reuse, R150, !P0 ;  /* 0x0000009639967207 */ /* 0x040fe40004000000 */
[C---:B------:R-:W-:Y:S02]  /*7590*/  SEL R149, R57.reuse, R149, !P0 ;  /* 0x0000009539957207 */ /* 0x040fe40004000000 */
[----:B------:R-:W-:-:S02]  /*75a0*/  SEL R143, R57, R143, !P0 ;  /* 0x0000008f398f7207 */ /* 0x000fc40004000000 */
        /* <DEDUP_REMOVED lines=55> */
[C---:B------:R-:W-:Y:S01]  /*7920*/  SEL R56, R57.reuse, R56, !P0 ;  /* 0x0000003839387207 */ /* 0x040fe20004000000 */
[----:B------:R-:W-:Y:S01]  /*7930*/  IMAD R68, R68, UR7, RZ ;  /* 0x0000000744447c24 */ /* 0x000fe2000f8e02ff */
[----:B------:R-:W-:Y:S02]  /*7940*/  SEL R57, R57, R69, !P0 ;  /* 0x0000004539397207 */ /* 0x000fe40004000000 */
[----:B------:R-:W-:Y:S02]  /*7950*/  IADD3 R241, P0, PT, R239, UR22, RZ ;  /* 0x00000016eff17c10 */ /* 0x000fe4000ff1e0ff */
[----:B------:R-:W-:Y:S01]  /*7960*/  LOP3.LUT R11, R187, 0x70, RZ, 0x3c, !PT ;  /* 0x00000070bb0b7812 */ /* 0x000fe200078e3cff */
[----:B------:R-:W-:Y:S01]  /*7970*/  IMAD R107, R118, UR24, RZ ;  /* 0x00000018766b7c24 */ /* 0x000fe2000f8e02ff */
[----:B------:R-:W-:Y:S01]  /*7980*/  LEA.HI.X.SX32 R239, R239, UR23, 0x1, P0 ;  /* 0x00000017efef7c11 */ /* 0x000fe200080f0eff */
[----:B------:R0:W-:Y:S01]  /*7990*/  STS.U8 [R16+UR13+0x1b00], R97 ;  /* 0x001b006110007988 */ /* 0x0001e2000800000d */
[----:B------:R-:W-:Y:S01]  /*79a0*/  IMAD R70, R70, UR7, RZ ;  /* 0x0000000746467c24 */ /* 0x000fe2000f8e02ff */
[----:B------:R-:W-:Y:S01]  /*79b0*/  IADD3 R118, P0, PT, R68, R241, RZ ;  /* 0x000000f144767210 */ /* 0x000fe20007f1e0ff */
[----:B------:R-:W-:Y:S01]  /*79c0*/  IMAD R150, R150, UR7, RZ ;  /* 0x0000000796967c24 */ /* 0x000fe2000f8e02ff */
[----:B------:R-:W-:Y:S01]  /*79d0*/  STS.U8 [R16+UR13+0x1f00], R72 ;  /* 0x001f004810007988 */ /* 0x000fe2000800000d */
[----:B------:R-:W-:Y:S01]  /*79e0*/  IMAD R9, R120, UR17, RZ ;  /* 0x0000001178097c24 */ /* 0x000fe2000f8e02ff */
[----:B------:R-:W-:Y:S01]  /*79f0*/  LEA.HI.X.SX32 R119, R68, R239, 0x1, P0 ;  /* 0x000000ef44777211 */ /* 0x000fe200000f0eff */
[----:B------:R-:W1:Y:S01]  /*7a00*/  LDCU UR22, c[0x0][0x3b0] ;  /* 0x00007600ff1677ac */ /* 0x000e620008000800 */
[----:B------:R2:W-:Y:S01]  /*7a10*/  STS.U8 [R11+UR13+0x380], R0 ;  /* 0x000380000b007988 */ /* 0x0005e2000800000d */
[----:B------:R-:W-:Y:S01]  /*7a20*/  IMAD R142, R142, UR7, RZ ;  /* 0x000000078e8e7c24 */ /* 0x000fe2000f8e02ff */
[-C--:B------:R-:W-:Y:S01]  /*7a30*/  IADD3 R120, P0, PT, R150, R241.reuse, RZ ;  /* 0x000000f196787210 */ /* 0x080fe20007f1e0ff */
[----:B0-----:R-:W-:Y:S01]  /*7a40*/  IMAD R97, R89, UR44, RZ ;  /* 0x0000002c59617c24 */ /* 0x001fe2000f8e02ff */
[----:B------:R-:W-:Y:S01]  /*7a50*/  STS.U8 [R11+UR13+0x780], R2 ;  /* 0x000780020b007988 */ /* 0x000fe2000800000d */
[----:B------:R-:W-:Y:S01]  /*7a60*/  IMAD R136, R136, UR7, RZ ;  /* 0x0000000788887c24 */ /* 0x000fe2000f8e02ff */
[----:B------:R-:W-:-:S02]  /*7a70*/  IADD3 R89, P4, PT, R70, R241, RZ ;  /* 0x000000f146597210 */ /* 0x000fc40007f9e0ff */
[----:B------:R0:W-:Y:S01]  /*7a80*/  STS.U8 [R11+UR13+0xb80], R3 ;  /* 0x000b80030b007988 */ /* 0x0001e2000800000d */
[----:B------:R-:W-:-:S03]  /*7a90*/  IMAD R41, R95, UR5, RZ ;  /* 0x000000055f297c24 */ /* 0x000fc6000f8e02ff */
[----:B------:R-:W-:Y:S01]  /*7aa0*/  STS.U8 [R11+UR13+0xf80], R4 ;  /* 0x000f80040b007988 */ /* 0x000fe2000800000d */
[----:B------:R-:W-:-:S03]  /*7ab0*/  IMAD R8, R115, UR18, RZ ;  /* 0x0000001273087c24 */ /* 0x000fc6000f8e02ff */
[----:B------:R-:W-:Y:S01]  /*7ac0*/  STS.U8 [R11+UR13+0x1380], R5 ;  /* 0x001380050b007988 */ /* 0x000fe2000800000d */
[----:B------:R-:W-:Y:S01]  /*7ad0*/  IMAD R95, R87, UR48, RZ ;  /* 0x00000030575f7c24 */ /* 0x000fe2000f8e02ff */
[-C--:B------:R-:W-:Y:S02]  /*7ae0*/  LEA.HI.X.SX32 R87, R70, R239.reuse, 0x1, P4 ;  /* 0x000000ef46577211 */ /* 0x080fe400020f0eff */
[----:B------:R-:W-:Y:S01]  /*7af0*/  STS.U8 [R11+UR13+0x1780], R129 ;  /* 0x001780810b007988 */ /* 0x000fe2000800000d */
[----:B------:R-:W-:Y:S01]  /*7b00*/  IMAD R231, R55, UR65, RZ ;  /* 0x0000004137e77c24 */ /* 0x000fe2000f8e02ff */
[----:B------:R-:W-:Y:S02]  /*7b10*/  LEA.HI.X.SX32 R115, R150, R239, 0x1, P0 ;  /* 0x000000ef96737211 */ /* 0x000fe400000f0eff */
[----:B------:R-:W-:Y:S01]  /*7b20*/  STS.U8 [R11+UR13+0x1b80], R94 ;  /* 0x001b805e0b007988 */ /* 0x000fe2000800000d */
[----:B------:R-:W-:Y:S01]  /*7b30*/  IMAD R131, R131, UR9, RZ ;  /* 0x0000000983837c24 */ /* 0x000fe2000f8e02ff */
[----:B------:R-:W-:-:S02]  /*7b40*/  IADD3 R27, P4, PT, R142, R241, RZ ;  /* 0x000000f18e1b7210 */ /* 0x000fc40007f9e0ff */
[----:B------:R3:W-:Y:S01]  /*7b50*/  STS.U8 [R11+UR13+0x1f80], R60 ;  /* 0x001f803c0b007988 */ /* 0x0007e2000800000d */
[----:B------:R-:W-:Y:S01]  /*7b60*/  IADD3 R55, P0, PT, R136, R241, RZ ;  /* 0x000000f188377210 */ /* 0x000fe20007f1e0ff */
[----:B--2---:R-:W-:Y:S01]  /*7b70*/  IMAD R0, R53, UR63, RZ ;  /* 0x0000003f35007c24 */ /* 0x004fe2000f8e02ff */
[-C--:B------:R-:W-:Y:S01]  /*7b80*/  LEA.HI.X.SX32 R26, R142, R239.reuse, 0x1, P4 ;  /* 0x000000ef8e1a7211 */ /* 0x080fe200020f0eff */
[----:B0-----:R-:W-:Y:S01]  /*7b90*/  IMAD R3, R111, UR35, RZ ;  /* 0x000000236f037c24 */ /* 0x001fe2000f8e02ff */
[----:B------:R-:W-:Y:S01]  /*7ba0*/  LEA.HI.X.SX32 R53, R136, R239, 0x1, P0 ;  /* 0x000000ef88357211 */ /* 0x000fe200000f0eff */
[----:B------:R-:W-:Y:S02]  /*7bb0*/  IMAD R36, R83, UR50, RZ ;  /* 0x0000003253247c24 */ /* 0x000fe4000f8e02ff */
[----:B---3--:R-:W-:Y:S01]  /*7bc0*/  IMAD R11, R124, UR16, RZ ;  /* 0x000000107c0b7c24 */ /* 0x008fe2000f8e02ff */
[----:B------:R-:W-:Y:S01]  /*7bd0*/  IADD3 R83, P4, PT, R131, R241, RZ ;  /* 0x000000f183537210 */ /* 0x000fe20007f9e0ff */
[----:B------:R-:W-:-:S02]  /*7be0*/  IMAD R71, R71, UR7, RZ ;  /* 0x0000000747477c24 */ /* 0x000fc4000f8e02ff */
[----:B------:R-:W-:Y:S01]  /*7bf0*/  IMAD R20, R114, UR19, RZ ;  /* 0x0000001372147c24 */ /* 0x000fe2000f8e02ff */
[----:B------:R-:W-:Y:S01]  /*7c00*/  IADD3 R111, P0, PT, R11, R241, RZ ;  /* 0x000000f10b6f7210 */ /* 0x000fe20007f1e0ff */
[----:B------:R-:W-:Y:S02]  /*7c10*/  IMAD R6, R108, UR28, RZ ;  /* 0x0000001c6c067c24 */ /* 0x000fe4000f8e02ff */
[----:B------:R-:W-:Y:S02]  /*7c20*/  IMAD R147, R147, UR7, RZ ;  /* 0x0000000793937c24 */ /* 0x000fe4000f8e02ff */
[----:B------:R-:W-:Y:S02]  /*7c30*/  IMAD R149, R149, UR7, RZ ;  /* 0x0000000795957c24 */ /* 0x000fe4000f8e02ff */
[----:B------:R-:W-:Y:S01]  /*7c40*/  IMAD R143, R143, UR7, RZ ;  /* 0x000000078f8f7c24 */ /* 0x000fe2000f8e02ff */
[-C--:B------:R-:W-:Y:S01]  /*7c50*/  LEA.HI.X.SX32 R81, R131, R239.reuse, 0x1, P4 ;  /* 0x000000ef83517211 */ /* 0x080fe200020f0eff */
[----:B------:R-:W-:Y:S01]  /*7c60*/  IMAD R7, R109, UR25, RZ ;  /* 0x000000196d077c24 */ /* 0x000fe2000f8e02ff */
[----:B------:R-:W-:Y:S01]  /*7c70*/  LEA.HI.X.SX32 R109, R11, R239, 0x1, P0 ;  /* 0x000000ef0b6d7211 */ /* 0x000fe200000f0eff */
[----:B------:R-:W-:Y:S01]  /*7c80*/  IMAD R5, R103, UR30, RZ ;  /* 0x0000001e67057c24 */ /* 0x000fe2000f8e02ff */
[-C--:B------:R-:W-:Y:S01]  /*7c90*/  IADD3 R59, P6, PT, R71, R241.reuse, RZ ;  /* 0x000000f1473b7210 */ /* 0x080fe20007fde0ff */
[----:B------:R-:W-:Y:S01]  /*7ca0*/  IMAD R2, R49, UR59, RZ ;  /* 0x0000003b31027c24 */ /* 0x000fe2000f8e02ff */
[-C--:B------:R-:W-:Y:S01]  /*7cb0*/  IADD3 R21, P4, PT, R20, R241.reuse, RZ ;  /* 0x000000f114157210 */ /* 0x080fe20007f9e0ff */
[----:B------:R-:W-:Y:S01]  /*7cc0*/  IMAD R145, R145, UR7, RZ ;  /* 0x0000000791917c24 */ /* 0x000fe2000f8e02ff */
[----:B------:R-:W-:Y:S01]  /*7cd0*/  IADD3 R49, P0, PT, R6, R241, RZ ;  /* 0x000000f106317210 */ /* 0x000fe20007f1e0ff */
[----:B------:R-:W-:-:S02]  /*7ce0*/  IMAD R75, R105, UR31, RZ ;  /* 0x0000001f694b7c24 */ /* 0x000fc4000f8e02ff */
[----:B------:R-:W-:Y:S01]  /*7cf0*/  IMAD R103, R101, UR34, RZ ;  /* 0x0000002265677c24 */ /* 0x000fe2000f8e02ff */
[-C--:B------:R-:W-:Y:S01]  /*7d00*/  IADD3 R29, P5, PT, R147, R241.reuse, RZ ;  /* 0x000000f1931d7210 */ /* 0x080fe20007fbe0ff */
[----:B------:R-:W-:Y:S01]  /*7d10*/  IMAD R137, R137, UR7, RZ ;  /* 0x0000000789897c24 */ /* 0x000fe2000f8e02ff */
[-C--:B------:R-:W-:Y:S01]  /*7d20*/  IADD3 R88, P2, PT, R149, R241.reuse, RZ ;  /* 0x000000f195587210 */ /* 0x080fe20007f5e0ff */
[----:B------:R-:W-:Y:S01]  /*7d30*/  IMAD R138, R138, UR7, RZ ;  /* 0x000000078a8a7c24 */ /* 0x000fe2000f8e02ff */
[----:B------:R-:W-:Y:S01]  /*7d40*/  IADD3 R58, P1, PT, R143, R241, RZ ;  /* 0x000000f18f3a7210 */ /* 0x000fe20007f3e0ff */
[----:B------:R-:W-:Y:S01]  /*7d50*/  IMAD R139, R139, UR8, RZ ;  /* 0x000000088b8b7c24 */ /* 0x000fe2000f8e02ff */
[-C--:B------:R-:W-:Y:S01]  /*7d60*/  LEA.HI.X.SX32 R20, R20, R239.reuse, 0x1, P4 ;  /* 0x000000ef14147211 */ /* 0x080fe200020f0eff */
[----:B------:R-:W-:Y:S01]  /*7d70*/  IMAD R61, R47, UR57, RZ ;  /* 0x000000392f3d7c24 */ /* 0x000fe2000f8e02ff */
[-C--:B------:R-:W-:Y:S01]  /*7d80*/  LEA.HI.X.SX32 R47, R6, R239.reuse, 0x1, P0 ;  /* 0x000000ef062f7211 */ /* 0x080fe200000f0eff */
[----:B-1----:R-:W-:Y:S01]  /*7d90*/  IMAD R124, R57, UR22, RZ ;  /* 0x00000016397c7c24 */ /* 0x002fe2000f8e02ff */
[----:B------:R-:W-:Y:S01]  /*7da0*/  LEA.HI.X.SX32 R57, R71, R239, 0x1, P6 ;  /* 0x000000ef47397211 */ /* 0x000fe200030f0eff */
        /* <DEDUP_REMOVED lines=10> */
[----:B------:R-:W-:Y:S01]  /*7e50*/  IMAD R125, R125, UR15, RZ ;  /* 0x0000000f7d7d7c24 */ /* 0x000fe2000f8e02ff */
[----:B------:R-:W-:-:S02]  /*7e60*/  LEA.HI.X.SX32 R56, R143, R239, 0x1, P1 ;  /* 0x000000ef8f387211 */ /* 0x000fc400008f0eff */
[-C--:B------:R-:W-:Y:S02]  /*7e70*/  IADD3 R86, P5, PT, R137, R241.reuse, RZ ;  /* 0x000000f189567210 */ /* 0x080fe40007fbe0ff */
[-C--:B------:R-:W-:Y:S02]  /*7e80*/  IADD3 R25, P2, PT, R138, R241.reuse, RZ ;  /* 0x000000f18a197210 */ /* 0x080fe40007f5e0ff */
[----:B------:R-:W-:Y:S01]  /*7e90*/  IADD3 R114, P1, PT, R139, R241, RZ ;  /* 0x000000f18b727210 */ /* 0x000fe20007f3e0ff */
[----:B------:R-:W-:Y:S01]  /*7ea0*/  IMAD R227, R54, UR64, RZ ;  /* 0x0000004036e37c24 */ /* 0x000fe2000f8e02ff */
[-C--:B------:R-:W-:Y:S01]  /*7eb0*/  LEA.HI.X.SX32 R113, R145, R239.reuse, 0x1, P6 ;  /* 0x000000ef91717211 */ /* 0x080fe200030f0eff */
[----:B------:R-:W-:Y:S01]  /*7ec0*/  IMAD R101, R112, UR38, RZ ;  /* 0x0000002670657c24 */ /* 0x000fe2000f8e02ff */
[-C--:B------:R-:W-:Y:S01]  /*7ed0*/  LEA.HI.X.SX32 R75, R75, R239.reuse, 0x1, P4 ;  /* 0x000000ef4b4b7211 */ /* 0x080fe200020f0eff */
[----:B------:R-:W-:Y:S01]  /*7ee0*/  IMAD R66, R84, UR49, RZ ;  /* 0x0000003154427c24 */ /* 0x000fe2000f8e02ff */
[----:B------:R-:W-:Y:S01]  /*7ef0*/  LEA.HI.X.SX32 R103, R103, R239, 0x1, P0 ;  /* 0x000000ef67677211 */ /* 0x000fe200000f0eff */
[----:B------:R-:W-:Y:S01]  /*7f00*/  IMAD R30, R52, UR62, RZ ;  /* 0x0000003e341e7c24 */ /* 0x000fe2000f8e02ff */
[----:B------:R-:W-:-:S02]  /*7f10*/  IADD3 R54, P6, PT, R133, R241, RZ ;  /* 0x000000f185367210 */ /* 0x000fc40007fde0ff */
[-C--:B------:R-:W-:Y:S02]  /*7f20*/  IADD3 R15, P4, PT, R99, R241.reuse, RZ ;  /* 0x000000f1630f7210 */ /* 0x080fe40007f9e0ff */
[----:B------:R-:W-:Y:S01]  /*7f30*/  IADD3 R43, P0, PT, R41, R241, RZ ;  /* 0x000000f1292b7210 */ /* 0x000fe20007f1e0ff */
[----:B------:R-:W-:Y:S01]  /*7f40*/  IMAD R18, R110, UR29, RZ ;  /* 0x0000001d6e127c24 */ /* 0x000fe2000f8e02ff */
[-C--:B------:R-:W-:Y:S02]  /*7f50*/  LEA.HI.X.SX32 R84, R137, R239.reuse, 0x1, P5 ;  /* 0x000000ef89547211 */ /* 0x080fe400028f0eff */
[-C--:B------:R-:W-:Y:S02]  /*7f60*/  LEA.HI.X.SX32 R24, R138, R239.reuse, 0x1, P2 ;  /* 0x000000ef8a187211 */ /* 0x080fe400010f0eff */
[----:B------:R-:W-:Y:S01]  /*7f70*/  LEA.HI.X.SX32 R112, R139, R239, 0x1, P1 ;  /* 0x000000ef8b707211 */ /* 0x000fe200008f0eff */
[----:B------:R-:W-:Y:S01]  /*7f80*/  IMAD R60, R51, UR61, RZ ;  /* 0x0000003d333c7c24 */ /* 0x000fe2000f8e02ff */
[----:B------:R-:W-:-:S02]  /*7f90*/  IADD3 R23, P5, PT, R125, R241, RZ ;  /* 0x000000f17d177210 */ /* 0x000fc40007fbe0ff */
        /* <DEDUP_REMOVED lines=10> */
[----:B------:R-:W-:Y:S01]  /*8040*/  IADD3 R99, P0, PT, R97, R241, RZ ;  /* 0x000000f161637210 */ /* 0x000fe20007f1e0ff */
[----:B------:R-:W-:Y:S01]  /*8050*/  IMAD R102, R102, UR33, RZ ;  /* 0x0000002166667c24 */ /* 0x000fe2000f8e02ff */
[-C--:B------:R-:W-:Y:S01]  /*8060*/  LEA.HI.X.SX32 R22, R125, R239.reuse, 0x1, P5 ;  /* 0x000000ef7d167211 */ /* 0x080fe200028f0eff */
[----:B------:R-:W-:Y:S01]  /*8070*/  IMAD R98, R98, UR36, RZ ;  /* 0x0000002462627c24 */ /* 0x000fe2000f8e02ff */
[-C--:B------:R-:W-:Y:S02]  /*8080*/  LEA.HI.X.SX32 R79, R9, R239.reuse, 0x1, P2 ;  /* 0x000000ef094f7211 */ /* 0x080fe400010f0eff */
[----:B------:R-:W-:Y:S02]  /*8090*/  LEA.HI.X.SX32 R50, R8, R239, 0x1, P1 ;  /* 0x000000ef08327211 */ /* 0x000fe400008f0eff */
[-C--:B------:R-:W-:Y:S02]  /*80a0*/  IADD3 R80, P5, PT, R7, R241.reuse, RZ ;  /* 0x000000f107507210 */ /* 0x080fe40007fbe0ff */
[----:B------:R-:W-:-:S02]  /*80b0*/  IADD3 R19, P2, PT, R18, R241, RZ ;  /* 0x000000f112137210 */ /* 0x000fc40007f5e0ff */
[----:B------:R-:W-:Y:S01]  /*80c0*/  IADD3 R108, P1, PT, R5, R241, RZ ;  /* 0x000000f1056c7210 */ /* 0x000fe20007f3e0ff */
[----:B------:R-:W-:Y:S01]  /*80d0*/  IMAD R32, R48, UR58, RZ ;  /* 0x0000003a30207c24 */ /* 0x000fe2000f8e02ff */
[-C--:B------:R-:W-:Y:S01]  /*80e0*/  LEA.HI.X.SX32 R107, R107, R239.reuse, 0x1, P6 ;  /* 0x000000ef6b6b7211 */ /* 0x080fe200030f0eff */
[----:B------:R-:W-:Y:S01]  /*80f0*/  IMAD R63, R78, UR53, RZ ;  /* 0x000000354e3f7c24 */ /* 0x000fe2000f8e02ff */
[----:B------:R-:W-:Y:S02]  /*8100*/  LEA.HI.X.SX32 R97, R97, R239, 0x1, P0 ;  /* 0x000000ef61617211 */ /* 0x000fe400000f0eff */
[-C--:B------:R-:W-:Y:S02]  /*8110*/  IADD3 R48, P6, PT, R45, R241.reuse, RZ ;  /* 0x000000f12d307210 */ /* 0x080fe40007fde0ff */
[----:B------:R-:W-:Y:S01]  /*8120*/  IADD3 R68, P0, PT, R66, R241, RZ ;  /* 0x000000f142447210 */ /* 0x000fe20007f1e0ff */
[----:B------:R-:W-:Y:S01]  /*8130*/  IMAD R92, R92, UR40, RZ ;  /* 0x000000285c5c7c24 */ /* 0x000fe2000f8e02ff */
[----:B------:R-:W-:-:S02]  /*8140*/  LEA.HI.X.SX32 R78, R7, R239, 0x1, P5 ;  /* 0x000000ef074e7211 */ /* 0x000fc400028f0eff */
[-C--:B------:R-:W-:Y:S02]  /*8150*/  LEA.HI.X.SX32 R18, R18, R239.reuse, 0x1, P2 ;  /* 0x000000ef12127211 */ /* 0x080fe400010f0eff */
[----:B------:R-:W-:Y:S02]  /*8160*/  LEA.HI.X.SX32 R106, R5, R239, 0x1, P1 ;  /* 0x000000ef056a7211 */ /* 0x000fe400008f0eff */
[-C--:B------:R-:W-:Y:S02]  /*8170*/  IADD3 R17, P5, PT, R102, R241.reuse, RZ ;  /* 0x000000f166117210 */ /* 0x080fe40007fbe0ff */
[-C--:B------:R-:W-:Y:S02]  /*8180*/  IADD3 R76, P2, PT, R3, R241.reuse, RZ ;  /* 0x000000f1034c7210 */ /* 0x080fe40007f5e0ff */
[----:B------:R-:W-:Y:S01]  /*8190*/  IADD3 R46, P1, PT, R98, R241, RZ ;  /* 0x000000f1622e7210 */ /* 0x000fe20007f3e0ff */
        /* <DEDUP_REMOVED lines=14> */
[-C--:B------:R-:W-:Y:S02]  /*8280*/  LEA.HI.X.SX32 R101, R101, R239.reuse, 0x1, P6 ;  /* 0x000000ef65657211 */ /* 0x080fe400030f0eff */
[----:B------:R-:W-:Y:S01]  /*8290*/  LEA.HI.X.SX32 R36, R36, R239, 0x1, P0 ;  /* 0x000000ef24247211 */ /* 0x000fe200000f0eff */
[----:B------:R-:W-:Y:S01]  /*82a0*/  IMAD R4, R74, UR55, RZ ;  /* 0x000000374a047c24 */ /* 0x000fe2000f8e02ff */
[-C--:B------:R-:W-:Y:S02]  /*82b0*/  IADD3 R42, P6, PT, R93, R241.reuse, RZ ;  /* 0x000000f15d2a7210 */ /* 0x080fe40007fde0ff */
[----:B------:R-:W-:Y:S01]  /*82c0*/  IADD3 R65, P0, PT, R63, R241, RZ ;  /* 0x000000f13f417210 */ /* 0x000fe20007f1e0ff */
[----:B------:R-:W-:Y:S01]  /*82d0*/  IMAD R130, R130, UR51, RZ ;  /* 0x0000003382827c24 */ /* 0x000fe2000f8e02ff */
[-C--:B------:R-:W-:Y:S01]  /*82e0*/  LEA.HI.X.SX32 R12, R12, R239.reuse, 0x1, P2 ;  /* 0x000000ef0c0c7211 */ /* 0x080fe200010f0eff */
[----:B------:R-:W-:Y:S01]  /*82f0*/  IMAD R132, R132, UR52, RZ ;  /* 0x0000003484847c24 */ /* 0x000fe2000f8e02ff */
[----:B------:R-:W-:-:S02]  /*8300*/  LEA.HI.X.SX32 R100, R92, R239, 0x1, P1 ;  /* 0x000000ef5c647211 */ /* 0x000fc400008f0eff */
[-C--:B------:R-:W-:Y:S02]  /*8310*/  IADD3 R74, P5, PT, R96, R241.reuse, RZ ;  /* 0x000000f1604a7210 */ /* 0x080fe40007fbe0ff */
[-C--:B------:R-:W-:Y:S02]  /*8320*/  IADD3 R70, P2, PT, R127, R241.reuse, RZ ;  /* 0x000000f17f467210 */ /* 0x080fe40007f5e0ff */
[----:B------:R-:W-:Y:S02]  /*8330*/  IADD3 R39, P1, PT, R38, R241, RZ ;  /* 0x000000f126277210 */ /* 0x000fe40007f3e0ff */
[-C--:B------:R-:W-:Y:S02]  /*8340*/  LEA.HI.X.SX32 R40, R93, R239.reuse, 0x1, P6 ;  /* 0x000000ef5d287211 */ /* 0x080fe400030f0eff */
[----:B------:R-:W-:Y:S02]  /*8350*/  LEA.HI.X.SX32 R63, R63, R239, 0x1, P0 ;  /* 0x000000ef3f3f7211 */ /* 0x000fe400000f0eff */
[----:B------:R-:W-:-:S02]  /*8360*/  IADD3 R93, P0, PT, R91, R241, RZ ;  /* 0x000000f15b5d7210 */ /* 0x000fc40007f1e0ff */
[-C--:B------:R-:W-:Y:S02]  /*8370*/  LEA.HI.X.SX32 R72, R96, R239.reuse, 0x1, P5 ;  /* 0x000000ef60487211 */ /* 0x080fe400028f0eff */
[-C--:B------:R-:W-:Y:S02]  /*8380*/  LEA.HI.X.SX32 R67, R127, R239.reuse, 0x1, P2 ;  /* 0x000000ef7f437211 */ /* 0x080fe400010f0eff */
[----:B------:R-:W-:Y:S02]  /*8390*/  LEA.HI.X.SX32 R38, R38, R239, 0x1, P1 ;  /* 0x000000ef26267211 */ /* 0x000fe400008f0eff */
[-C--:B------:R-:W-:Y:S02]  /*83a0*/  IADD3 R7, P1, PT, R130, R241.reuse, RZ ;  /* 0x000000f182077210 */ /* 0x080fe40007f3e0ff */
[----:B------:R-:W-:Y:S02]  /*83b0*/  IADD3 R96, P2, PT, R132, R241, RZ ;  /* 0x000000f184607210 */ /* 0x000fe40007f5e0ff */
[----:B------:R-:W-:-:S02]  /*83c0*/  LEA.HI.X.SX32 R91, R91, R239, 0x1, P0 ;  /* 0x000000ef5b5b7211 */ /* 0x000fc400000f0eff */
[----:B------:R-:W-:Y:S02]  /*83d0*/  IADD3 R3, P0, PT, R2, R241, RZ ;  /* 0x000000f102037210 */ /* 0x000fe40007f1e0ff */
[-C--:B------:R-:W-:Y:S02]  /*83e0*/  LEA.HI.X.SX32 R6, R130, R239.reuse, 0x1, P1 ;  /* 0x000000ef82067211 */ /* 0x080fe400008f0eff */
[----:B------:R-:W-:Y:S02]  /*83f0*/  LEA.HI.X.SX32 R94, R132, R239, 0x1, P2 ;  /* 0x000000ef845e7211 */ /* 0x000fe400010f0eff */
[-C--:B------:R-:W-:Y:S02]  /*8400*/  IADD3 R35, P1, PT, R34, R241.reuse, RZ ;  /* 0x000000f122237210 */ /* 0x080fe40007f3e0ff */
[----:B------:R-:W-:Y:S01]  /*8410*/  IADD3 R5, P2, PT, R4, R241, RZ ;  /* 0x000000f104057210 */ /* 0x000fe20007f5e0ff */
[----:B------:R-:W-:Y:S01]  /*8420*/  VIADD R129, R184, 0x3f ;  /* 0x0000003fb8817836 */ /* 0x000fe20000000000 */
[----:B------:R-:W-:-:S02]  /*8430*/  LEA.HI.X.SX32 R2, R2, R239, 0x1, P0 ;  /* 0x000000ef02027211 */ /* 0x000fc400000f0eff */
[----:B------:R-:W-:Y:S01]  /*8440*/  IADD3 R31, P0, PT, R30, R241, RZ ;  /* 0x000000f11e1f7210 */ /* 0x000fe20007f1e0ff */
[----:B------:R-:W-:Y:S01]  /*8450*/  IMAD R128, R128, UR47, RZ ;  /* 0x0000002f80807c24 */ /* 0x000fe2000f8e02ff */
[-C--:B------:R-:W-:Y:S02]  /*8460*/  LEA.HI.X.SX32 R34, R34, R239.reuse, 0x1, P1 ;  /* 0x000000ef22227211 */ /* 0x080fe400008f0eff */
[----:B------:R-:W-:Y:S02]  /*8470*/  LEA.HI.X.SX32 R4, R4, R239, 0x1, P2 ;  /* 0x000000ef04047211 */ /* 0x000fe400010f0eff */
[-C--:B------:R-:W-:Y:S02]  /*8480*/  IADD3 R71, P4, PT, R69, R241.reuse, RZ ;  /* 0x000000f145477210 */ /* 0x080fe40007f9e0ff */
[-C--:B------:R-:W-:Y:S02]  /*8490*/  IADD3 R64, P1, PT, R61, R241.reuse, RZ ;  /* 0x000000f13d407210 */ /* 0x080fe40007f3e0ff */
[----:B------:R-:W-:-:S02]  /*84a0*/  IADD3 R33, P2, PT, R32, R241, RZ ;  /* 0x000000f120217210 */ /* 0x000fc40007f5e0ff */
[-C--:B------:R-:W-:Y:S02]  /*84b0*/  LEA.HI.X.SX32 R30, R30, R239.reuse, 0x1, P0 ;  /* 0x000000ef1e1e7211 */ /* 0x080fe400000f0eff */
[----:B------:R-:W-:Y:S02]  /*84c0*/  ISETP.GT.AND P0, PT, R129, 0x3f, PT ;  /* 0x0000003f8100780c */ /* 0x000fe40003f04270 */
[-C--:B------:R-:W-:Y:S02]  /*84d0*/  LEA.HI.X.SX32 R69, R69, R239.reuse, 0x1, P4 ;  /* 0x000000ef45457211 */ /* 0x080fe400020f0eff */
[-C--:B------:R-:W-:Y:S02]  /*84e0*/  LEA.HI.X.SX32 R61, R61, R239.reuse, 0x1, P1 ;  /* 0x000000ef3d3d7211 */ /* 0x080fe400008f0eff */
[----:B------:R-:W-:Y:S02]  /*84f0*/  LEA.HI.X.SX32 R32, R32, R239, 0x1, P2 ;  /* 0x000000ef20207211 */ /* 0x000fe400010f0eff */
[----:B------:R-:W-:-:S02]  /*8500*/  IADD3 R11, P5, PT, R10, R241, RZ ;  /* 0x000000f10a0b7210 */ /* 0x000fc40007fbe0ff */
[-C--:B------:R-:W-:Y:S02]  /*8510*/  IADD3 R9, P4, PT, R128, R241.reuse, RZ ;  /* 0x000000f180097210 */ /* 0x080fe40007f9e0ff */
[-C--:B------:R-:W-:Y:S02]  /*8520*/  IADD3 R92, P1, PT, R90, R241.reuse, RZ ;  /* 0x000000f15a5c7210 */ /* 0x080fe40007f3e0ff */
[-C--:B------:R-:W-:Y:S02]  /*8530*/  IADD3 R62, P2, PT, R60, R241.reuse, RZ ;  /* 0x000000f13c3e7210 */ /* 0x080fe40007f5e0ff */
[----:B------:R-:W-:Y:S02]  /*8540*/  IADD3 R98, P6, PT, R95, R241, RZ ;  /* 0x000000f15f627210 */ /* 0x000fe40007fde0ff */
[----:B------:R-:W-:Y:S02]  /*8550*/  ISETP.LT.AND P0, PT, R135, R184, P0 ;  /* 0x000000b88700720c */ /* 0x000fe40000701270 */
[----:B------:R-:W-:-:S02]  /*8560*/  LEA.HI.X.SX32 R10, R10, R239, 0x1, P5 ;  /* 0x000000ef0a0a7211 */ /* 0x000fc400028f0eff */
[-C--:B------:R-:W-:Y:S02]  /*8570*/  LEA.HI.X.SX32 R8, R128, R239.reuse, 0x1, P4 ;  /* 0x000000ef80087211 */ /* 0x080fe400020f0eff */
[-C--:B------:R-:W-:Y:S02]  /*8580*/  LEA.HI.X.SX32 R90, R90, R239.reuse, 0x1, P1 ;  /* 0x000000ef5a5a7211 */ /* 0x080fe400008f0eff */
[-C--:B------:R-:W-:Y:S02]  /*8590*/  LEA.HI.X.SX32 R60, R60, R239.reuse, 0x1, P2 ;  /* 0x000000ef3c3c7211 */ /* 0x080fe400010f0eff */
[----:B------:R-:W-:Y:S02]  /*85a0*/  LEA.HI.X.SX32 R95, R95, R239, 0x1, P6 ;  /* 0x000000ef5f5f7211 */ /* 0x000fe400030f0eff */
[-C--:B------:R-:W-:Y:S02]  /*85b0*/  IADD3 R225, P1, PT, R0, R241.reuse, RZ ;  /* 0x000000f100e17210 */ /* 0x080fe40007f3e0ff */
[----:B------:R-:W-:-:S02]  /*85c0*/  IADD3 R229, P2, PT, R227, R241, RZ ;  /* 0x000000f1e3e57210 */ /* 0x000fc40007f5e0ff */
[-C--:B------:R-:W-:Y:S02]  /*85d0*/  IADD3 R233, P4, PT, R231, R241.reuse, RZ ;  /* 0x000000f1e7e97210 */ /* 0x080fe40007f9e0ff */
[-C--:B------:R-:W-:Y:S02]  /*85e0*/  IADD3 R237, P5, PT, R235, R241.reuse, RZ ;  /* 0x000000f1ebed7210 */ /* 0x080fe40007fbe0ff */
[----:B------:R-:W-:Y:S02]  /*85f0*/  IADD3 R241, P6, PT, R124, R241, RZ ;  /* 0x000000f17cf17210 */ /* 0x000fe40007fde0ff */
[-C--:B------:R-:W-:Y:S02]  /*8600*/  LEA.HI.X.SX32 R0, R0, R239.reuse, 0x1, P1 ;  /* 0x000000ef00007211 */ /* 0x080fe400008f0eff */
[-C--:B------:R-:W-:Y:S02]  /*8610*/  LEA.HI.X.SX32 R227, R227, R239.reuse, 0x1, P2 ;  /* 0x000000efe3e37211 */ /* 0x080fe400010f0eff */
[----:B------:R-:W-:-:S02]  /*8620*/  LEA.HI.X.SX32 R231, R231, R239, 0x1, P4 ;  /* 0x000000efe7e77211 */ /* 0x000fc400020f0eff */
[-C--:B------:R-:W-:Y:S02]  /*8630*/  LEA.HI.X.SX32 R235, R235, R239.reuse, 0x1, P5 ;  /* 0x000000efebeb7211 */ /* 0x080fe400028f0eff */
[----:B------:R-:W-:Y:S01]  /*8640*/  LEA.HI.X.SX32 R239, R124, R239, 0x1, P6 ;  /* 0x000000ef7cef7211 */ /* 0x000fe200030f0eff */
[----:B------:R-:W-:Y:S01]  /*8650*/  @P0 IMAD.MOV.U32 R124, RZ, RZ, R241 ;  /* 0x000000ffff7c0224 */ /* 0x000fe200078e00f1 */
[----:B------:R-:W-:-:S03]  /*8660*/  PRMT R126, RZ, 0x7610, R126 ;  /* 0x00007610ff7e7816 */ /* 0x000fc6000000007e */
[----:B------:R-:W-:-:S05]  /*8670*/  @P0 IMAD.MOV.U32 R125, RZ, RZ, R239 ;  /* 0x000000ffff7d0224 */ /* 0x000fca00078e00ef */
[----:B------:R0:W2:Y:S02]  /*8680*/  @P0 LDG.E.U8 R126, desc[UR26][R124.64] ;  /* 0x0000001a7c7e0981 */ /* 0x0000a4000c1e1100 */
[----:B0-----:R-:W-:-:S06]  /*8690*/  PRMT R124, RZ, 0x7610, R124 ;  /* 0x00007610ff7c7816 */ /* 0x001fcc000000007c */
[----:B------:R-:W3:Y:S01]  /*86a0*/  @P0 LDG.E.U8 R124, desc[UR26][R118.64] ;  /* 0x0000001a767c0981 */ /* 0x000ee2000c1e1100 */
[----:B------:R-:W-:Y:S01]  /*86b0*/  PRMT R127, RZ, 0x7610, R127 ;  /* 0x00007610ff7f7816 */ /* 0x000fe2000000007f */
[----:B------:R-:W-:Y:S02]  /*86c0*/  @P0 IMAD.MOV.U32 R125, RZ, RZ, R115 ;  /* 0x000000ffff7d0224 */ /* 0x000fe400078e0073 */
[----:B---3--:R0:W-:Y:S02]  /*86d0*/  STS.U8 [R187+UR13+0x2000], R124 ;  /* 0x0020007cbb007988 */ /* 0x0081e4000800000d */
[----:B0-----:R-:W-:-:S05]  /*86e0*/  @P0 IMAD.MOV.U32 R124, RZ, RZ, R120 ;  /* 0x000000ffff7c0224 */ /* 0x001fca00078e0078 */
[----:B------:R0:W3:Y:S02]  /*86f0*/  @P0 LDG.E.U8 R127, desc[UR26][R124.64] ;  /* 0x0000001a7c7f0981 */ /* 0x0000e4000c1e1100 */
[----:B0-----:R-:W-:Y:S02]  /*8700*/  @P0 IMAD.MOV.U32 R124, RZ, RZ, R116 ;  /* 0x000000ffff7c0224 */ /* 0x001fe400078e0074 */
[----:B------:R-:W-:Y:S01]  /*8710*/  @P0 IMAD.MOV.U32 R125, RZ, RZ, R113 ;  /* 0x000000ffff7d0224 */ /* 0x000fe200078e0071 */
[----:B---3--:R0:W-:Y:S02]  /*8720*/  STS.U8 [R187+UR13+0x2200], R127 ;  /* 0x0022007fbb007988 */ /* 0x0081e4000800000d */
[----:B0-----:R-:W-:-:S06]  /*8730*/  PRMT R127, RZ, 0x7610, R127 ;  /* 0x00007610ff7f7816 */ /* 0x001fcc000000007f */
        /* <DEDUP_REMOVED lines=228> */
[----:B---3--:R-:W-:Y:S04]  /*9580*/  STS.U8 [R140+UR13+0x3f00], R127 ;  /* 0x003f007f8c007988 */ /* 0x008fe8000800000d */
[----:B--2---:R0:W-:Y:S02]  /*9590*/  STS.U8 [R134+UR13+0x3f80], R126 ;  /* 0x003f807e86007988 */ /* 0x0041e4000800000d */
[----:B0-----:R-:W-:-:S06]  /*95a0*/  PRMT R126, RZ, 0x7610, R126 ;  /* 0x00007610ff7e7816 */ /* 0x001fcc000000007e */
[----:B------:R0:W2:Y:S02]  /*95b0*/  @P0 LDG.E.U8 R126, desc[UR26][R124.64] ;  /* 0x0000001a7c7e0981 */ /* 0x0000a4000c1e1100 */
[----:B0-----:R-:W-:Y:S02]  /*95c0*/  @P0 IMAD.MOV.U32 R124, RZ, RZ, R27 ;  /* 0x000000ffff7c0224 */ /* 0x001fe400078e001b */
[----:B------:R-:W-:Y:S01]  /*95d0*/  @P0 IMAD.MOV.U32 R125, RZ, RZ, R26 ;  /* 0x000000ffff7d0224 */ /* 0x000fe200078e001a */
        /* <DEDUP_REMOVED lines=67> */
[----:B------:R-:W2:Y:S01]  /*9a10*/  @P0 LDG.E.U8 R126, desc[UR26][R124.64] ;  /* 0x0000001a7c7e0981 */ /* 0x000ea2000c1e1100 */
[----:B------:R-:W-:-:S04]  /*9a20*/  ISETP.NE.U32.AND P0, PT, RZ, UR6, PT ;  /* 0x00000006ff007c0c */ /* 0x000fc8000bf05070 */
[C---:B------:R-:W-:Y:S02]  /*9a30*/  ISETP.LT.OR P1, PT, R129.reuse, 0x40, P0 ;  /* 0x000000408100780c */ /* 0x040fe40000721670 */
[----:B------:R-:W-:Y:S01]  /*9a40*/  ISETP.GE.AND P2, PT, R129, 0x80, PT ;  /* 0x000000808100780c */ /* 0x000fe20003f46270 */
[----:B--2---:R0:W-:Y:S01]  /*9a50*/  STS.U8 [R134+UR13+0x3d80], R126 ;  /* 0x003d807e86007988 */ /* 0x0041e2000800000d */
[----:B------:R1:W-:Y:S06]  /*9a60*/  MEMBAR.ALL.CTA ;  /* 0x0000000000007992 */ /* 0x0003ec0000008000 */
[----:B-1----:R-:W1:Y:S02]  /*9a70*/  FENCE.VIEW.ASYNC.S ;  /* 0x00000000000073c6 */ /* 0x002e640000000000 */
[----:B-1----:R-:W-:Y:S06]  /*9a80*/  BAR.SYNC.DEFER_BLOCKING 0x0 ;  /* 0x0000000000007b1d */ /* 0x002fec0000010000 */
[----:B------:R-:W-:Y:S05]  /*9a90*/  @P1 BRA `(.L_x_6) ;  /* 0x0000000000681947 */ /* 0x000fea0003800000 */
[----:B------:R-:W-:Y:S02]  /*9aa0*/  UIADD3 UR4, UPT, UPT, UR13, 0x2000, URZ ;  /* 0x000020000d047890 */ /* 0x000fe4000fffe0ff */
[----:B------:R-:W-:Y:S02]  /*9ab0*/  USHF.R.U32.HI UR6, URZ, 0x4, UR13 ;  /* 0x00000004ff067899 */ /* 0x000fe4000801160d */
[----:B------:R-:W-:Y:S02]  /*9ac0*/  USHF.R.U32.HI UR4, URZ, 0x4, UR4 ;  /* 0x00000004ff047899 */ /* 0x000fe40008011604 */
[----:B------:R-:W-:Y:S02]  /*9ad0*/  USGXT.U32 UR6, UR6, 0xe ;  /* 0x0000000e0606789a */ /* 0x000fe40008000000 */
[----:B------:R-:W-:Y:S01]  /*9ae0*/  USGXT.U32 UR8, UR4, 0xe ;  /* 0x0000000e0408789a */ /* 0x000fe20008000000 */
[----:B------:R-:W-:Y:S01]  /*9af0*/  UMOV UR16, 0x100 ;  /* 0x0000010000107882 */ /* 0x000fe20000000000 */
[----:B------:R-:W-:Y:S01]  /*9b00*/  UMOV UR17, 0x40004040 ;  /* 0x4000404000117882 */ /* 0x000fe20000000000 */
[----:B------:R-:W-:Y:S01]  /*9b10*/  UMOV UR18, 0xfffffffe ;  /* 0xfffffffe00127882 */ /* 0x000fe20000000000 */
[----:B------:R-:W-:Y:S01]  /*9b20*/  UMOV UR19, 0x7fffbfdf ;  /* 0x7fffbfdf00137882 */ /* 0x000fe20000000000 */
[----:B------:R-:W-:Y:S01]  /*9b30*/  UMOV UR7, URZ ;  /* 0x000000ff00077c82 */ /* 0x000fe20008000000 */
[----:B------:R-:W-:Y:S01]  /*9b40*/  UMOV UR9, URZ ;  /* 0x000000ff00097c82 */ /* 0x000fe20008000000 */
[----:B------:R-:W-:-:S02]  /*9b50*/  UIADD3.64 UR16, UPT, UPT, UR6, UR16, URZ ;  /* 0x0000001006107297 */ /* 0x000fc4000fffe0ff */
[----:B------:R-:W-:Y:S01]  /*9b60*/  UIADD3.64 UR18, UPT, UPT, UR8, -UR18, URZ ;  /* 0x8000001208127297 */ /* 0x000fe2000fffe0ff */
[----:B------:R-:W-:Y:S01]  /*9b70*/  UMOV UR22, 0x0 ;  /* 0x0000000000167882 */ /* 0x000fe20000000000 */
[----:B------:R-:W-:Y:S01]  /*9b80*/  UMOV UR23, 0x8208010 ;  /* 0x0820801000177882 */ /* 0x000fe20000000000 */
[----:B------:R-:W-:Y:S01]  /*9b90*/  UMOV UR4, UR10 ;  /* 0x0000000a00047c82 */ /* 0x000fe20008000000 */
[----:B------:R-:W-:Y:S01]  /*9ba0*/  UMOV UR5, URZ ;  /* 0x000000ff00057c82 */ /* 0x000fe20008000000 */
[----:B------:R-:W-:Y:S01]  /*9bb0*/  UMOV UR7, 0x40004040 ;  /* 0x4000404000077882 */ /* 0x000fe20000000000 */
[----:B------:R-:W-:Y:S01]  /*9bc0*/  UMOV UR9, 0x80004020 ;  /* 0x8000402000097882 */ /* 0x000fe20000000000 */
[----:B------:R-:W-:Y:S01]  /*9bd0*/  UMOV UR24, 0x0 ;  /* 0x0000000000187882 */ /* 0x000fe20000000000 */
[----:B------:R-:W-:Y:S01]  /*9be0*/  UMOV UR25, 0x8208010 ;  /* 0x0820801000197882 */ /* 0x000fe20000000000 */
[----:B------:R-:W-:Y:S01]  /*9bf0*/  UMOV UR4, UR4 ;  /* 0x0000000400047c82 */ /* 0x000fe20008000000 */
[----:B------:R1:W-:Y:S01]  /*9c00*/  UTCQMMA gdesc[UR6], gdesc[UR8], tmem[UR12], tmem[UR22], idesc[UR23], !UPT ;  /* 0x00ff1608060075ea */ /* 0x0003e2000f80030c */
[----:B------:R1:W-:Y:S01]  /*9c10*/  UTCQMMA gdesc[UR16], gdesc[UR18], tmem[UR12], tmem[UR24], idesc[UR25], UPT ;  /* 0x00ff1812100075ea */ /* 0x0003e2000b80030c */
[----:B------:R1:W-:Y:S01]  /*9c20*/  UTCBAR [UR4], URZ ;  /* 0x000000ff040073e9 */ /* 0x0003e200080000ff */
[----:B------:R-:W-:Y:S01]  /*9c30*/  NOP ;  /* 0x0000000000007918 */ /* 0x000fe20000000000 */
.L_x_6:
[----:B-1----:R-:W-:Y:S01]  /*9c40*/  UMOV UR4, URZ ;  /* 0x000000ff00047c82 */ /* 0x002fe20008000000 */
[----:B------:R-:W-:Y:S05]  /*9c50*/  @!P2 BRA `(.L_x_7) ;  /* 0x000000440014a947 */ /* 0x000fea0003800000 */
[----:B------:R-:W-:Y:S01]  /*9c60*/  SHF.R.S32.HI R124, RZ, 0x1f, R129 ;  /* 0x0000001fff7c7819 */ /* 0x000fe20000011481 */
[----:B------:R-:W-:Y:S01]  /*9c70*/  IMAD.SHL.U32 R122, R122, 0x40, RZ ;  /* 0x000000407a7a7824 */ /* 0x000fe200078e00ff */
[----:B------:R-:W-:Y:S01]  /*9c80*/  UIADD3 UR4, UPT, UPT, UR13, 0x4000, URZ ;  /* 0x000040000d047890 */ /* 0x000fe2000fffe0ff */
[----:B------:R-:W-:Y:S01]  /*9c90*/  IMAD.SHL.U32 R123, R123, 0x40, RZ ;  /* 0x000000407b7b7824 */ /* 0x000fe200078e00ff */
[----:B------:R-:W-:Y:S01]  /*9ca0*/  LEA.HI R124, R124, R129, RZ, 0x6 ;  /* 0x000000817c7c7211 */ /* 0x000fe200078f30ff */
[----:B------:R-:W-:Y:S01]  /*9cb0*/  UIADD3 UR5, UPT, UPT, UR13, 0x6000, URZ ;  /* 0x000060000d057890 */ /* 0x000fe2000fffe0ff */
[----:B------:R1:W-:Y:S01]  /*9cc0*/  STL [R1+0x2c], R122 ;  /* 0x00002c7a01007387 */ /* 0x0003e20000100800 */
[----:B------:R-:W-:Y:S01]  /*9cd0*/  IADD3 R121, P1, P2, R121, UR20, R122 ;  /* 0x0000001479797c10 */ /* 0x000fe2000fa3e07a */
[----:B------:R-:W-:Y:S01]  /*9ce0*/  USHF.R.U32.HI UR4, URZ, 0x4, UR4 ;  /* 0x00000004ff047899 */ /* 0x000fe20008011604 */
[----:B------:R-:W-:Y:S01]  /*9cf0*/  SHF.R.S32.HI R124, RZ, 0x6, R124 ;  /* 0x00000006ff7c7819 */ /* 0x000fe2000001147c */
[----:B------:R-:W-:Y:S01]  /*9d00*/  USHF.R.U32.HI UR5, URZ, 0x4, UR5 ;  /* 0x00000004ff057899 */ /* 0x000fe20008011605 */
[----:B0-----:R-:W-:Y:S01]  /*9d10*/  IMAD.MOV.U32 R126, RZ, RZ, RZ ;  /* 0x000000ffff7e7224 */ /* 0x001fe200078e00ff */
[----:B------:R-:W-:Y:S01]  /*9d20*/  USGXT.U32 UR6, UR4, 0xe ;  /* 0x0000000e0406789a */ /* 0x000fe20008000000 */
[----:B------:R-:W-:Y:S01]  /*9d30*/  VIMNMX R124, PT, PT, R124, 0x2, !PT ;  /* 0x000000027c7c7848 */ /* 0x000fe20007fe0100 */
[----:B------:R-:W-:Y:S01]  /*9d40*/  USGXT.U32 UR8, UR5, 0xe ;  /* 0x0000000e0508789a */ /* 0x000fe20008000000 */
[----:B-1----:R-:W-:Y:S01]  /*9d50*/  SHF.R.S32.HI R122, RZ, 0x1f, R122 ;  /* 0x0000001fff7a7819 */ /* 0x002fe2000001147a */
[----:B------:R-:W-:-:S02]  /*9d60*/  UMOV UR16, 0x100 ;  /* 0x0000010000107882 */ /* 0x000fc40000000000 */
[----:B------:R-:W-:Y:S01]  /*9d70*/  VIADD R124, R124, 0xffffffff ;  /* 0xffffffff7c7c7836 */ /* 0x000fe20000000000 */
[----:B------:R-:W-:Y:S01]  /*9d80*/  UMOV UR17, 0x40004040 ;  /* 0x4000404000117882 */ /* 0x000fe20000000000 */
[----:B------:R-:W-:Y:S01]  /*9d90*/  UMOV UR18, 0xfffffffe ;  /* 0xfffffffe00127882 */ /* 0x000fe20000000000 */
[----:B------:R0:W-:Y:S01]  /*9da0*/  STL [R1+0x12c], R122 ;  /* 0x00012c7a01007387 */ /* 0x0001e20000100800 */
[----:B------:R-:W-:Y:S01]  /*9db0*/  UMOV UR19, 0x7fffbfdf ;  /* 0x7fffbfdf00137882 */ /* 0x000fe20000000000 */
[----:B------:R-:W-:Y:S01]  /*9dc0*/  R2UR UR28, R124 ;  /* 0x000000007c1c72ca */ /* 0x000fe200000e0000 */
[----:B------:R-:W-:Y:S01]  /*9dd0*/  UMOV UR7, URZ ;  /* 0x000000ff00077c82 */ /* 0x000fe20008000000 */
[----:B------:R-:W-:Y:S01]  /*9de0*/  SHF.R.S32.HI R124, RZ, 0x1f, R123 ;  /* 0x0000001fff7c7819 */ /* 0x000fe2000001147b */
[----:B------:R-:W-:Y:S01]  /*9df0*/  UMOV UR9, URZ ;  /* 0x000000ff00097c82 */ /* 0x000fe20008000000 */
[----:B------:R-:W1:Y:S01]  /*9e00*/  LDCU UR29, c[0x0][0x3a8] ;  /* 0x00007500ff1d77ac */ /* 0x000e620008000800 */
[----:B0-----:R-:W-:Y:S01]  /*9e10*/  IADD3.X R122, PT, PT, R183, UR21, R122, P1, P2 ;  /* 0x00000015b77a7c10 */ /* 0x001fe20008fe447a */
[----:B------:R-:W-:-:S02]  /*9e20*/  UIADD3.64 UR16, UPT, UPT, UR6, UR16, URZ ;  /* 0x0000001006107297 */ /* 0x000fc4000fffe0ff */
[----:B------:R-:W-:Y:S01]  /*9e30*/  UIADD3.64 UR18, UPT, UPT, UR8, -UR18, URZ ;  /* 0x8000001208127297 */ /* 0x000fe2000fffe0ff */
[----:B------:R-:W-:Y:S01]  /*9e40*/  UMOV UR15, 0x1 ;  /* 0x00000001000f7882 */ /* 0x000fe20000000000 */
[----:B------:R-:W-:-:S10]  /*9e50*/  UMOV UR5, URZ ;  /* 0x000000ff00057c82 */ /* 0x000fd40008000000 */
.L_x_10:
[----:B------:R-:W2:Y:S01]  /*9e60*/  LDL R127, [R1+0x124] ;  /* 0x00012400017f7983 */ /* 0x000ea20000100800 */
[----:B------:R-:W-:Y:S01]  /*9e70*/  IMAD.U32 R126, R126, -0x80000000, RZ ;  /* 0x800000007e7e7824 */ /* 0x000fe200078e00ff */
[----:B------:R-:W-:Y:S02]  /*9e80*/  PRMT R128, RZ, 0x7610, R128 ;  /* 0x00007610ff807816 */ /* 0x000fe40000000080 */
[----:B-1----:R-:W-:Y:S01]  /*9e90*/  IADD3 R124, P5, PT, R121, UR29, RZ ;  /* 0x0000001d797c7c10 */ /* 0x002fe2000ffbe0ff */
[----:B------:R-:W0:Y:S01]  /*9ea0*/  SYNCS.PHASECHK.TRANS64.TRYWAIT P2, [UR10], R126 ;  /* 0x0000007eff0075a7 */ /* 0x000e22000804110a */
[C---:B------:R-:W-:Y:S01]  /*9eb0*/  ISETP.GT.AND P4, PT, R117.reuse, 0x1, PT ;  /* 0x000000017500780c */ /* 0x040fe20003f84270 */
[----:B------:R1:W-:Y:S01]  /*9ec0*/  STL.S16 [R1+0x24], R128 ;  /* 0x0000248001007387 */ /* 0x0003e20000100600 */
[----:B------:R-:W-:Y:S01]  /*9ed0*/  ISETP.GT.AND P1, PT, R117, 0x2, PT ;  /* 0x000000027500780c */ /* 0x000fe20003f24270 */
[----:B--2---:R-:W-:Y:S01]  /*9ee0*/  IMAD.X R125, R127, 0x1, R122, P5 ;  /* 0x000000017f7d7824 */ /* 0x004fe200028e067a */
[----:B01----:R-:W-:Y:S11]  /*9ef0*/  @!P2 BRA `(.L_x_8) ;  /* 0x000000880094a947 */ /* 0x003ff60003800000 */
.L_x_16:
[----:B------:R-:W2:Y:S04]  /*9f00*/  LDL R127, [R1+0x120] ;  /* 0x00012000017f7983 */ /* 0x000ea80000100800 */
[----:B------:R0:W-:Y:S04]  /*9f10*/  STL [R1+0x258], R246 ;  /* 0x000258f601007387 */ /* 0x0001e80000100800 */
[----:B0-----:R-:W3:Y:S01]  /*9f20*/  LDL R246, [R1+0x24] ;  /* 0x0000240001f67983 */ /* 0x001ee20000100800 */
[----:B------:R-:W-:-:S03]  /*9f30*/  ISETP.GT.AND P2, PT, R117, 0x3, PT ;  /* 0x000000037500780c */ /* 0x000fc60003f44270 */
[----:B------:R0:W-:Y:S04]  /*9f40*/  STL [R1+0x254], R5 ;  /* 0x0002540501007387 */ /* 0x0001e80000100800 */
[----:B------:R-:W-:Y:S04]  /*9f50*/  STL [R1+0x250], R4 ;  /* 0x0002500401007387 */ /* 0x000fe80000100800 */
[----:B------:R-:W-:Y:S04]  /*9f60*/  STL [R1+0x24c], R248 ;  /* 0x00024cf801007387 */ /* 0x000fe80000100800 */
[----:B------:R-:W-:Y:S04]  /*9f70*/  STL [R1+0x248], R3 ;  /* 0x0002480301007387 */ /* 0x000fe80000100800 */
[----:B------:R-:W-:Y:S04]  /*9f80*/  STL [R1+0x244], R2 ;  /* 0x0002440201007387 */ /* 0x000fe80000100800 */
[----:B------:R-:W-:Y:S04]  /*9f90*/  STL [R1+0x240], R250 ;  /* 0x000240fa01007387 */ /* 0x000fe80000100800 */
[----:B------:R-:W-:Y:S04]  /*9fa0*/  STL [R1+0x23c], R225 ;  /* 0x00023ce101007387 */ /* 0x000fe80000100800 */
[----:B------:R-:W-:Y:S04]  /*9fb0*/  STL [R1+0x238], R0 ;  /* 0x0002380001007387 */ /* 0x000fe80000100800 */
[----:B------:R-:W-:Y:S01]  /*9fc0*/  STL [R1+0x234], R252 ;  /* 0x000234fc01007387 */ /* 0x000fe20000100800 */
[----:B--2---:R-:W-:-:S03]  /*9fd0*/  IADD3 R126, P6, PT, R127, R121, RZ ;  /* 0x000000797f7e7210 */ /* 0x004fc60007fde0ff */
[----:B------:R-:W2:Y:S04]  /*9fe0*/  LDL R127, [R1+0x228] ;  /* 0x00022800017f7983 */ /* 0x000ea80000100800 */
[----:B---3--:R-:W3:Y:S01]  /*9ff0*/  @P4 LDG.E.U8 R246, desc[UR26][R124.64] ;  /* 0x0000001a7cf64981 */ /* 0x008ee2000c1e1100 */
[----:B0-----:R-:W-:Y:S01]  /*a000*/  PRMT R5, RZ, 0x7610, R5 ;  /* 0x00007610ff057816 */ /* 0x001fe20000000005 */
[----:B--2---:R-:W-:-:S05]  /*a010*/  IMAD.X R127, R127, 0x1, R122, P6 ;  /* 0x000000017f7f7824 */ /* 0x004fca00030e067a */
[----:B------:R-:W2:Y:S04]  /*a020*/  @P1 LDG.E.U8 R5, desc[UR26][R126.64] ;  /* 0x0000001a7e051981 */ /* 0x000ea8000c1e1100 */
[----:B---3--:R0:W-:Y:S04]  /*a030*/  @P4 STL [R1+0x24], R246 ;  /* 0x000024f601004387 */ /* 0x0081e80000100800 */
[----:B0-----:R-:W3:Y:S04]  /*a040*/  LDL.LU R246, [R1+0x258] ;  /* 0x0002580001f67983 */ /* 0x001ee80000300800 */
[----:B------:R-:W4:Y:S02]  /*a050*/  LDL R125, [R1+0x11c] ;  /* 0x00011c00017d7983 */ /* 0x000f240000100800 */
[----:B----4-:R-:W-:-:S02]  /*a060*/  IADD3 R124, P5, PT, R125, R121, RZ ;  /* 0x000000797d7c7210 */ /* 0x010fc40007fbe0ff */
[----:B------:R-:W4:Y:S01]  /*a070*/  LDL R125, [R1+0x224] ;  /* 0x00022400017d7983 */ /* 0x000f220000100800 */
[----:B------:R-:W-:Y:S02]  /*a080*/  PRMT R4, RZ, 0x7610, R4 ;  /* 0x00007610ff047816 */ /* 0x000fe40000000004 */
[----:B------:R-:W-:Y:S01]  /*a090*/  ISETP.GT.AND P4, PT, R117, 0x4, PT ;  /* 0x000000047500780c */ /* 0x000fe20003f84270 */
[----:B--2---:R0:W-:Y:S04]  /*a0a0*/  STL [R1+0x20], R5 ;  /* 0x0000200501007387 */ /* 0x0041e80000100800 */
[----:B0-----:R-:W2:Y:S04]  /*a0b0*/  LDL.LU R5, [R1+0x254] ;  /* 0x0002540001057983 */ /* 0x001ea80000300800 */
[----:B------:R-:W5:Y:S01]  /*a0c0*/  LDL R127, [R1+0x118] ;  /* 0x00011800017f7983 */ /* 0x000f620000100800 */
[----:B----4-:R-:W-:-:S05]  /*a0d0*/  IMAD.X R125, R125, 0x1, R122, P5 ;  /* 0x000000017d7d7824 */ /* 0x010fca00028e067a */
[----:B------:R-:W4:Y:S01]  /*a0e0*/  @P2 LDG.E.U8 R4, desc[UR26][R124.64] ;  /* 0x0000001a7c042981 */ /* 0x000f22000c1e1100 */
[----:B-----5:R-:W-:-:S03]  /*a0f0*/  IADD3 R126, P6, PT, R127, R121, RZ ;  /* 0x000000797f7e7210 */ /* 0x020fc60007fde0ff */
[----:B------:R-:W5:Y:S01]  /*a100*/  LDL R127, [R1+0x220] ;  /* 0x00022000017f7983 */ /* 0x000f620000100800 */
[----:B------:R-:W-:-:S03]  /*a110*/  PRMT R248, RZ, 0x7610, R248 ;  /* 0x00007610fff87816 */ /* 0x000fc600000000f8 */
[----:B----4-:R0:W-:Y:S04]  /*a120*/  STL [R1+0x1c], R4 ;  /* 0x00001c0401007387 */ /* 0x0101e80000100800 */
[----:B0-----:R-:W4:Y:S04]  /*a130*/  LDL.LU R4, [R1+0x250] ;  /* 0x0002500001047983 */ /* 0x001f280000300800 */
[----:B------:R-:W2:Y:S01]  /*a140*/  LDL R125, [R1+0x114] ;  /* 0x00011400017d7983 */ /* 0x000ea20000100800 */
[----:B-----5:R-:W-:-:S05]  /*a150*/  IMAD.X R127, R127, 0x1, R122, P6 ;  /* 0x000000017f7f7824 */ /* 0x020fca00030e067a */
[----:B------:R-:W5:Y:S01]  /*a160*/  @P4 LDG.E.U8 R248, desc[UR26][R126.64] ;  /* 0x0000001a7ef84981 */ /* 0x000f62000c1e1100 */
[----:B------:R-:W-:Y:S02]  /*a170*/  ISETP.GT.AND P1, PT, R117, 0x5, PT ;  /* 0x000000057500780c */ /* 0x000fe40003f24270 */
[----:B--2---:R-:W-:Y:S02]  /*a180*/  IADD3 R124, P5, PT, R125, R121, RZ ;  /* 0x000000797d7c7210 */ /* 0x004fe40007fbe0ff */
[----:B------:R-:W2:Y:S04]  /*a190*/  LDL R125, [R1+0x21c] ;  /* 0x00021c00017d7983 */ /* 0x000ea80000100800 */
[----:B-----5:R0:W-:Y:S04]  /*a1a0*/  STL [R1+0x18], R248 ;  /* 0x000018f801007387 */ /* 0x0201e80000100800 */
[----:B0-----:R-:W5:Y:S04]  /*a1b0*/  LDL.LU R248, [R1+0x24c] ;  /* 0x00024c0001f87983 */ /* 0x001f680000300800 */
[----:B------:R-:W3:Y:S01]  /*a1c0*/  LDL R127, [R1+0x110] ;  /* 0x00011000017f7983 */ /* 0x000ee20000100800 */
[----:B------:R-:W-:Y:S01]  /*a1d0*/  PRMT R3, RZ, 0x7610, R3 ;  /* 0x00007610ff037816 */ /* 0x000fe20000000003 */
[----:B--2---:R-:W-:-:S05]  /*a1e0*/  IMAD.X R125, R125, 0x1, R122, P5 ;  /* 0x000000017d7d7824 */ /* 0x004fca00028e067a */
[----:B------:R-:W2:Y:S01]  /*a1f0*/  @P1 LDG.E.U8 R3, desc[UR26][R124.64] ;  /* 0x0000001a7c031981 */ /* 0x000ea2000c1e1100 */
[----:B---3--:R-:W-:-:S03]  /*a200*/  IADD3 R126, P6, PT, R127, R121, RZ ;  /* 0x000000797f7e7210 */ /* 0x008fc60007fde0ff */
[----:B------:R-:W3:Y:S01]  /*a210*/  LDL R127, [R1+0x218] ;  /* 0x00021800017f7983 */ /* 0x000ee20000100800 */
[----:B------:R-:W-:Y:S02]  /*a220*/  ISETP.GT.AND P2, PT, R117, 0x6, PT ;  /* 0x000000067500780c */ /* 0x000fe40003f44270 */
[----:B------:R-:W-:Y:S01]  /*a230*/  PRMT R2, RZ, 0x7610, R2 ;  /* 0x00007610ff027816 */ /* 0x000fe20000000002 */
[----:B--2---:R0:W-:Y:S04]  /*a240*/  STL [R1+0x14], R3 ;  /* 0x0000140301007387 */ /* 0x0041e80000100800 */
[----:B0-----:R-:W2:Y:S04]  /*a250*/  LDL.LU R3, [R1+0x248] ;  /* 0x0002480001037983 */ /* 0x001ea80000300800 */
[----:B------:R-:W2:Y:S01]  /*a260*/  LDL R125, [R1+0x10c] ;  /* 0x00010c00017d7983 */ /* 0x000ea20000100800 */
[----:B---3--:R-:W-:-:S05]  /*a270*/  IMAD.X R127, R127, 0x1, R122, P6 ;  /* 0x000000017f7f7824 */ /* 0x008fca00030e067a */
[----:B------:R-:W3:Y:S01]  /*a280*/  @P2 LDG.E.U8 R2, desc[UR26][R126.64] ;  /* 0x0000001a7e022981 */ /* 0x000ee2000c1e1100 */
[----:B------:R-:W-:Y:S02]  /*a290*/  ISETP.GT.AND P4, PT, R117, 0x7, PT ;  /* 0x000000077500780c */ /* 0x000fe40003f84270 */
[----:B--2---:R-:W-:Y:S02]  /*a2a0*/  IADD3 R124, P5, PT, R125, R121, RZ ;  /* 0x000000797d7c7210 */ /* 0x004fe40007fbe0ff */
[----:B------:R-:W2:Y:S04]  /*a2b0*/  LDL R125, [R1+0x214] ;  /* 0x00021400017d7983 */ /* 0x000ea80000100800 */
[----:B---3--:R0:W-:Y:S04]  /*a2c0*/  STL [R1+0x10], R2 ;  /* 0x0000100201007387 */ /* 0x0081e80000100800 */
[----:B0-----:R-:W3:Y:S04]  /*a2d0*/  LDL.LU R2, [R1+0x244] ;  /* 0x0002440001027983 */ /* 0x001ee80000300800 */
        /* <DEDUP_REMOVED lines=34> */
[----:B---3--:R0:W-:Y:S04]  /*a500*/  STL [R1], R252 ;  /* 0x000000fc01007387 */ /* 0x0081e80000100800 */
[----:B0-----:R-:W3:Y:S04]  /*a510*/  LDL.LU R252, [R1+0x234] ;  /* 0x0002340001fc7983 */ /* 0x001ee80000300800 */
[----:B------:R-:W3:Y:S01]  /*a520*/  LDL R127, [R1+0xf8] ;  /* 0x0000f800017f7983 */ /* 0x000ee20000100800 */
[----:B------:R-:W-:Y:S01]  /*a530*/  PRMT R251, RZ, 0x7610, R251 ;  /* 0x00007610fffb7816 */ /* 0x000fe200000000fb */
[----:B--2---:R-:W-:-:S05]  /*a540*/  IMAD.X R125, R125, 0x1, R122, P5 ;  /* 0x000000017d7d7824 */ /* 0x004fca00028e067a */
[----:B------:R-:W2:Y:S01]  /*a550*/  @P1 LDG.E.U8 R251, desc[UR26][R124.64] ;  /* 0x0000001a7cfb1981 */ /* 0x000ea2000c1e1100 */
[----:B------:R-:W-:Y:S02]  /*a560*/  ISETP.GT.AND P2, PT, R117, 0xc, PT ;  /* 0x0000000c7500780c */ /* 0x000fe40003f44270 */
[----:B------:R-:W-:Y:S01]  /*a570*/  PRMT R249, RZ, 0x7610, R249 ;  /* 0x00007610fff97816 */ /* 0x000fe200000000f9 */
[----:B------:R-:W4:Y:S01]  /*a580*/  LDL R125, [R1+0xf4] ;  /* 0x0000f400017d7983 */ /* 0x000f220000100800 */
[----:B---3--:R-:W-:-:S03]  /*a590*/  IADD3 R126, P6, PT, R127, R121, RZ ;  /* 0x000000797f7e7210 */ /* 0x008fc60007fde0ff */
[----:B------:R-:W3:Y:S04]  /*a5a0*/  LDL R127, [R1+0x1f8] ;  /* 0x0001f800017f7983 */ /* 0x000ee80000100800 */
[----:B--2---:R0:W-:Y:S04]  /*a5b0*/  STL [R1+0x22c], R251 ;  /* 0x00022cfb01007387 */ /* 0x0041e80000100800 */
[----:B0-----:R-:W2:Y:S01]  /*a5c0*/  LDL R251, [R1+0x1ec] ;  /* 0x0001ec0001fb7983 */ /* 0x001ea20000100800 */
[----:B---3--:R-:W-:-:S05]  /*a5d0*/  IMAD.X R127, R127, 0x1, R122, P6 ;  /* 0x000000017f7f7824 */ /* 0x008fca00030e067a */
[----:B------:R-:W3:Y:S04]  /*a5e0*/  @P2 LDG.E.U8 R249, desc[UR26][R126.64] ;  /* 0x0000001a7ef92981 */ /* 0x000ee8000c1e1100 */
[----:B------:R-:W5:Y:S01]  /*a5f0*/  LDL R127, [R1+0xf0] ;  /* 0x0000f000017f7983 */ /* 0x000f620000100800 */
[----:B------:R-:W-:Y:S02]  /*a600*/  ISETP.GT.AND P4, PT, R117, 0xd, PT ;  /* 0x0000000d7500780c */ /* 0x000fe40003f84270 */
[----:B----4-:R-:W-:Y:S02]  /*a610*/  IADD3 R124, P5, PT, R125, R121, RZ ;  /* 0x000000797d7c7210 */ /* 0x010fe40007fbe0ff */
[----:B------:R-:W-:-:S03]  /*a620*/  PRMT R247, RZ, 0x7610, R247 ;  /* 0x00007610fff77816 */ /* 0x000fc600000000f7 */
[----:B--2---:R-:W-:Y:S02]  /*a630*/  IMAD.X R125, R251, 0x1, R122, P5 ;  /* 0x00000001fb7d7824 */ /* 0x004fe400028e067a */
[----:B------:R-:W2:Y:S04]  /*a640*/  LDL R251, [R1+0x1d4] ;  /* 0x0001d40001fb7983 */ /* 0x000ea80000100800 */
[----:B------:R0:W4:Y:S04]  /*a650*/  @P4 LDG.E.U8 R247, desc[UR26][R124.64] ;  /* 0x0000001a7cf74981 */ /* 0x000128000c1e1100 */
[----:B---3--:R1:W-:Y:S04]  /*a660*/  STL [R1+0x230], R249 ;  /* 0x000230f901007387 */ /* 0x0083e80000100800 */
[----:B------:R-:W0:Y:S01]  /*a670*/  LDL R125, [R1+0xec] ;  /* 0x0000ec00017d7983 */ /* 0x000e220000100800 */
[----:B-----5:R-:W-:-:S03]  /*a680*/  IADD3 R126, P6, PT, R127, R121, RZ ;  /* 0x000000797f7e7210 */ /* 0x020fc60007fde0ff */
[----:B-1----:R-:W3:Y:S04]  /*a690*/  LDL R249, [R1+0xe8] ;  /* 0x0000e80001f97983 */ /* 0x002ee80000100800 */
[----:B------:R-:W5:Y:S01]  /*a6a0*/  LDL R127, [R1+0x1e4] ;  /* 0x0001e400017f7983 */ /* 0x000f620000100800 */
[----:B------:R-:W-:Y:S02]  /*a6b0*/  ISETP.GT.AND P1, PT, R117, 0xe, PT ;  /* 0x0000000e7500780c */ /* 0x000fe40003f24270 */
[----:B------:R-:W-:Y:S02]  /*a6c0*/  PRMT R245, RZ, 0x7610, R245 ;  /* 0x00007610fff57816 */ /* 0x000fe400000000f5 */
[----:B0-----:R-:W-:Y:S02]  /*a6d0*/  IADD3 R124, P5, PT, R125, R121, RZ ;  /* 0x000000797d7c7210 */ /* 0x001fe40007fbe0ff */
[----:B------:R-:W2:Y:S01]  /*a6e0*/  LDL R125, [R1+0x1e0] ;  /* 0x0001e000017d7983 */ /* 0x000ea20000100800 */
[----:B-----5:R-:W-:-:S06]  /*a6f0*/  IMAD.X R127, R127, 0x1, R122, P6 ;  /* 0x000000017f7f7824 */ /* 0x020fcc00030e067a */
[----:B------:R3:W5:Y:S04]  /*a700*/  @P1 LDG.E.U8 R245, desc[UR26][R126.64] ;  /* 0x0000001a7ef51981 */ /* 0x000768000c1e1100 */
[----:B------:R-:W4:Y:S01]  /*a710*/  LDL R127, [R1+0xe4] ;  /* 0x0000e400017f7983 */ /* 0x000f220000100800 */
[C---:B------:R-:W-:Y:S02]  /*a720*/  ISETP.GT.AND P2, PT, R117.reuse, 0xf, PT ;  /* 0x0000000f7500780c */ /* 0x040fe40003f44270 */
[----:B------:R-:W-:Y:S02]  /*a730*/  ISETP.GT.AND P4, PT, R117, 0x10, PT ;  /* 0x000000107500780c */ /* 0x000fe40003f84270 */
[----:B------:R-:W-:Y:S02]  /*a740*/  PRMT R243, RZ, 0x7610, R243 ;  /* 0x00007610fff37816 */ /* 0x000fe400000000f3 */
[----:B---3--:R-:W-:-:S02]  /*a750*/  IADD3 R126, P6, PT, R249, R121, RZ ;  /* 0x00000079f97e7210 */ /* 0x008fc40007fde0ff */
[----:B------:R-:W-:Y:S01]  /*a760*/  PRMT R223, RZ, 0x7610, R223 ;  /* 0x00007610ffdf7816 */ /* 0x000fe200000000df */
[----:B------:R-:W3:Y:S01]  /*a770*/  LDL R249, [R1+0x1d0] ;  /* 0x0001d00001f97983 */ /* 0x000ee20000100800 */
[----:B--2---:R-:W-:-:S05]  /*a780*/  IMAD.X R125, R125, 0x1, R122, P5 ;  /* 0x000000017d7d7824 */ /* 0x004fca00028e067a */
[----:B------:R4:W2:Y:S04]  /*a790*/  @P2 LDG.E.U8 R243, desc[UR26][R124.64] ;  /* 0x0000001a7cf32981 */ /* 0x0008a8000c1e1100 */
[----:B------:R-:W2:Y:S01]  /*a7a0*/  LDL R125, [R1+0x1dc] ;  /* 0x0001dc00017d7983 */ /* 0x000ea20000100800 */
[----:B----4-:R-:W-:Y:S01]  /*a7b0*/  IADD3 R124, P5, PT, R127, R121, RZ ;  /* 0x000000797f7c7210 */ /* 0x010fe20007fbe0ff */
[----:B------:R-:W-:Y:S01]  /*a7c0*/  IMAD.X R127, R251, 0x1, R122, P6 ;  /* 0x00000001fb7f7824 */ /* 0x000fe200030e067a */
[----:B------:R-:W-:Y:S01]  /*a7d0*/  ISETP.GT.AND P1, PT, R117, 0x11, PT ;  /* 0x000000117500780c */ /* 0x000fe20003f24270 */
[----:B------:R-:W4:Y:S04]  /*a7e0*/  LDL R251, [R1+0xd8] ;  /* 0x0000d80001fb7983 */ /* 0x000f280000100800 */
[----:B------:R0:W2:Y:S04]  /*a7f0*/  @P4 LDG.E.U8 R223, desc[UR26][R126.64] ;  /* 0x0000001a7edf4981 */ /* 0x0000a8000c1e1100 */
[----:B------:R-:W0:Y:S01]  /*a800*/  LDL R127, [R1+0xe0] ;  /* 0x0000e000017f7983 */ /* 0x000e220000100800 */
[----:B------:R-:W-:-:S02]  /*a810*/  PRMT R221, RZ, 0x7610, R221 ;  /* 0x00007610ffdd7816 */ /* 0x000fc400000000dd */
[----:B------:R-:W-:Y:S02]  /*a820*/  ISETP.GT.AND P2, PT, R117, 0x12, PT ;  /* 0x000000127500780c */ /* 0x000fe40003f44270 */
[----:B0-----:R-:W-:Y:S02]  /*a830*/  IADD3 R126, P6, PT, R127, R121, RZ ;  /* 0x000000797f7e7210 */ /* 0x001fe40007fde0ff */
[----:B------:R-:W3:Y:S01]  /*a840*/  LDL R127, [R1+0x1d8] ;  /* 0x0001d800017f7983 */ /* 0x000ee20000100800 */
[----:B--2---:R-:W-:-:S05]  /*a850*/  IMAD.X R125, R125, 0x1, R122, P5 ;  /* 0x000000017d7d7824 */ /* 0x004fca00028e067a */
[----:B------:R0:W2:Y:S01]  /*a860*/  @P1 LDG.E.U8 R221, desc[UR26][R124.64] ;  /* 0x0000001a7cdd1981 */ /* 0x0000a2000c1e1100 */
[----:B------:R-:W-:-:S03]  /*a870*/  PRMT R219, RZ, 0x7610, R219 ;  /* 0x00007610ffdb7816 */ /* 0x000fc600000000db */
[----:B------:R-:W0:Y:S01]  /*a880*/  LDL R125, [R1+0xdc] ;  /* 0x0000dc00017d7983 */ /* 0x000e220000100800 */
[----:B---3--:R-:W-:-:S05]  /*a890*/  IMAD.X R127, R127, 0x1, R122, P6 ;  /* 0x000000017f7f7824 */ /* 0x008fca00030e067a */
[----:B------:R4:W3:Y:S04]  /*a8a0*/  @P2 LDG.E.U8 R219, desc[UR26][R126.64] ;  /* 0x0000001a7edb2981 */ /* 0x0008e8000c1e1100 */
[----:B------:R-:W2:Y:S01]  /*a8b0*/  LDL R127, [R1+0x1cc] ;  /* 0x0001cc00017f7983 */ /* 0x000ea20000100800 */
[----:B------:R-:W-:Y:S02]  /*a8c0*/  ISETP.GT.AND P4, PT, R117, 0x13, PT ;  /* 0x000000137500780c */ /* 0x000fe40003f84270 */
[-C--:B0-----:R-:W-:Y:S02]  /*a8d0*/  IADD3 R124, P5, PT, R125, R121.reuse, RZ ;  /* 0x000000797d7c7210 */ /* 0x081fe40007fbe0ff */
[----:B------:R-:W-:Y:S02]  /*a8e0*/  ISETP.GT.AND P1, PT, R117, 0x14, PT ;  /* 0x000000147500780c */ /* 0x000fe40003f24270 */
[----:B------:R-:W-:Y:S01]  /*a8f0*/  PRMT R217, RZ, 0x7610, R217 ;  /* 0x00007610ffd97816 */ /* 0x000fe200000000d9 */
[----:B------:R-:W-:Y:S01]  /*a900*/  IMAD.X R125, R249, 0x1, R122, P5 ;  /* 0x00000001f97d7824 */ /* 0x000fe200028e067a */
[----:B----4-:R-:W-:Y:S01]  /*a910*/  IADD3 R126, P6, PT, R251, R121, RZ ;  /* 0x00000079fb7e7210 */ /* 0x010fe20007fde0ff */
[----:B------:R-:W4:Y:S01]  /*a920*/  LDL R249, [R1+0x1c4] ;  /* 0x0001c40001f97983 */ /* 0x000f220000100800 */
[----:B------:R-:W-:-:S03]  /*a930*/  PRMT R215, RZ, 0x7610, R215 ;  /* 0x00007610ffd77816 */ /* 0x000fc600000000d7 */
[----:B------:R0:W3:Y:S01]  /*a940*/  @P4 LDG.E.U8 R217, desc[UR26][R124.64] ;  /* 0x0000001a7cd94981 */ /* 0x0000e2000c1e1100 */
[----:B------:R-:W-:Y:S02]  /*a950*/  ISETP.GT.AND P2, PT, R117, 0x15, PT ;  /* 0x000000157500780c */ /* 0x000fe40003f44270 */
[----:B------:R-:W-:Y:S01]  /*a960*/  PRMT R213, RZ, 0x7610, R213 ;  /* 0x00007610ffd57816 */ /* 0x000fe200000000d5 */
[----:B------:R-:W3:Y:S04]  /*a970*/  LDL R251, [R1+0x1c0] ;  /* 0x0001c00001fb7983 */ /* 0x000ee80000100800 */
[----:B------:R-:W0:Y:S01]  /*a980*/  LDL R125, [R1+0xd4] ;  /* 0x0000d400017d7983 */ /* 0x000e220000100800 */
[----:B--2---:R-:W-:-:S05]  /*a990*/  IMAD.X R127, R127, 0x1, R122, P6 ;  /* 0x000000017f7f7824 */ /* 0x004fca00030e067a */
[----:B------:R1:W2:Y:S04]  /*a9a0*/  @P1 LDG.E.U8 R215, desc[UR26][R126.64] ;  /* 0x0000001a7ed71981 */ /* 0x0002a8000c1e1100 */
[----:B------:R-:W1:Y:S01]  /*a9b0*/  LDL R127, [R1+0xd0] ;  /* 0x0000d000017f7983 */ /* 0x000e620000100800 */
[----:B0-----:R-:W-:-:S03]  /*a9c0*/  IADD3 R124, P5, PT, R125, R121, RZ ;  /* 0x000000797d7c7210 */ /* 0x001fc60007fbe0ff */
[----:B------:R-:W2:Y:S01]  /*a9d0*/  LDL R125, [R1+0x1c8] ;  /* 0x0001c800017d7983 */ /* 0x000ea20000100800 */
[----:B-1----:R-:W-:-:S03]  /*a9e0*/  IADD3 R126, P6, PT, R127, R121, RZ ;  /* 0x000000797f7e7210 */ /* 0x002fc60007fde0ff */
[----:B------:R-:W3:Y:S01]  /*a9f0*/  LDL R127, [R1+0xcc] ;  /* 0x0000cc00017f7983 */ /* 0x000ee20000100800 */
[----:B------:R-:W-:Y:S02]  /*aa00*/  ISETP.GT.AND P4, PT, R117, 0x16, PT ;  /* 0x000000167500780c */ /* 0x000fe40003f84270 */
[----:B------:R-:W-:Y:S01]  /*aa10*/  PRMT R211, RZ, 0x7610, R211 ;  /* 0x00007610ffd37816 */ /* 0x000fe200000000d3 */
[----:B--2---:R-:W-:-:S05]  /*aa20*/  IMAD.X R125, R125, 0x1, R122, P5 ;  /* 0x000000017d7d7824 */ /* 0x004fca00028e067a */
[----:B------:R3:W2:Y:S02]  /*aa30*/  @P2 LDG.E.U8 R213, desc[UR26][R124.64] ;  /* 0x0000001a7cd52981 */ /* 0x0006a4000c1e1100 */
[-C--:B---3--:R-:W-:Y:S01]  /*aa40*/  IADD3 R124, P5, PT, R127, R121.reuse, RZ ;  /* 0x000000797f7c7210 */ /* 0x088fe20007fbe0ff */
[----:B----4-:R-:W-:Y:S01]  /*aa50*/  IMAD.X R127, R249, 0x1, R122, P6 ;  /* 0x00000001f97f7824 */ /* 0x010fe200030e067a */
[----:B------:R-:W-:Y:S01]  /*aa60*/  ISETP.GT.AND P1, PT, R117, 0x17, PT ;  /* 0x000000177500780c */ /* 0x000fe20003f24270 */
[----:B------:R-:W3:Y:S04]  /*aa70*/  LDL R249, [R1+0xc0] ;  /* 0x0000c00001f97983 */ /* 0x000ee80000100800 */
[----:B------:R0:W4:Y:S04]  /*aa80*/  @P4 LDG.E.U8 R211, desc[UR26][R126.64] ;  /* 0x0000001a7ed34981 */ /* 0x000128000c1e1100 */
[----:B------:R-:W0:Y:S01]  /*aa90*/  LDL R127, [R1+0xc8] ;  /* 0x0000c800017f7983 */ /* 0x000e220000100800 */
[----:B------:R-:W-:Y:S01]  /*aaa0*/  PRMT R210, RZ, 0x7610, R210 ;  /* 0x00007610ffd27816 */ /* 0x000fe200000000d2 */
[----:B------:R-:W-:Y:S01]  /*aab0*/  IMAD.X R125, R251, 0x1, R122, P5 ;  /* 0x00000001fb7d7824 */ /* 0x000fe200028e067a */
[----:B------:R-:W-:Y:S01]  /*aac0*/  ISETP.GT.AND P2, PT, R117, 0x18, PT ;  /* 0x000000187500780c */ /* 0x000fe20003f44270 */
[----:B------:R-:W2:Y:S04]  /*aad0*/  LDL R251, [R1+0x1b8] ;  /* 0x0001b80001fb7983 */ /* 0x000ea80000100800 */
[----:B------:R1:W2:Y:S04]  /*aae0*/  @P1 LDG.E.U8 R210, desc[UR26][R124.64] ;  /* 0x0000001a7cd21981 */ /* 0x0002a8000c1e1100 */
[----:B------:R-:W1:Y:S01]  /*aaf0*/  LDL R125, [R1+0xc4] ;  /* 0x0000c400017d7983 */ /* 0x000e620000100800 */
[----:B0-----:R-:W-:-:S03]  /*ab00*/  IADD3 R126, P6, PT, R127, R121, RZ ;  /* 0x000000797f7e7210 */ /* 0x001fc60007fde0ff */
[----:B------:R-:W2:Y:S01]  /*ab10*/  LDL R127, [R1+0x20c] ;  /* 0x00020c00017f7983 */ /* 0x000ea20000100800 */
[----:B------:R-:W-:Y:S02]  /*ab20*/  PRMT R209, RZ, 0x7610, R209 ;  /* 0x00007610ffd17816 */ /* 0x000fe400000000d1 */
[----:B-1----:R-:W-:Y:S02]  /*ab30*/  IADD3 R124, P5, PT, R125, R121, RZ ;  /* 0x000000797d7c7210 */ /* 0x002fe40007fbe0ff */
[----:B------:R-:W3:Y:S01]  /*ab40*/  LDL R125, [R1+0x1bc] ;  /* 0x0001bc00017d7983 */ /* 0x000ee20000100800 */
[----:B--2---:R-:W-:-:S05]  /*ab50*/  IMAD.X R127, R127, 0x1, R122, P6 ;  /* 0x000000017f7f7824 */ /* 0x004fca00030e067a */
[----:B------:R0:W2:Y:S04]  /*ab60*/  @P2 LDG.E.U8 R209, desc[UR26][R126.64] ;  /* 0x0000001a7ed12981 */ /* 0x0000a8000c1e1100 */
[----:B------:R-:W2:Y:S01]  /*ab70*/  LDL R127, [R1+0xbc] ;  /* 0x0000bc00017f7983 */ /* 0x000ea20000100800 */
[C---:B------:R-:W-:Y:S02]  /*ab80*/  ISETP.GT.AND P4, PT, R117.reuse, 0x19, PT ;  /* 0x000000197500780c */ /* 0x040fe40003f84270 */
[----:B------:R-:W-:Y:S01]  /*ab90*/  ISETP.GT.AND P1, PT, R117, 0x1a, PT ;  /* 0x0000001a7500780c */ /* 0x000fe20003f24270 */
[----:B---3--:R-:W-:Y:S01]  /*aba0*/  IMAD.X R125, R125, 0x1, R122, P5 ;  /* 0x000000017d7d7824 */ /* 0x008fe200028e067a */
[----:B------:R-:W-:Y:S02]  /*abb0*/  PRMT R206, RZ, 0x7610, R206 ;  /* 0x00007610ffce7816 */ /* 0x000fe400000000ce */
[----:B0-----:R-:W-:-:S02]  /*abc0*/  IADD3 R126, P6, PT, R249, R121, RZ ;  /* 0x00000079f97e7210 */ /* 0x001fc40007fde0ff */
[----:B------:R-:W-:Y:S01]  /*abd0*/  PRMT R205, RZ, 0x7610, R205 ;  /* 0x00007610ffcd7816 */ /* 0x000fe200000000cd */
[----:B------:R-:W3:Y:S04]  /*abe0*/  LDL R249, [R1+0x1ac] ;  /* 0x0001ac0001f97983 */ /* 0x000ee80000100800 */
[----:B------:R2:W3:Y:S04]  /*abf0*/  @P4 LDG.E.U8 R206, desc[UR26][R124.64] ;  /* 0x0000001a7cce4981 */ /* 0x0004e8000c1e1100 */
[----:B------:R-:W3:Y:S01]  /*ac00*/  LDL R125, [R1+0x1b4] ;  /* 0x0001b400017d7983 */ /* 0x000ee20000100800 */
[----:B--2---:R-:W-:Y:S01]  /*ac10*/  IADD3 R124, P5, PT, R127, R121, RZ ;  /* 0x000000797f7c7210 */ /* 0x004fe20007fbe0ff */
[----:B------:R-:W-:Y:S01]  /*ac20*/  IMAD.X R127, R251, 0x1, R122, P6 ;  /* 0x00000001fb7f7824 */ /* 0x000fe200030e067a */
[----:B------:R-:W-:Y:S01]  /*ac30*/  ISETP.GT.AND P2, PT, R117, 0x1b, PT ;  /* 0x0000001b7500780c */ /* 0x000fe20003f44270 */
[----:B------:R-:W2:Y:S04]  /*ac40*/  LDL R251, [R1+0xb0] ;  /* 0x0000b00001fb7983 */ /* 0x000ea80000100800 */
[----:B------:R0:W2:Y:S04]  /*ac50*/  @P1 LDG.E.U8 R205, desc[UR26][R126.64] ;  /* 0x0000001a7ecd1981 */ /* 0x0000a8000c1e1100 */
[----:B------:R-:W0:Y:S01]  /*ac60*/  LDL R127, [R1+0xb8] ;  /* 0x0000b800017f7983 */ /* 0x000e220000100800 */
[----:B------:R-:W-:-:S02]  /*ac70*/  PRMT R203, RZ, 0x7610, R203 ;  /* 0x00007610ffcb7816 */ /* 0x000fc400000000cb */
[----:B------:R-:W-:Y:S01]  /*ac80*/  ISETP.GT.AND P4, PT, R117, 0x1c, PT ;  /* 0x0000001c7500780c */ /* 0x000fe20003f84270 */
[----:B---3--:R-:W-:-:S05]  /*ac90*/  IMAD.X R125, R125, 0x1, R122, P5 ;  /* 0x000000017d7d7824 */ /* 0x008fca00028e067a */
[----:B------:R1:W3:Y:S01]  /*aca0*/  @P2 LDG.E.U8 R203, desc[UR26][R124.64] ;  /* 0x0000001a7ccb2981 */ /* 0x0002e2000c1e1100 */
[----:B------:R-:W-:-:S03]  /*acb0*/  PRMT R200, RZ, 0x7610, R200 ;  /* 0x00007610ffc87816 */ /* 0x000fc600000000c8 */
[----:B------:R-:W1:Y:S01]  /*acc0*/  LDL R125, [R1+0xb4] ;  /* 0x0000b400017d7983 */ /* 0x000e620000100800 */
[----:B0-----:R-:W-:-:S03]  /*acd0*/  IADD3 R126, P6, PT, R127, R121, RZ ;  /* 0x000000797f7e7210 */ /* 0x001fc60007fde0ff */
[----:B------:R-:W2:Y:S01]  /*ace0*/  LDL R127, [R1+0x1b0] ;  /* 0x0001b000017f7983 */ /* 0x000ea20000100800 */
[----:B------:R-:W-:Y:S01]  /*acf0*/  ISETP.GT.AND P1, PT, R117, 0x1d, PT ;  /* 0x0000001d7500780c */ /* 0x000fe20003f24270 */
[----:B--2---:R-:W-:-:S05]  /*ad00*/  IMAD.X R127, R127, 0x1, R122, P6 ;  /* 0x000000017f7f7824 */ /* 0x004fca00030e067a */
[----:B------:R0:W2:Y:S04]  /*ad10*/  @P4 LDG.E.U8 R200, desc[UR26][R126.64] ;  /* 0x0000001a7ec84981 */ /* 0x0000a8000c1e1100 */
[----:B------:R-:W2:Y:S01]  /*ad20*/  LDL R127, [R1+0x1a8] ;  /* 0x0001a800017f7983 */ /* 0x000ea20000100800 */
[-C--:B-1----:R-:W-:Y:S02]  /*ad30*/  IADD3 R124, P5, PT, R125, R121.reuse, RZ ;  /* 0x000000797d7c7210 */ /* 0x082fe40007fbe0ff */
[----:B------:R-:W-:Y:S02]  /*ad40*/  ISETP.GT.AND P2, PT, R117, 0x1e, PT ;  /* 0x0000001e7500780c */ /* 0x000fe40003f44270 */
[----:B------:R-:W-:Y:S01]  /*ad50*/  PRMT R199, RZ, 0x7610, R199 ;  /* 0x00007610ffc77816 */ /* 0x000fe200000000c7 */
[----:B------:R-:W-:Y:S01]  /*ad60*/  IMAD.X R125, R249, 0x1, R122, P5 ;  /* 0x00000001f97d7824 */ /* 0x000fe200028e067a */
[----:B0-----:R-:W-:Y:S01]  /*ad70*/  IADD3 R126, P6, PT, R251, R121, RZ ;  /* 0x00000079fb7e7210 */ /* 0x001fe20007fde0ff */
[----:B------:R-:W3:Y:S01]  /*ad80*/  LDL R249, [R1+0x200] ;  /* 0x0002000001f97983 */ /* 0x000ee20000100800 */
        /* <DEDUP_REMOVED lines=13> */
[----:B------:R-:W-:Y:S01]  /*ae60*/  ISETP.GT.AND P1, PT, R117, 0x20, PT ;  /* 0x000000207500780c */ /* 0x000fe20003f24270 */
[----:B--2---:R-:W-:Y:S01]  /*ae70*/  IMAD.X R125, R125, 0x1, R122, P5 ;  /* 0x000000017d7d7824 */ /* 0x004fe200028e067a */
[----:B------:R-:W-:-:S04]  /*ae80*/  PRMT R193, RZ, 0x7610, R193 ;  /* 0x00007610ffc17816 */ /* 0x000fc800000000c1 */
[----:B------:R3:W2:Y:S02]  /*ae90*/  @P4 LDG.E.U8 R194, desc[UR26][R124.64] ;  /* 0x0000001a7cc24981 */ /* 0x0006a4000c1e1100 */
[-C--:B---3--:R-:W-:Y:S01]  /*aea0*/  IADD3 R124, P5, PT, R127, R121.reuse, RZ ;  /* 0x000000797f7c7210 */ /* 0x088fe20007fbe0ff */
[--C-:B------:R-:W-:Y:S01]  /*aeb0*/  IMAD.X R127, R249, 0x1, R122.reuse, P6 ;  /* 0x00000001f97f7824 */ /* 0x100fe200030e067a */
[----:B------:R-:W-:Y:S01]  /*aec0*/  ISETP.GT.AND P2, PT, R117, 0x21, PT ;  /* 0x000000217500780c */ /* 0x000fe20003f44270 */
[----:B------:R-:W3:Y:S04]  /*aed0*/  LDL R249, [R1+0x98] ;  /* 0x0000980001f97983 */ /* 0x000ee80000100800 */
[----:B------:R0:W2:Y:S04]  /*aee0*/  @P1 LDG.E.U8 R193, desc[UR26][R126.64] ;  /* 0x0000001a7ec11981 */ /* 0x0000a8000c1e1100 */
        /* <DEDUP_REMOVED lines=66> */
[----:B------:R-:W-:Y:S01]  /*b310*/  IMAD.X R127, R249, 0x1, R122, P6 ;  /* 0x00000001f97f7824 */ /* 0x000fe200030e067a */
        /* <DEDUP_REMOVED lines=98> */
[--C-:B------:R-:W-:Y:S01]  /*b940*/  IMAD.X R127, R251, 0x1, R122.reuse, P6 ;  /* 0x00000001fb7f7824 */ /* 0x100fe200030e067a */
[----:B------:R-:W-:Y:S01]  /*b950*/  ISETP.GT.AND P2, PT, R117, 0x39, PT ;  /* 0x000000397500780c */ /* 0x000fe20003f44270 */
[----:B------:R-:W2:Y:S04]  /*b960*/  LDL R251, [R1+0x38] ;  /* 0x0000380001fb7983 */ /* 0x000ea80000100800 */
[----:B------:R0:W2:Y:S04]  /*b970*/  @P1 LDG.E.U8 R145, desc[UR26][R126.64] ;  /* 0x0000001a7e911981 */ /* 0x0000a8000c1e1100 */
[----:B------:R-:W0:Y:S01]  /*b980*/  LDL R127, [R1+0x40] ;  /* 0x00004000017f7983 */ /* 0x000e220000100800 */
[----:B------:R-:W-:Y:S01]  /*b990*/  PRMT R143, RZ, 0x7610, R143 ;  /* 0x00007610ff8f7816 */ /* 0x000fe2000000008f */
[----:B---3--:R-:W-:-:S05]  /*b9a0*/  IMAD.X R125, R125, 0x1, R122, P5 ;  /* 0x000000017d7d7824 */ /* 0x008fca00028e067a */
[----:B------:R1:W3:Y:S04]  /*b9b0*/  @P2 LDG.E.U8 R143, desc[UR26][R124.64] ;  /* 0x0000001a7c8f2981 */ /* 0x0002e8000c1e1100 */
[----:B------:R-:W1:Y:S01]  /*b9c0*/  LDL R125, [R1+0x3c] ;  /* 0x00003c00017d7983 */ /* 0x000e620000100800 */
[----:B0-----:R-:W-:-:S03]  /*b9d0*/  IADD3 R126, P6, PT, R127, R121, RZ ;  /* 0x000000797f7e7210 */ /* 0x001fc60007fde0ff */
[----:B------:R-:W2:Y:S01]  /*b9e0*/  LDL R127, [R1+0x144] ;  /* 0x00014400017f7983 */ /* 0x000ea20000100800 */
[C---:B------:R-:W-:Y:S02]  /*b9f0*/  ISETP.GT.AND P4, PT, R117.reuse, 0x3a, PT ;  /* 0x0000003a7500780c */ /* 0x040fe40003f84270 */
[----:B------:R-:W-:Y:S02]  /*ba00*/  ISETP.GT.AND P1, PT, R117, 0x3b, PT ;  /* 0x0000003b7500780c */ /* 0x000fe40003f24270 */
[----:B------:R-:W-:Y:S02]  /*ba10*/  PRMT R140, RZ, 0x7610, R140 ;  /* 0x00007610ff8c7816 */ /* 0x000fe4000000008c */
[----:B------:R-:W-:Y:S02]  /*ba20*/  PRMT R139, RZ, 0x7610, R139 ;  /* 0x00007610ff8b7816 */ /* 0x000fe4000000008b */
[----:B-1----:R-:W-:-:S05]  /*ba30*/  IADD3 R124, P5, PT, R125, R121, RZ ;  /* 0x000000797d7c7210 */ /* 0x002fca0007fbe0ff */
[--C-:B------:R-:W-:Y:S01]  /*ba40*/  IMAD.X R125, R249, 0x1, R122.reuse, P5 ;  /* 0x00000001f97d7824 */ /* 0x100fe200028e067a */
[----:B------:R-:W-:Y:S01]  /*ba50*/  ISETP.GT.AND P2, PT, R117, 0x3c, PT ;  /* 0x0000003c7500780c */ /* 0x000fe20003f44270 */
[----:B------:R-:W3:Y:S04]  /*ba60*/  LDL R249, [R1+0x134] ;  /* 0x0001340001f97983 */ /* 0x000ee80000100800 */
[----:B------:R-:W3:Y:S04]  /*ba70*/  @P1 LDG.E.U8 R139, desc[UR26][R124.64] ;  /* 0x0000001a7c8b1981 */ /* 0x000ee8000c1e1100 */
[----:B------:R-:W3:Y:S01]  /*ba80*/  LDL R125, [R1+0x34] ;  /* 0x00003400017d7983 */ /* 0x000ee20000100800 */
[----:B--2---:R-:W-:-:S05]  /*ba90*/  IMAD.X R127, R127, 0x1, R122, P6 ;  /* 0x000000017f7f7824 */ /* 0x004fca00030e067a */
[----:B------:R0:W2:Y:S04]  /*baa0*/  @P4 LDG.E.U8 R140, desc[UR26][R126.64] ;  /* 0x0000001a7e8c4981 */ /* 0x0000a8000c1e1100 */
[----:B------:R-:W2:Y:S01]  /*bab0*/  LDL R127, [R1+0x13c] ;  /* 0x00013c00017f7983 */ /* 0x000ea20000100800 */
[-C--:B0-----:R-:W-:Y:S02]  /*bac0*/  IADD3 R126, P6, PT, R251, R121.reuse, RZ ;  /* 0x00000079fb7e7210 */ /* 0x081fe40007fde0ff */
[----:B------:R-:W-:Y:S01]  /*bad0*/  PRMT R137, RZ, 0x7610, R137 ;  /* 0x00007610ff897816 */ /* 0x000fe20000000089 */
[----:B------:R-:W4:Y:S01]  /*bae0*/  LDL R251, [R1+0x130] ;  /* 0x0001300001fb7983 */ /* 0x000f220000100800 */
[----:B---3--:R-:W-:-:S03]  /*baf0*/  IADD3 R124, P5, PT, R125, R121, RZ ;  /* 0x000000797d7c7210 */ /* 0x008fc60007fbe0ff */
[----:B------:R-:W3:Y:S01]  /*bb00*/  LDL R125, [R1+0x138] ;  /* 0x00013800017d7983 */ /* 0x000ee20000100800 */
[----:B--2---:R-:W-:-:S05]  /*bb10*/  IMAD.X R127, R127, 0x1, R122, P6 ;  /* 0x000000017f7f7824 */ /* 0x004fca00030e067a */
[----:B------:R0:W2:Y:S04]  /*bb20*/  @P2 LDG.E.U8 R137, desc[UR26][R126.64] ;  /* 0x0000001a7e892981 */ /* 0x0000a8000c1e1100 */
[----:B------:R-:W0:Y:S01]  /*bb30*/  LDL R127, [R1+0x30] ;  /* 0x00003000017f7983 */ /* 0x000e220000100800 */
[----:B---3--:R-:W-:Y:S01]  /*bb40*/  IMAD.X R125, R125, 0x1, R122, P5 ;  /* 0x000000017d7d7824 */ /* 0x008fe200028e067a */
[----:B0-----:R-:W-:Y:S02]  /*bb50*/  IADD3 R126, P5, PT, R127, R121, RZ ;  /* 0x000000797f7e7210 */ /* 0x001fe40007fbe0ff */
[----:B------:R-:W3:Y:S01]  /*bb60*/  LDL R127, [R1+0x28] ;  /* 0x00002800017f7983 */ /* 0x000ee20000100800 */
[----:B------:R-:W-:Y:S02]  /*bb70*/  ISETP.GT.AND P4, PT, R117, 0x3d, PT ;  /* 0x0000003d7500780c */ /* 0x000fe40003f84270 */
[----:B------:R-:W-:-:S11]  /*bb80*/  PRMT R134, RZ, 0x7610, R134 ;  /* 0x00007610ff867816 */ /* 0x000fd60000000086 */
[----:B------:R3:W2:Y:S01]  /*bb90*/  @P4 LDG.E.U8 R134, desc[UR26][R124.64] ;  /* 0x0000001a7c864981 */ /* 0x0006a2000c1e1100 */
[C---:B------:R-:W-:Y:S02]  /*bba0*/  ISETP.GT.AND P1, PT, R117.reuse, 0x3e, PT ;  /* 0x0000003e7500780c */ /* 0x040fe40003f24270 */
[----:B------:R-:W-:Y:S02]  /*bbb0*/  ISETP.GT.AND P2, PT, R117, 0x3f, PT ;  /* 0x0000003f7500780c */ /* 0x000fe40003f44270 */
[----:B------:R-:W-:Y:S02]  /*bbc0*/  PRMT R133, RZ, 0x7610, R133 ;  /* 0x00007610ff857816 */ /* 0x000fe40000000085 */
[----:B------:R-:W-:Y:S02]  /*bbd0*/  PRMT R131, RZ, 0x7610, R131 ;  /* 0x00007610ff837816 */ /* 0x000fe40000000083 */
[----:B------:R-:W-:Y:S02]  /*bbe0*/  PRMT R128, RZ, 0x7610, R128 ;  /* 0x00007610ff807816 */ /* 0x000fe40000000080 */
[----:B------:R-:W-:-:S02]  /*bbf0*/  PRMT R129, RZ, 0x7610, R129 ;  /* 0x00007610ff817816 */ /* 0x000fc40000000081 */
[----:B------:R-:W-:Y:S02]  /*bc00*/  PRMT R130, RZ, 0x7610, R130 ;  /* 0x00007610ff827816 */ /* 0x000fe40000000082 */
[----:B------:R-:W-:Y:S02]  /*bc10*/  PRMT R132, RZ, 0x7610, R132 ;  /* 0x00007610ff847816 */ /* 0x000fe40000000084 */
        /* <DEDUP_REMOVED lines=23> */
[----:B---3--:R-:W-:Y:S01]  /*bd90*/  IADD3 R124, P4, PT, R127, R121, RZ ;  /* 0x000000797f7c7210 */ /* 0x008fe20007f9e0ff */
[--C-:B------:R-:W-:Y:S02]  /*bda0*/  IMAD.X R127, R249, 0x1, R122.reuse, P5 ;  /* 0x00000001f97f7824 */ /* 0x100fe400028e067a */
[----:B------:R-:W0:Y:S01]  /*bdb0*/  S2R R249, SR_TID.X ;  /* 0x0000000000f97919 */ /* 0x000e220000002100 */
[----:B------:R-:W-:Y:S01]  /*bdc0*/  ISETP.GT.AND P5, PT, R117, RZ, PT ;  /* 0x000000ff7500720c */ /* 0x000fe20003fa4270 */
[----:B----4-:R-:W-:Y:S01]  /*bdd0*/  IMAD.X R125, R251, 0x1, R122, P4 ;  /* 0x00000001fb7d7824 */ /* 0x010fe200020e067a */
[----:B------:R-:W3:Y:S01]  /*bde0*/  @P1 LDG.E.U8 R133, desc[UR26][R126.64] ;  /* 0x0000001a7e851981 */ /* 0x000ee2000c1e1100 */
[----:B------:R-:W-:-:S03]  /*bdf0*/  IADD3 R241, P1, PT, R123, R241, RZ ;  /* 0x000000f17bf17210 */ /* 0x000fc60007f3e0ff */
[----:B------:R1:W4:Y:S04]  /*be00*/  @P2 LDG.E.U8 R131, desc[UR26][R124.64] ;  /* 0x0000001a7c832981 */ /* 0x000328000c1e1100 */
[----:B------:R-:W2:Y:S03]  /*be10*/  LDL.LU R251, [R1+0x8] ;  /* 0x0000080001fb7983 */ /* 0x000ea60000300800 */
[----:B-1----:R-:W-:Y:S02]  /*be20*/  @P5 IMAD.MOV.U32 R124, RZ, RZ, R121 ;  /* 0x000000ffff7c5224 */ /* 0x002fe400078e0079 */
[----:B------:R-:W-:-:S05]  /*be30*/  @P5 IMAD.MOV.U32 R125, RZ, RZ, R122 ;  /* 0x000000ffff7d5224 */ /* 0x000fca00078e007a */
[----:B------:R1:W2:Y:S01]  /*be40*/  @P5 LDG.E.U8 R128, desc[UR26][R124.64] ;  /* 0x0000001a7c805981 */ /* 0x0002a2000c1e1100 */
[----:B0-----:R-:W-:-:S04]  /*be50*/  LOP3.LUT R249, R249, 0x3f, RZ, 0xc0, !PT ;  /* 0x0000003ff9f97812 */ /* 0x001fc800078ec0ff */
[----:B------:R-:W-:Y:S02]  /*be60*/  ISETP.GE.AND P4, PT, R249, R117, PT ;  /* 0x00000075f900720c */ /* 0x000fe40003f86270 */
[----:B------:R-:W-:-:S05]  /*be70*/  SHF.R.S32.HI R249, RZ, 0x1f, R123 ;  /* 0x0000001ffff97819 */ /* 0x000fca000001147b */
[----:B------:R-:W-:Y:S01]  /*be80*/  IMAD.X R239, R249, 0x1, R239, P1 ;  /* 0x00000001f9ef7824 */ /* 0x000fe200008e06ef */
[----:B------:R-:W-:-:S05]  /*be90*/  IADD3 R120, P1, PT, R123, R120, RZ ;  /* 0x000000787b787210 */ /* 0x000fca0007f3e0ff */
[----:B------:R-:W-:Y:S01]  /*bea0*/  IMAD.X R115, R249, 0x1, R115, P1 ;  /* 0x00000001f9737824 */ /* 0x000fe200008e0673 */
[----:B------:R-:W-:-:S05]  /*beb0*/  IADD3 R114, P1, PT, R123, R114, RZ ;  /* 0x000000727b727210 */ /* 0x000fca0007f3e0ff */
[----:B------:R-:W-:Y:S01]  /*bec0*/  IMAD.X R112, R249, 0x1, R112, P1 ;  /* 0x00000001f9707824 */ /* 0x000fe200008e0670 */
[C---:B------:R-:W-:Y:S02]  /*bed0*/  IADD3 R111, P1, PT, R123.reuse, R111, RZ ;  /* 0x0000006f7b6f7210 */ /* 0x040fe40007f3e0ff */
[----:B------:R-:W-:-:S03]  /*bee0*/  IADD3 R118, P2, PT, R123, R118, RZ ;  /* 0x000000767b767210 */ /* 0x000fc60007f5e0ff */
[----:B------:R-:W-:Y:S01]  /*bef0*/  IMAD.X R109, R249, 0x1, R109, P1 ;  /* 0x00000001f96d7824 */ /* 0x000fe200008e066d */
[----:B------:R-:W-:Y:S01]  /*bf00*/  IADD3 R108, P1, PT, R123, R108, RZ ;  /* 0x0000006c7b6c7210 */ /* 0x000fe20007f3e0ff */
[----:B------:R-:W-:Y:S01]  /*bf10*/  @!P4 IMAD.MOV.U32 R126, RZ, RZ, R241 ;  /* 0x000000ffff7ec224 */ /* 0x000fe200078e00f1 */
[----:B-1----:R-:W-:Y:S01]  /*bf20*/  PRMT R124, RZ, 0x7610, R124 ;  /* 0x00007610ff7c7816 */ /* 0x002fe2000000007c */
[----:B------:R-:W-:Y:S01]  /*bf30*/  @!P4 IMAD.MOV.U32 R127, RZ, RZ, R239 ;  /* 0x000000ffff7fc224 */ /* 0x000fe200078e00ef */
[----:B------:R-:W-:Y:S01]  /*bf40*/  BAR.SYNC.DEFER_BLOCKING 0x0 ;  /* 0x0000000000007b1d */ /* 0x000fe20000010000 */
[----:B------:R-:W-:Y:S01]  /*bf50*/  IMAD.X R119, R249, 0x1, R119, P2 ;  /* 0x00000001f9777824 */ /* 0x000fe200010e0677 */
[----:B------:R-:W-:Y:S01]  /*bf60*/  IADD3 R116, P2, PT, R123, R116, RZ ;  /* 0x000000747b747210 */ /* 0x000fe20007f5e0ff */
[----:B------:R-:W-:Y:S01]  /*bf70*/  IMAD.X R106, R249, 0x1, R106, P1 ;  /* 0x00000001f96a7824 */ /* 0x000fe200008e066a */
[----:B------:R-:W-:-:S03]  /*bf80*/  IADD3 R105, P1, PT, R123, R105, RZ ;  /* 0x000000697b697210 */ /* 0x000fc60007f3e0ff */
[C---:B------:R-:W-:Y:S02]  /*bf90*/  IMAD.X R113, R249.reuse, 0x1, R113, P2 ;  /* 0x00000001f9717824 */ /* 0x040fe400010e0671 */
[----:B------:R-:W-:Y:S01]  /*bfa0*/  IMAD.X R103, R249, 0x1, R103, P1 ;  /* 0x00000001f9677824 */ /* 0x000fe200008e0667 */
[----:B------:R-:W-:-:S05]  /*bfb0*/  IADD3 R102, P1, PT, R123, R102, RZ ;  /* 0x000000667b667210 */ /* 0x000fca0007f3e0ff */
[----:B------:R-:W-:Y:S01]  /*bfc0*/  IMAD.X R100, R249, 0x1, R100, P1 ;  /* 0x00000001f9647824 */ /* 0x000fe200008e0664 */
[----:B------:R0:W2:Y:S01]  /*bfd0*/  @!P4 LDG.E.U8 R124, desc[UR26][R126.64] ;  /* 0x0000001a7e7cc981 */ /* 0x0000a2000c1e1100 */
[----:B------:R-:W-:Y:S01]  /*bfe0*/  IADD3 R99, P1, PT, R123, R99, RZ ;  /* 0x000000637b637210 */ /* 0x000fe20007f3e0ff */
[----:B0-----:R-:W-:Y:S02]  /*bff0*/  @!P4 IMAD.MOV.U32 R126, RZ, RZ, R120 ;  /* 0x000000ffff7ec224 */ /* 0x001fe400078e0078 */
[----:B------:R-:W-:-:S05]  /*c000*/  @!P4 IMAD.MOV.U32 R127, RZ, RZ, R115 ;  /* 0x000000ffff7fc224 */ /* 0x000fca00078e0073 */
[----:B------:R0:W2:Y:S01]  /*c010*/  @!P4 LDG.E.U8 R129, desc[UR26][R126.64] ;  /* 0x0000001a7e81c981 */ /* 0x0000a2000c1e1100 */
[----:B------:R-:W-:Y:S02]  /*c020*/  IMAD.X R97, R249, 0x1, R97, P1 ;  /* 0x00000001f9617824 */ /* 0x000fe400008e0661 */
[----:B0-----:R-:W-:Y:S02]  /*c030*/  @!P4 IMAD.MOV.U32 R126, RZ, RZ, R116 ;  /* 0x000000ffff7ec224 */ /* 0x001fe400078e0074 */
[----:B------:R-:W-:Y:S01]  /*c040*/  @!P4 IMAD.MOV.U32 R127, RZ, RZ, R113 ;  /* 0x000000ffff7fc224 */ /* 0x000fe200078e0071 */
[----:B------:R-:W-:-:S04]  /*c050*/  IADD3 R110, P2, PT, R123, R110, RZ ;  /* 0x0000006e7b6e7210 */ /* 0x000fc80007f5e0ff */
[----:B------:R0:W2:Y:S01]  /*c060*/  @!P4 LDG.E.U8 R130, desc[UR26][R126.64] ;  /* 0x0000001a7e82c981 */ /* 0x0000a2000c1e1100 */
[----:B------:R-:W-:Y:S01]  /*c070*/  IADD3 R96, P1, PT, R123, R96, RZ ;  /* 0x000000607b607210 */ /* 0x000fe20007f3e0ff */
[C---:B------:R-:W-:Y:S02]  /*c080*/  IMAD.X R107, R249.reuse, 0x1, R107, P2 ;  /* 0x00000001f96b7824 */ /* 0x040fe400010e066b */
[----:B0-----:R-:W-:Y:S02]  /*c090*/  @!P4 IMAD.MOV.U32 R126, RZ, RZ, R114 ;  /* 0x000000ffff7ec224 */ /* 0x001fe400078e0072 */
[----:B------:R-:W-:Y:S02]  /*c0a0*/  @!P4 IMAD.MOV.U32 R127, RZ, RZ, R112 ;  /* 0x000000ffff7fc224 */ /* 0x000fe400078e0070 */
[----:B------:R-:W-:-:S03]  /*c0b0*/  IMAD.X R94, R249, 0x1, R94, P1 ;  /* 0x00000001f95e7824 */ /* 0x000fc600008e065e */
[----:B------:R0:W2:Y:S01]  /*c0c0*/  @!P4 LDG.E.U8 R132, desc[UR26][R126.64] ;  /* 0x0000001a7e84c981 */ /* 0x0000a2000c1e1100 */
[----:B------:R-:W-:Y:S01]  /*c0d0*/  IADD3 R93, P1, PT, R123, R93, RZ ;  /* 0x0000005d7b5d7210 */ /* 0x000fe20007f3e0ff */
[----:B0-----:R-:W-:Y:S02]  /*c0e0*/  @!P4 IMAD.MOV.U32 R126, RZ, RZ, R111 ;  /* 0x000000ffff7ec224 */ /* 0x001fe400078e006f */
[----:B------:R-:W-:Y:S02]  /*c0f0*/  @!P4 IMAD.MOV.U32 R127, RZ, RZ, R109 ;  /* 0x000000ffff7fc224 */ /* 0x000fe400078e006d */
[----:B------:R-:W-:-:S03]  /*c100*/  IMAD.X R91, R249, 0x1, R91, P1 ;  /* 0x00000001f95b7824 */ /* 0x000fc600008e065b */
[----:B------:R0:W2:Y:S01]  /*c110*/  @!P4 LDG.E.U8 R135, desc[UR26][R126.64] ;  /* 0x0000001a7e87c981 */ /* 0x0000a2000c1e1100 */
[C---:B------:R-:W-:Y:S01]  /*c120*/  IADD3 R229, P1, PT, R123.reuse, R229, RZ ;  /* 0x000000e57be57210 */ /* 0x040fe20007f3e0ff */
[----:B0-----:R-:W-:Y:S02]  /*c130*/  @!P4 IMAD.MOV.U32 R126, RZ, RZ, R110 ;  /* 0x000000ffff7ec224 */ /* 0x001fe400078e006e */
[----:B------:R-:W-:Y:S01]  /*c140*/  @!P4 IMAD.MOV.U32 R127, RZ, RZ, R107 ;  /* 0x000000ffff7fc224 */ /* 0x000fe200078e006b */
[----:B------:R-:W-:Y:S01]  /*c150*/  IADD3 R104, P2, PT, R123, R104, RZ ;  /* 0x000000687b687210 */ /* 0x000fe20007f5e0ff */
[----:B------:R-:W-:-:S03]  /*c160*/  IMAD.X R227, R249, 0x1, R227, P1 ;  /* 0x00000001f9e37824 */ /* 0x000fc600008e06e3 */
        /* <DEDUP_REMOVED lines=114> */
[C---:B------:R-:W-:Y:S02]  /*c890*/  IADD3 R33, P1, PT, R123.reuse, R33, RZ ;  /* 0x000000217b217210 */ /* 0x040fe40007f3e0ff */
[----:B------:R-:W-:Y:S01]  /*c8a0*/  PRMT R180, RZ, 0x7610, R180 ;  /* 0x00007610ffb47816 */ /* 0x000fe200000000b4 */
[----:B0-----:R-:W-:Y:S02]  /*c8b0*/  @!P4 IMAD.MOV.U32 R126, RZ, RZ, R70 ;  /* 0x000000ffff7ec224 */ /* 0x001fe400078e0046 */
[----:B------:R-:W-:Y:S01]  /*c8c0*/  @!P4 IMAD.MOV.U32 R127, RZ, RZ, R67 ;  /* 0x000000ffff7fc224 */ /* 0x000fe200078e0043 */
[----:B------:R-:W-:Y:S01]  /*c8d0*/  IADD3 R64, P2, PT, R123, R64, RZ ;  /* 0x000000407b407210 */ /* 0x000fe20007f5e0ff */
[----:B------:R-:W-:-:S03]  /*c8e0*/  IMAD.X R32, R249, 0x1, R32, P1 ;  /* 0x00000001f9207824 */ /* 0x000fc600008e0620 */
[----:B------:R0:W2:Y:S01]  /*c8f0*/  @!P4 LDG.E.U8 R178, desc[UR26][R126.64] ;  /* 0x0000001a7eb2c981 */ /* 0x0000a2000c1e1100 */
[----:B------:R-:W-:Y:S02]  /*c900*/  IADD3 R31, P1, PT, R123, R31, RZ ;  /* 0x0000001f7b1f7210 */ /* 0x000fe40007f3e0ff */
[----:B------:R-:W-:Y:S01]  /*c910*/  PRMT R183, RZ, 0x7610, R183 ;  /* 0x00007610ffb77816 */ /* 0x000fe200000000b7 */
[----:B0-----:R-:W-:Y:S02]  /*c920*/  @!P4 IMAD.MOV.U32 R126, RZ, RZ, R68 ;  /* 0x000000ffff7ec224 */ /* 0x001fe400078e0044 */
[----:B------:R-:W-:Y:S02]  /*c930*/  @!P4 IMAD.MOV.U32 R127, RZ, RZ, R66 ;  /* 0x000000ffff7fc224 */ /* 0x000fe400078e0042 */
[----:B------:R-:W-:-:S03]  /*c940*/  IMAD.X R61, R249, 0x1, R61, P2 ;  /* 0x00000001f93d7824 */ /* 0x000fc600010e063d */
[----:B------:R0:W2:Y:S01]  /*c950*/  @!P4 LDG.E.U8 R180, desc[UR26][R126.64] ;  /* 0x0000001a7eb4c981 */ /* 0x0000a2000c1e1100 */
[----:B------:R-:W-:Y:S01]  /*c960*/  IMAD.X R30, R249, 0x1, R30, P1 ;  /* 0x00000001f91e7824 */ /* 0x000fe200008e061e */
[----:B------:R-:W-:Y:S02]  /*c970*/  IADD3 R237, P1, PT, R123, R237, RZ ;  /* 0x000000ed7bed7210 */ /* 0x000fe40007f3e0ff */
[----:B------:R-:W-:Y:S01]  /*c980*/  PRMT R184, RZ, 0x7610, R184 ;  /* 0x00007610ffb87816 */ /* 0x000fe200000000b8 */
        /* <DEDUP_REMOVED lines=30> */
[----:B------:R0:W3:Y:S01]  /*cb70*/  @!P4 LDG.E.U8 R190, desc[UR26][R126.64] ;  /* 0x0000001a7ebec981 */ /* 0x0000e2000c1e1100 */
[----:B------:R-:W-:Y:S02]  /*cb80*/  IADD3 R21, P1, PT, R123, R21, RZ ;  /* 0x000000157b157210 */ /* 0x000fe40007f3e0ff */
[----:B------:R-:W-:Y:S01]  /*cb90*/  PRMT R195, RZ, 0x7610, R195 ;  /* 0x00007610ffc37816 */ /* 0x000fe200000000c3 */
[----:B0-----:R-:W-:Y:S02]  /*cba0*/  @!P4 IMAD.MOV.U32 R126, RZ, RZ, R58 ;  /* 0x000000ffff7ec224 */ /* 0x001fe400078e003a */
[----:B------:R-:W-:Y:S02]  /*cbb0*/  @!P4 IMAD.MOV.U32 R127, RZ, RZ, R56 ;  /* 0x000000ffff7fc224 */ /* 0x000fe400078e0038 */
[----:B------:R-:W-:-:S03]  /*cbc0*/  IMAD.X R51, R249, 0x1, R51, P2 ;  /* 0x00000001f9337824 */ /* 0x000fc600010e0633 */
[----:B------:R0:W3:Y:S01]  /*cbd0*/  @!P4 LDG.E.U8 R192, desc[UR26][R126.64] ;  /* 0x0000001a7ec0c981 */ /* 0x0000e2000c1e1100 */
[----:B------:R-:W-:Y:S01]  /*cbe0*/  IMAD.X R20, R249, 0x1, R20, P1 ;  /* 0x00000001f9147824 */ /* 0x000fe200008e0614 */
[----:B------:R-:W-:Y:S02]  /*cbf0*/  IADD3 R19, P1, PT, R123, R19, RZ ;  /* 0x000000137b137210 */ /* 0x000fe40007f3e0ff */
[----:B------:R-:W-:Y:S01]  /*cc00*/  PRMT R196, RZ, 0x7610, R196 ;  /* 0x00007610ffc47816 */ /* 0x000fe200000000c4 */
[----:B0-----:R-:W-:Y:S02]  /*cc10*/  @!P4 IMAD.MOV.U32 R126, RZ, RZ, R55 ;  /* 0x000000ffff7ec224 */ /* 0x001fe400078e0037 */
[----:B------:R-:W-:Y:S02]  /*cc20*/  @!P4 IMAD.MOV.U32 R127, RZ, RZ, R53 ;  /* 0x000000ffff7fc224 */ /* 0x000fe400078e0035 */
[----:B------:R-:W-:-:S03]  /*cc30*/  IMAD.X R18, R249, 0x1, R18, P1 ;  /* 0x00000001f9127824 */ /* 0x000fc600008e0612 */
[----:B------:R0:W3:Y:S01]  /*cc40*/  @!P4 LDG.E.U8 R195, desc[UR26][R126.64] ;  /* 0x0000001a7ec3c981 */ /* 0x0000e2000c1e1100 */
        /* <DEDUP_REMOVED lines=58> */
[----:B------:R-:W-:Y:S01]  /*cff0*/  PRMT R218, RZ, 0x7610, R218 ;  /* 0x00007610ffda7816 */ /* 0x000fe200000000da */
[----:B------:R-:W1:Y:S01]  /*d000*/  S2R R249, SR_TID.X ;  /* 0x0000000000f97919 */ /* 0x000e620000002100 */
[----:B0-----:R-:W-:Y:S02]  /*d010*/  @!P4 IMAD.MOV.U32 R126, RZ, RZ, R35 ;  /* 0x000000ffff7ec224 */ /* 0x001fe400078e0023 */
[----:B------:R-:W-:-:S05]  /*d020*/  @!P4 IMAD.MOV.U32 R127, RZ, RZ, R34 ;  /* 0x000000ffff7fc224 */ /* 0x000fca00078e0022 */
[----:B------:R0:W3:Y:S01]  /*d030*/  @!P4 LDG.E.U8 R216, desc[UR26][R126.64] ;  /* 0x0000001a7ed8c981 */ /* 0x0000e2000c1e1100 */
[----:B------:R-:W-:Y:S01]  /*d040*/  PRMT R220, RZ, 0x7610, R220 ;  /* 0x00007610ffdc7816 */ /* 0x000fe200000000dc */
        /* <DEDUP_REMOVED lines=15> */
[----:B------:R-:W-:Y:S02]  /*d140*/  PRMT R228, RZ, 0x7610, R228 ;  /* 0x00007610ffe47816 */ /* 0x000fe400000000e4 */
[----:B-1----:R-:W-:Y:S01]  /*d150*/  LOP3.LUT R249, R249, 0x7f, RZ, 0xc0, !PT ;  /* 0x0000007ff9f97812 */ /* 0x002fe200078ec0ff */
[----:B0-----:R-:W-:Y:S02]  /*d160*/  @!P4 IMAD.MOV.U32 R126, RZ, RZ, R27 ;  /* 0x000000ffff7ec224 */ /* 0x001fe400078e001b */
[----:B------:R-:W-:-:S05]  /*d170*/  @!P4 IMAD.MOV.U32 R127, RZ, RZ, R26 ;  /* 0x000000ffff7fc224 */ /* 0x000fca00078e001a */
[----:B------:R0:W3:Y:S01]  /*d180*/  @!P4 LDG.E.U8 R226, desc[UR26][R126.64] ;  /* 0x0000001a7ee2c981 */ /* 0x0000e2000c1e1100 */
[----:B------:R-:W-:-:S03]  /*d190*/  PRMT R230, RZ, 0x7610, R230 ;  /* 0x00007610ffe67816 */ /* 0x000fc600000000e6 */
[----:B--2---:R1:W-:Y:S01]  /*d1a0*/  STS.U8 [R249+UR13+0x4000], R128 ;  /* 0x00400080f9007988 */ /* 0x0043e2000800000d */
[----:B0-----:R-:W-:Y:S02]  /*d1b0*/  @!P4 IMAD.MOV.U32 R126, RZ, RZ, R25 ;  /* 0x000000ffff7ec224 */ /* 0x001fe400078e0019 */
[----:B------:R-:W-:Y:S01]  /*d1c0*/  @!P4 IMAD.MOV.U32 R127, RZ, RZ, R24 ;  /* 0x000000ffff7fc224 */ /* 0x000fe200078e0018 */
[----:B-1----:R-:W0:Y:S04]  /*d1d0*/  S2R R128, SR_TID.X ;  /* 0x0000000000807919 */ /* 0x002e280000002100 */
[----:B------:R1:W2:Y:S01]  /*d1e0*/  @!P4 LDG.E.U8 R228, desc[UR26][R126.64] ;  /* 0x0000001a7ee4c981 */ /* 0x0002a2000c1e1100 */
[----:B------:R-:W-:Y:S01]  /*d1f0*/  PRMT R232, RZ, 0x7610, R232 ;  /* 0x00007610ffe87816 */ /* 0x000fe200000000e8 */
[----:B-1----:R-:W-:-:S02]  /*d200*/  @!P4 IMAD.MOV.U32 R126, RZ, RZ, R23 ;  /* 0x000000ffff7ec224 */ /* 0x002fc400078e0017 */
[----:B------:R-:W-:-:S05]  /*d210*/  @!P4 IMAD.MOV.U32 R127, RZ, RZ, R22 ;  /* 0x000000ffff7fc224 */ /* 0x000fca00078e0016 */
[----:B------:R1:W2:Y:S01]  /*d220*/  @!P4 LDG.E.U8 R230, desc[UR26][R126.64] ;  /* 0x0000001a7ee6c981 */ /* 0x0002a2000c1e1100 */
[----:B------:R-:W-:Y:S01]  /*d230*/  PRMT R234, RZ, 0x7610, R234 ;  /* 0x00007610ffea7816 */ /* 0x000fe200000000ea */
[----:B-1----:R-:W-:Y:S02]  /*d240*/  @!P4 IMAD.MOV.U32 R126, RZ, RZ, R21 ;  /* 0x000000ffff7ec224 */ /* 0x002fe400078e0015 */
        /* <DEDUP_REMOVED lines=10> */
[----:B------:R-:W-:Y:S02]  /*d2f0*/  PRMT R240, RZ, 0x7610, R240 ;  /* 0x00007610fff07816 */ /* 0x000fe400000000f0 */
[----:B0-----:R-:W-:Y:S01]  /*d300*/  LOP3.LUT R128, R128, 0x7f, RZ, 0xc0, !PT ;  /* 0x0000007f80807812 */ /* 0x001fe200078ec0ff */
[----:B-1----:R-:W-:Y:S02]  /*d310*/  @!P4 IMAD.MOV.U32 R126, RZ, RZ, R15 ;  /* 0x000000ffff7ec224 */ /* 0x002fe400078e000f */
[----:B------:R-:W-:-:S05]  /*d320*/  @!P4 IMAD.MOV.U32 R127, RZ, RZ, R14 ;  /* 0x000000ffff7fc224 */ /* 0x000fca00078e000e */
[----:B------:R0:W2:Y:S01]  /*d330*/  @!P4 LDG.E.U8 R238, desc[UR26][R126.64] ;  /* 0x0000001a7eeec981 */ /* 0x0000a2000c1e1100 */
[----:B------:R-:W-:-:S03]  /*d340*/  PRMT R242, RZ, 0x7610, R242 ;  /* 0x00007610fff27816 */ /* 0x000fc600000000f2 */
[----:B------:R-:W-:Y:S01]  /*d350*/  STS.U8 [R128+UR13+0x4400], R251 ;  /* 0x004400fb80007988 */ /* 0x000fe2000800000d */
[----:B0-----:R-:W-:Y:S02]  /*d360*/  @!P4 IMAD.MOV.U32 R126, RZ, RZ, R13 ;  /* 0x000000ffff7ec224 */ /* 0x001fe400078e000d */
[----:B------:R-:W-:Y:S01]  /*d370*/  @!P4 IMAD.MOV.U32 R127, RZ, RZ, R12 ;  /* 0x000000ffff7fc224 */ /* 0x000fe200078e000c */
[----:B------:R0:W-:Y:S04]  /*d380*/  STS.U8 [R128+UR13+0x4800], R223 ;  /* 0x004800df80007988 */ /* 0x0001e8000800000d */
[----:B------:R1:W2:Y:S01]  /*d390*/  @!P4 LDG.E.U8 R240, desc[UR26][R126.64] ;  /* 0x0000001a7ef0c981 */ /* 0x0002a2000c1e1100 */
[----:B------:R-:W-:Y:S01]  /*d3a0*/  PRMT R244, RZ, 0x7610, R244 ;  /* 0x00007610fff47816 */ /* 0x000fe200000000f4 */
[----:B0-----:R-:W0:Y:S01]  /*d3b0*/  S2R R223, SR_TID.X ;  /* 0x0000000000df7919 */ /* 0x001e220000002100 */
        /* <DEDUP_REMOVED lines=19> */
[----:B0-----:R-:W-:Y:S01]  /*d4f0*/  LOP3.LUT R223, R223, 0x7f, RZ, 0xc0, !PT ;  /* 0x0000007fdfdf7812 */ /* 0x001fe200078ec0ff */
[----:B-1----:R-:W-:Y:S02]  /*d500*/  @!P4 IMAD.MOV.U32 R126, RZ, RZ, R225 ;  /* 0x000000ffff7ec224 */ /* 0x002fe400078e00e1 */
[----:B------:R-:W-:Y:S02]  /*d510*/  @!P4 IMAD.MOV.U32 R127, RZ, RZ, R0 ;  /* 0x000000ffff7fc224 */ /* 0x000fe400078e0000 */
[----:B------:R0:W-:Y:S04]  /*d520*/  STS.U8 [R223+UR13+0x4c00], R209 ;  /* 0x004c00d1df007988 */ /* 0x0001e8000800000d */
[----:B------:R1:W2:Y:S04]  /*d530*/  @!P4 LDG.E.U8 R252, desc[UR26][R126.64] ;  /* 0x0000001a7efcc981 */ /* 0x0002a8000c1e1100 */
[----:B------:R0:W-:Y:S04]  /*d540*/  STS.U8 [R223+UR13+0x5000], R193 ;  /* 0x005000c1df007988 */ /* 0x0001e8000800000d */
[----:B------:R-:W2:Y:S04]  /*d550*/  LDL.LU R127, [R1+0x4] ;  /* 0x00000400017f7983 */ /* 0x000ea80000300800 */
[----:B------:R-:W2:Y:S04]  /*d560*/  LDL.LU R126, [R1] ;  /* 0x00000000017e7983 */ /* 0x000ea80000300800 */
[----:B------:R-:W2:Y:S04]  /*d570*/  LDL.LU R249, [R1+0x230] ;  /* 0x0002300001f97983 */ /* 0x000ea80000300800 */
[----:B------:R-:W2:Y:S04]  /*d580*/  LDL.LU R251, [R1+0x22c] ;  /* 0x00022c0001fb7983 */ /* 0x000ea80000300800 */
[----:B0-----:R-:W2:Y:S04]  /*d590*/  LDL.LU R209, [R1+0x1c] ;  /* 0x00001c0001d17983 */ /* 0x001ea80000300800 */
[----:B------:R-:W2:Y:S04]  /*d5a0*/  LDL.LU R193, [R1+0x24] ;  /* 0x0000240001c17983 */ /* 0x000ea80000300800 */
[----:B------:R0:W-:Y:S04]  /*d5b0*/  STS.U8 [R223+UR13+0x5400], R176 ;  /* 0x005400b0df007988 */ /* 0x0001e8000800000d */
[----:B0-----:R-:W3:Y:S01]  /*d5c0*/  LDL.LU R176, [R1+0x20] ;  /* 0x0000200001b07983 */ /* 0x001ee20000300800 */
[----:B------:R-:W-:-:S03]  /*d5d0*/  LOP3.LUT R128, R223, 0x10, RZ, 0x3c, !PT ;  /* 0x00000010df807812 */ /* 0x000fc600078e3cff */
[----:B------:R-:W-:Y:S04]  /*d5e0*/  STS.U8 [R223+UR13+0x5800], R161 ;  /* 0x005800a1df007988 */ /* 0x000fe8000800000d */
[----:B------:R0:W-:Y:S01]  /*d5f0*/  STS.U8 [R223+UR13+0x5c00], R145 ;  /* 0x005c0091df007988 */ /* 0x0001e2000800000d */
[----:B------:R-:W-:-:S06]  /*d600*/  PRMT R125, RZ, 0x7610, R125 ;  /* 0x00007610ff7d7816 */ /* 0x000fcc000000007d */
[----:B------:R-:W3:Y:S01]  /*d610*/  @!P4 LDG.E.U8 R125, desc[UR26][R118.64] ;  /* 0x0000001a767dc981 */ /* 0x000ee2000c1e1100 */
[----:B0-----:R-:W0:Y:S03]  /*d620*/  S2R R145, SR_TID.X ;  /* 0x0000000000917919 */ /* 0x001e260000002100 */
[----:B--2---:R2:W-:Y:S04]  /*d630*/  STS.U8 [R128+UR13+0x4080], R193 ;  /* 0x004080c180007988 */ /* 0x0045e8000800000d */
[----:B------:R-:W-:Y:S04]  /*d640*/  STS.U8 [R128+UR13+0x4480], R127 ;  /* 0x0044807f80007988 */ /* 0x000fe8000800000d */
[----:B------:R0:W-:Y:S04]  /*d650*/  STS.U8 [R128+UR13+0x4880], R221 ;  /* 0x004880dd80007988 */ /* 0x0001e8000800000d */
[----:B--2---:R-:W2:Y:S04]  /*d660*/  LDL.LU R193, [R1+0x14] ;  /* 0x0000140001c17983 */ /* 0x004ea80000300800 */
[----:B0-----:R-:W2:Y:S01]  /*d670*/  LDL.LU R221, [R1+0x18] ;  /* 0x0000180001dd7983 */ /* 0x001ea20000300800 */
[----:B-1----:R-:W-:-:S03]  /*d680*/  LOP3.LUT R127, R223, 0x20, RZ, 0x3c, !PT ;  /* 0x00000020df7f7812 */ /* 0x002fc600078e3cff */
[----:B------:R-:W-:Y:S04]  /*d690*/  STS.U8 [R128+UR13+0x4c80], R206 ;  /* 0x004c80ce80007988 */ /* 0x000fe8000800000d */
[----:B------:R-:W-:Y:S04]  /*d6a0*/  STS.U8 [R128+UR13+0x5080], R191 ;  /* 0x005080bf80007988 */ /* 0x000fe8000800000d */
[----:B------:R-:W-:Y:S04]  /*d6b0*/  STS.U8 [R128+UR13+0x5480], R175 ;  /* 0x005480af80007988 */ /* 0x000fe8000800000d */
[----:B------:R-:W-:Y:S04]  /*d6c0*/  STS.U8 [R128+UR13+0x5880], R158 ;  /* 0x0058809e80007988 */ /* 0x000fe8000800000d */
[----:B------:R-:W-:Y:S04]  /*d6d0*/  STS.U8 [R128+UR13+0x5c80], R143 ;  /* 0x005c808f80007988 */ /* 0x000fe8000800000d */
[----:B---3--:R0:W-:Y:S04]  /*d6e0*/  STS.U8 [R127+UR13+0x4100], R176 ;  /* 0x004100b07f007988 */ /* 0x0081e8000800000d */
[----:B------:R1:W-:Y:S04]  /*d6f0*/  STS.U8 [R127+UR13+0x4500], R126 ;  /* 0x0045007e7f007988 */ /* 0x0003e8000800000d */
[----:B------:R-:W-:Y:S04]  /*d700*/  STS.U8 [R127+UR13+0x4900], R219 ;  /* 0x004900db7f007988 */ /* 0x000fe8000800000d */
[----:B0-----:R-:W3:Y:S01]  /*d710*/  LDL.LU R176, [R1+0x10] ;  /* 0x0000100001b07983 */ /* 0x001ee20000300800 */
[----:B-1----:R-:W-:-:S03]  /*d720*/  LOP3.LUT R126, R223, 0x30, RZ, 0x3c, !PT ;  /* 0x00000030df7e7812 */ /* 0x002fc600078e3cff */
[----:B------:R-:W-:Y:S04]  /*d730*/  STS.U8 [R127+UR13+0x4d00], R205 ;  /* 0x004d00cd7f007988 */ /* 0x000fe8000800000d */
[----:B------:R-:W-:Y:S04]  /*d740*/  STS.U8 [R127+UR13+0x5100], R188 ;  /* 0x005100bc7f007988 */ /* 0x000fe8000800000d */
[----:B------:R-:W-:Y:S04]  /*d750*/  STS.U8 [R127+UR13+0x5500], R173 ;  /* 0x005500ad7f007988 */ /* 0x000fe8000800000d */
[----:B------:R-:W-:Y:S04]  /*d760*/  STS.U8 [R127+UR13+0x5900], R157 ;  /* 0x0059009d7f007988 */ /* 0x000fe8000800000d */
[----:B------:R-:W-:Y:S04]  /*d770*/  STS.U8 [R127+UR13+0x5d00], R140 ;  /* 0x005d008c7f007988 */ /* 0x000fe8000800000d */
[----:B------:R0:W-:Y:S04]  /*d780*/  STS.U8 [R126+UR13+0x4180], R209 ;  /* 0x004180d17e007988 */ /* 0x0001e8000800000d */
[----:B0-----:R-:W3:Y:S01]  /*d790*/  LDL.LU R209, [R1+0xc] ;  /* 0x00000c0001d17983 */ /* 0x001ee20000300800 */
[----:B------:R-:W-:-:S03]  /*d7a0*/  LOP3.LUT R145, R145, 0x7f, RZ, 0xc0, !PT ;  /* 0x0000007f91917812 */ /* 0x000fc600078ec0ff */
[----:B------:R-:W-:Y:S01]  /*d7b0*/  STS.U8 [R126+UR13+0x4580], R251 ;  /* 0x004580fb7e007988 */ /* 0x000fe2000800000d */
[----:B------:R-:W-:-:S03]  /*d7c0*/  LOP3.LUT R161, R145, 0x40, RZ, 0x3c, !PT ;  /* 0x0000004091a17812 */ /* 0x000fc600078e3cff */
[----:B------:R-:W-:Y:S04]  /*d7d0*/  STS.U8 [R126+UR13+0x4980], R217 ;  /* 0x004980d97e007988 */ /* 0x000fe8000800000d */
[----:B------:R-:W-:Y:S04]  /*d7e0*/  STS.U8 [R126+UR13+0x4d80], R203 ;  /* 0x004d80cb7e007988 */ /* 0x000fe8000800000d */
[----:B------:R-:W-:Y:S04]  /*d7f0*/  STS.U8 [R126+UR13+0x5180], R187 ;  /* 0x005180bb7e007988 */ /* 0x000fe8000800000d */
[----:B------:R-:W-:Y:S04]  /*d800*/  STS.U8 [R126+UR13+0x5580], R170 ;  /* 0x005580aa7e007988 */ /* 0x000fe8000800000d */
[----:B------:R-:W-:Y:S04]  /*d810*/  STS.U8 [R126+UR13+0x5980], R155 ;  /* 0x0059809b7e007988 */ /* 0x000fe8000800000d */
[----:B------:R-:W-:Y:S01]  /*d820*/  STS.U8 [R126+UR13+0x5d80], R139 ;  /* 0x005d808b7e007988 */ /* 0x000fe2000800000d */
[----:B------:R-:W-:Y:S01]  /*d830*/  LOP3.LUT R145, R145, 0x50, RZ, 0x3c, !PT ;  /* 0x0000005091917812 */ /* 0x000fe200078e3cff */
[----:B------:R-:W-:Y:S01]  /*d840*/  ULEA UR10, UR15, UR13, 0x3 ;  /* 0x0000000d0f0a7291 */ /* 0x000fe2000f8e18ff */
[----:B------:R-:W-:-:S03]  /*d850*/  UMOV UR4, UR5 ;  /* 0x0000000500047c82 */ /* 0x000fc60008000000 */
[----:B------:R-:W-:Y:S01]  /*d860*/  UIADD3 UR10, UPT, UPT, UR10, 0x8000, URZ ;  /* 0x000080000a0a7890 */ /* 0x000fe2000fffe0ff */
[----:B--2---:R-:W-:Y:S04]  /*d870*/  STS.U8 [R161+UR13+0x4200], R221 ;  /* 0x004200dda1007988 */ /* 0x004fe8000800000d */
[----:B------:R-:W-:Y:S04]  /*d880*/  STS.U8 [R161+UR13+0x4600], R249 ;  /* 0x004600f9a1007988 */ /* 0x000fe8000800000d */
[----:B------:R-:W-:Y:S04]  /*d890*/  STS.U8 [R161+UR13+0x4a00], R215 ;  /* 0x004a00d7a1007988 */ /* 0x000fe8000800000d */
[----:B------:R-:W-:Y:S04]  /*d8a0*/  STS.U8 [R161+UR13+0x4e00], R200 ;  /* 0x004e00c8a1007988 */ /* 0x000fe8000800000d */
[----:B------:R-:W-:Y:S04]  /*d8b0*/  STS.U8 [R161+UR13+0x5200], R185 ;  /* 0x005200b9a1007988 */ /* 0x000fe8000800000d */
[----:B------:R-:W-:Y:S04]  /*d8c0*/  STS.U8 [R161+UR13+0x5600], R169 ;  /* 0x005600a9a1007988 */ /* 0x000fe8000800000d */
[----:B------:R-:W-:Y:S04]  /*d8d0*/  STS.U8 [R161+UR13+0x5a00], R152 ;  /* 0x005a0098a1007988 */ /* 0x000fe8000800000d */
[----:B------:R-:W-:Y:S04]  /*d8e0*/  STS.U8 [R161+UR13+0x5e00], R137 ;  /* 0x005e0089a1007988 */ /* 0x000fe8000800000d */
[----:B------:R0:W-:Y:S02]  /*d8f0*/  STS.U8 [R145+UR13+0x4280], R193 ;  /* 0x004280c191007988 */ /* 0x0001e4000800000d */
[----:B0-----:R-:W0:Y:S02]  /*d900*/  S2R R193, SR_TID.X ;  /* 0x0000000000c17919 */ /* 0x001e240000002100 */
[----:B------:R1:W-:Y:S04]  /*d910*/  STS.U8 [R145+UR13+0x4680], R247 ;  /* 0x004680f791007988 */ /* 0x0003e8000800000d */
[----:B------:R1:W-:Y:S04]  /*d920*/  STS.U8 [R145+UR13+0x4a80], R213 ;  /* 0x004a80d591007988 */ /* 0x0003e8000800000d */
[----:B------:R1:W-:Y:S04]  /*d930*/  STS.U8 [R145+UR13+0x4e80], R199 ;  /* 0x004e80c791007988 */ /* 0x0003e8000800000d */
[----:B------:R1:W-:Y:S04]  /*d940*/  STS.U8 [R145+UR13+0x5280], R182 ;  /* 0x005280b691007988 */ /* 0x0003e8000800000d */
[----:B------:R1:W-:Y:S04]  /*d950*/  STS.U8 [R145+UR13+0x5680], R167 ;  /* 0x005680a791007988 */ /* 0x0003e8000800000d */
[----:B------:R1:W-:Y:S01]  /*d960*/  STS.U8 [R145+UR13+0x5a80], R151 ;  /* 0x005a809791007988 */ /* 0x0003e2000800000d */
[----:B0-----:R-:W-:-:S04]  /*d970*/  LOP3.LUT R193, R193, 0x7f, RZ, 0xc0, !PT ;  /* 0x0000007fc1c17812 */ /* 0x001fc800078ec0ff */
[C---:B------:R-:W-:Y:S01]  /*d980*/  LOP3.LUT R143, R193.reuse, 0x60, RZ, 0x3c, !PT ;  /* 0x00000060c18f7812 */ /* 0x040fe200078e3cff */
[----:B------:R1:W-:Y:S01]  /*d990*/  STS.U8 [R145+UR13+0x5e80], R134 ;  /* 0x005e808691007988 */ /* 0x0003e2000800000d */
[----:B------:R-:W-:-:S03]  /*d9a0*/  LOP3.LUT R140, R193, 0x70, RZ, 0x3c, !PT ;  /* 0x00000070c18c7812 */ /* 0x000fc600078e3cff */
[----:B---3--:R1:W-:Y:S04]  /*d9b0*/  STS.U8 [R143+UR13+0x4300], R176 ;  /* 0x004300b08f007988 */ /* 0x0083e8000800000d */
[----:B-----5:R1:W-:Y:S04]  /*d9c0*/  STS.U8 [R143+UR13+0x4700], R245 ;  /* 0x004700f58f007988 */ /* 0x0203e8000800000d */
[----:B------:R1:W-:Y:S04]  /*d9d0*/  STS.U8 [R143+UR13+0x4b00], R211 ;  /* 0x004b00d38f007988 */ /* 0x0003e8000800000d */
        /* <DEDUP_REMOVED lines=12> */
[----:B----4-:R1:W-:Y:S04]  /*daa0*/  STS.U8 [R140+UR13+0x5f80], R131 ;  /* 0x005f80838c007988 */ /* 0x0103e8000800000d */
        /* <DEDUP_REMOVED lines=63> */
[----:B------:R1:W-:Y:S01]  /*dea0*/  STS.U8 [R126+UR13+0x7d80], R252 ;  /* 0x007d80fc7e007988 */ /* 0x0003e2000800000d */
[----:B------:R0:W-:Y:S06]  /*deb0*/  MEMBAR.ALL.CTA ;  /* 0x0000000000007992 */ /* 0x0001ec0000008000 */
[----:B0-----:R-:W0:Y:S02]  /*dec0*/  FENCE.VIEW.ASYNC.S ;  /* 0x00000000000073c6 */ /* 0x001e240000000000 */
[----:B0-----:R-:W-:Y:S06]  /*ded0*/  BAR.SYNC.DEFER_BLOCKING 0x0 ;  /* 0x0000000000007b1d */ /* 0x001fec0000010000 */
[----:B------:R-:W-:Y:S05]  /*dee0*/  @P0 BRA `(.L_x_9) ;  /* 0x0000000000380947 */ /* 0x000fea0003800000 */
[----:B------:R-:W-:Y:S01]  /*def0*/  UMOV UR20, UR6 ;  /* 0x0000000600147c82 */ /* 0x000fe20008000000 */
[----:B------:R-:W-:Y:S01]  /*df00*/  UMOV UR21, 0x40004040 ;  /* 0x4000404000157882 */ /* 0x000fe20000000000 */
[----:B------:R-:W-:Y:S01]  /*df10*/  UMOV UR22, UR8 ;  /* 0x0000000800167c82 */ /* 0x000fe20008000000 */
[----:B------:R-:W-:Y:S01]  /*df20*/  UMOV UR23, 0x80004020 ;  /* 0x8000402000177882 */ /* 0x000fe20000000000 */
[----:B------:R-:W-:Y:S01]  /*df30*/  UMOV UR24, 0x0 ;  /* 0x0000000000187882 */ /* 0x000fe20000000000 */
[----:B------:R-:W-:Y:S01]  /*df40*/  UMOV UR25, 0x8208010 ;  /* 0x0820801000197882 */ /* 0x000fe20000000000 */
[----:B------:R-:W-:Y:S01]  /*df50*/  UMOV UR11, URZ ;  /* 0x000000ff000b7c82 */ /* 0x000fe20008000000 */
[----:B------:R-:W-:Y:S01]  /*df60*/  UMOV UR30, 0x0 ;  /* 0x00000000001e7882 */ /* 0x000fe20000000000 */
[----:B------:R-:W-:Y:S01]  /*df70*/  UMOV UR31, 0x8208010 ;  /* 0x08208010001f7882 */ /* 0x000fe20000000000 */
[----:B------:R0:W-:Y:S01]  /*df80*/  UTCQMMA gdesc[UR20], gdesc[UR22], tmem[UR12], tmem[UR24], idesc[UR25], UPT ;  /* 0x00ff1816140075ea */ /* 0x0001e2000b80030c */
[----:B------:R-:W-:Y:S01]  /*df90*/  UMOV UR5, UR10 ;  /* 0x0000000a00057c82 */ /* 0x000fe20008000000 */
[----:B------:R0:W-:Y:S01]  /*dfa0*/  UTCQMMA gdesc[UR16], gdesc[UR18], tmem[UR12], tmem[UR30], idesc[UR31], UPT ;  /* 0x00ff1e12100075ea */ /* 0x0001e2000b80030c */
[----:B------:R0:W-:Y:S01]  /*dfb0*/  UTCBAR [UR5], URZ ;  /* 0x000000ff050073e9 */ /* 0x0001e200080000ff */
[----:B------:R-:W-:-:S02]  /*dfc0*/  NOP ;  /* 0x0000000000007918 */ /* 0x000fc40000000000 */
.L_x_9:
[----:B-1----:R-:W2:Y:S04]  /*dfd0*/  LDL R125, [R1+0x2c] ;  /* 0x00002c00017d7983 */ /* 0x002ea80000100800 */
[----:B------:R-:W3:Y:S01]  /*dfe0*/  LDL R124, [R1+0x12c] ;  /* 0x00012c00017c7983 */ /* 0x000ee20000100800 */
[----:B------:R-:W-:Y:S01]  /*dff0*/  UIADD3 UR15, UPT, UPT, UR15, 0x1, URZ ;  /* 0x000000010f0f7890 */ /* 0x000fe2000fffe0ff */
[----:B------:R-:W-:Y:S01]  /*e000*/  VIADD R117, R117, 0xffffffc0 ;  /* 0xffffffc075757836 */ /* 0x000fe20000000000 */
[----:B------:R-:W-:Y:S01]  /*e010*/  UIADD3 UR28, UPT, UPT, UR28, -0x1, URZ ;  /* 0xffffffff1c1c7890 */ /* 0x000fe2000fffe0ff */
[----:B------:R-:W-:Y:S01]  /*e020*/  IMAD.U32 R126, RZ, RZ, UR4 ;  /* 0x00000004ff7e7e24 */ /* 0x000fe2000f8e00ff */
[----:B------:R-:W-:-:S04]  /*e030*/  UISETP.GT.AND UP1, UPT, UR15, 0x1, UPT ;  /* 0x000000010f00788c */ /* 0x000fc8000bf24270 */
[----:B0-----:R-:W-:Y:S02]  /*e040*/  USEL UR5, URZ, 0x1, !UP1 ;  /* 0x00000001ff057887 */ /* 0x001fe4000c800000 */
[----:B------:R-:W-:Y:S02]  /*e050*/  USEL UR15, UR15, URZ, !UP1 ;  /* 0x000000ff0f0f7287 */ /* 0x000fe4000c800000 */
[----:B------:R-:W-:Y:S02]  /*e060*/  UISETP.NE.U32.AND UP1, UPT, UR28, URZ, UPT ;  /* 0x000000ff1c00728c */ /* 0x000fe4000bf25070 */
[----:B------:R-:W-:Y:S01]  /*e070*/  ULOP3.LUT UR5, UR4, UR5, URZ, 0x3c, !UPT ;  /* 0x0000000504057292 */ /* 0x000fe2000f8e3cff */
[----:B--2---:R-:W-:-:S05]  /*e080*/  IADD3 R121, P1, PT, R125, R121, RZ ;  /* 0x000000797d797210 */ /* 0x004fca0007f3e0ff */
[----:B---3--:R-:W-:Y:S01]  /*e090*/  IMAD.X R122, R124, 0x1, R122, P1 ;  /* 0x000000017c7a7824 */ /* 0x008fe200008e067a */
[----:B------:R-:W-:Y:S07]  /*e0a0*/  BRA.U UP1, `(.L_x_10) ;  /* 0xffffffbd016c7547 */ /* 0x000fee000b83ffff */
.L_x_7:
[----:B------:R-:W2:Y:S01]  /*e0b0*/  LDL.LU R125, [R1+0x158] ;  /* 0x00015800017d7983 */ /* 0x000ea20000300800 */
[----:B------:R-:W1:Y:S01]  /*e0c0*/  LDC R124, c[0x0][0x3a0] ;  /* 0x0000e800ff7c7b82 */ /* 0x000e620000000800 */
[----:B------:R-:W3:Y:S01]  /*e0d0*/  LDCU UR5, c[0x0][0x3b8] ;  /* 0x00007700ff0577ac */ /* 0x000ee20008000800 */
[----:B------:R-:W4:Y:S01]  /*e0e0*/  S2R R127, SR_CgaCtaId ;  /* 0x00000000007f7919 */ /* 0x000f220000008800 */
[----:B------:R-:W0:Y:S01]  /*e0f0*/  LDCU UR6, c[0x0][0x3b4] ;  /* 0x00007680ff0677ac */ /* 0x000e220008000800 */
[----:B------:R-:W0:Y:S01]  /*e100*/  LDCU UR7, c[0x0][0x39c] ;  /* 0x00007380ff0777ac */ /* 0x000e220008000800 */
[----:B------:R-:W0:Y:S01]  /*e110*/  LDCU.128 UR16, c[0x0][0x390] ;  /* 0x00007200ff1077ac */ /* 0x000e220008000c00 */
[----:B-1----:R-:W-:-:S05]  /*e120*/  VIADD R124, R124, 0x3f ;  /* 0x0000003f7c7c7836 */ /* 0x002fca0000000000 */
[----:B------:R-:W-:Y:S01]  /*e130*/  ISETP.GE.AND P0, PT, R124, 0x40, PT ;  /* 0x000000407c00780c */ /* 0x000fe20003f06270 */
[----:B----4-:R-:W-:-:S05]  /*e140*/  IMAD.SHL.U32 R127, R127, 0x80, RZ ;  /* 0x000000807f7f7824 */ /* 0x010fca00078e00ff */
[----:B--2---:R-:W-:-:S05]  /*e150*/  LOP3.LUT R0, R125, 0x180, R127, 0xf8, !PT ;  /* 0x000001807d007812 */ /* 0x004fca00078ef87f */
[----:B---3--:R-:W-:-:S04]  /*e160*/  IMAD R133, R0, UR5, RZ ;  /* 0x0000000500857c24 */ /* 0x008fc8000f8e02ff */
[----:B------:R-:W-:-:S04]  /*e170*/  VIADD R135, R133, UR5 ;  /* 0x0000000585877c36 */ /* 0x000fc80008000000 */
[----:B------:R-:W-:Y:S01]  /*e180*/  VIADD R137, R135, UR5 ;  /* 0x0000000587897c36 */ /* 0x000fe20008000000 */
[----:B0-----:R-:W-:Y:S06]  /*e190*/  @!P0 BRA `(.L_x_11) ;  /* 0x0000000000108947 */ /* 0x001fec0003800000 */
[----:B------:R-:W-:-:S06]  /*e1a0*/  USHF.L.U32 UR4, UR4, 0x1f, URZ ;  /* 0x0000001f04047899 */ /* 0x000fcc00080006ff */
[----:B------:R-:W-:-:S04]  /*e1b0*/  IMAD.U32 R2, RZ, RZ, UR4 ;  /* 0x00000004ff027e24 */ /* 0x000fc8000f8e00ff */
[----:B------:R-:W0:Y:S02]  /*e1c0*/  SYNCS.PHASECHK.TRANS64.TRYWAIT P0, [UR10], R2 ;  /* 0x00000002ff0075a7 */ /* 0x000e24000800110a */
[----:B0-----:R-:W-:Y:S05]  /*e1d0*/  @!P0 BRA `(.L_x_12) ;  /* 0x0000004400e88947 */ /* 0x001fea0003800000 */
.L_x_11:
[----:B------:R-:W2:Y:S01]  /*e1e0*/  LDL.LU R3, [R1+0x128] ;  /* 0x0001280001037983 */ /* 0x000ea20000300800 */
[----:B------:R-:W-:Y:S01]  /*e1f0*/  VIADD R139, R137, UR5 ;  /* 0x00000005898b7c36 */ /* 0x000fe20008000000 */
[C---:B------:R-:W-:Y:S01]  /*e200*/  LOP3.LUT R2, R0.reuse, 0x7f, RZ, 0xfc, !PT ;  /* 0x0000007f00027812 */ /* 0x040fe200078efcff */
[----:B------:R-:W0:Y:S01]  /*e210*/  LDCU UR4, c[0x0][0x39c] ;  /* 0x00007380ff0477ac */ /* 0x000e220008000800 */
[----:B------:R-:W-:Y:S01]  /*e220*/  BAR.SYNC.DEFER_BLOCKING 0x0 ;  /* 0x0000000000007b1d */ /* 0x000fe20000010000 */
[----:B------:R-:W-:Y:S01]  /*e230*/  VIADD R140, R139, UR5 ;  /* 0x000000058b8c7c36 */ /* 0x000fe20008000000 */
[C---:B------:R-:W-:Y:S02]  /*e240*/  LOP3.LUT R132, R0.reuse, 0x2, RZ, 0xfc, !PT ;  /* 0x0000000200847812 */ /* 0x040fe400078efcff */
[----:B------:R-:W-:Y:S01]  /*e250*/  LOP3.LUT R134, R0, 0x1, RZ, 0xfc, !PT ;  /* 0x0000000100867812 */ /* 0x000fe200078efcff */
[----:B------:R-:W-:Y:S01]  /*e260*/  VIADD R141, R140, UR5 ;  /* 0x000000058c8d7c36 */ /* 0x000fe20008000000 */
[----:B------:R-:W-:-:S02]  /*e270*/  LOP3.LUT R195, R0, 0x3, RZ, 0xfc, !PT ;  /* 0x0000000300c37812 */ /* 0x000fc400078efcff */
[----:B------:R-:W-:Y:S01]  /*e280*/  LOP3.LUT R194, R0, 0x4, RZ, 0xfc, !PT ;  /* 0x0000000400c27812 */ /* 0x000fe200078efcff */
[----:B------:R-:W-:-:S04]  /*e290*/  VIADD R145, R141, UR5 ;  /* 0x000000058d917c36 */ /* 0x000fc80008000000 */
[----:B------:R-:W-:-:S04]  /*e2a0*/  VIADD R146, R145, UR5 ;  /* 0x0000000591927c36 */ /* 0x000fc80008000000 */
[----:B------:R-:W-:-:S04]  /*e2b0*/  VIADD R147, R146, UR5 ;  /* 0x0000000592937c36 */ /* 0x000fc80008000000 */
[----:B------:R-:W-:Y:S01]  /*e2c0*/  VIADD R149, R147, UR5 ;  /* 0x0000000593957c36 */ /* 0x000fe20008000000 */
[----:B------:R-:W1:Y:S03]  /*e2d0*/  @!P3 SYNCS.CCTL.IV [UR13+0x8000] ;  /* 0x00800000ff00b9b1 */ /* 0x000e66000800000d */
[----:B------:R-:W-:Y:S01]  /*e2e0*/  VIADD R152, R149, UR5 ;  /* 0x0000000595987c36 */ /* 0x000fe20008000000 */
[----:B-1----:R-:W-:Y:S03]  /*e2f0*/  BAR.SYNC.DEFER_BLOCKING 0x0 ;  /* 0x0000000000007b1d */ /* 0x002fe60000010000 */
[----:B------:R-:W-:-:S04]  /*e300*/  VIADD R153, R152, UR5 ;  /* 0x0000000598997c36 */ /* 0x000fc80008000000 */
[----:B------:R-:W-:Y:S01]  /*e310*/  VIADD R155, R153, UR5 ;  /* 0x00000005999b7c36 */ /* 0x000fe20008000000 */
[----:B------:R-:W1:Y:S03]  /*e320*/  LDTM.x128 R4, tmem[UR14] ;  /* 0x0000000e000479ee */ /* 0x000e6600083c0000 */
[----:B------:R-:W-:-:S04]  /*e330*/  VIADD R158, R155, UR5 ;  /* 0x000000059b9e7c36 */ /* 0x000fc80008000000 */
[----:B------:R-:W-:-:S04]  /*e340*/  VIADD R159, R158, UR5 ;  /* 0x000000059e9f7c36 */ /* 0x000fc80008000000 */
[----:B------:R-:W-:-:S04]  /*e350*/  VIADD R161, R159, UR5 ;  /* 0x000000059fa17c36 */ /* 0x000fc80008000000 */
[----:B------:R-:W-:Y:S01]  /*e360*/  VIADD R162, R161, UR5 ;  /* 0x00000005a1a27c36 */ /* 0x000fe20008000000 */
[----:B------:R-:W3:Y:S01]  /*e370*/  @!P3 SYNCS.CCTL.IV [UR13+0x8008] ;  /* 0x00800800ff00b9b1 */ /* 0x000ee2000800000d */
[----:B------:R-:W-:Y:S02]  /*e380*/  NOP ;  /* 0x0000000000007918 */ /* 0x000fe40000000000 */
[----:B------:R-:W-:-:S04]  /*e390*/  VIADD R163, R162, UR5 ;  /* 0x00000005a2a37c36 */ /* 0x000fc80008000000 */
[----:B------:R-:W-:Y:S01]  /*e3a0*/  VIADD R167, R163, UR5 ;  /* 0x00000005a3a77c36 */ /* 0x000fe20008000000 */
[----:B-1----:R-:W-:Y:S02]  /*e3b0*/  F2FP.SATFINITE.E4M3.F32.PACK_AB_MERGE_C R193, R5, R4, RZ ;  /* 0x0000000405c1723e */ /* 0x002fe400048070ff */
[----:B------:R-:W-:Y:S01]  /*e3c0*/  F2FP.SATFINITE.E4M3.F32.PACK_AB_MERGE_C R7, R7, R6, RZ ;  /* 0x000000060707723e */ /* 0x000fe200048070ff */
[----:B------:R-:W-:Y:S01]  /*e3d0*/  VIADD R170, R167, UR5 ;  /* 0x00000005a7aa7c36 */ /* 0x000fe20008000000 */
[----:B------:R-:W-:Y:S02]  /*e3e0*/  LOP3.LUT R6, R0, 0x5, RZ, 0xfc, !PT ;  /* 0x0000000500067812 */ /* 0x000fe400078efcff */
[----:B------:R-:W-:Y:S01]  /*e3f0*/  F2FP.SATFINITE.E4M3.F32.PACK_AB_MERGE_C R9, R9, R8, RZ ;  /* 0x000000080909723e */ /* 0x000fe200048070ff */
[----:B------:R-:W-:Y:S01]  /*e400*/  VIADD R171, R170, UR5 ;  /* 0x00000005aaab7c36 */ /* 0x000fe20008000000 */
[----:B------:R-:W-:Y:S02]  /*e410*/  F2FP.SATFINITE.E4M3.F32.PACK_AB_MERGE_C R11, R11, R10, RZ ;  /* 0x0000000a0b0b723e */ /* 0x000fe400048070ff */
[----:B------:R-:W-:Y:S01]  /*e420*/  LOP3.LUT R8, R0, 0x7, RZ, 0xfc, !PT ;  /* 0x0000000700087812 */ /* 0x000fe200078efcff */
[----:B------:R-:W-:Y:S01]  /*e430*/  VIADD R173, R171, UR5 ;  /* 0x00000005abad7c36 */ /* 0x000fe20008000000 */
[----:B------:R-:W-:-:S02]  /*e440*/  F2FP.SATFINITE.E4M3.F32.PACK_AB_MERGE_C R13, R13, R12, RZ ;  /* 0x0000000c0d0d723e */ /* 0x000fc400048070ff */
[----:B------:R-:W-:Y:S01]  /*e450*/  F2FP.SATFINITE.E4M3.F32.PACK_AB_MERGE_C R15, R15, R14, RZ ;  /* 0x0000000e0f0f723e */ /* 0x000fe200048070ff */
[----:B------:R-:W-:Y:S01]  /*e460*/  VIADD R174, R173, UR5 ;  /* 0x00000005adae7c36 */ /* 0x000fe20008000000 */
[----:B------:R-:W-:Y:S02]  /*e470*/  F2FP.SATFINITE.E4M3.F32.PACK_AB_MERGE_C R17, R17, R16, RZ ;  /* 0x000000101111723e */ /* 0x000fe400048070ff */
[----:B------:R-:W-:Y:S01]  /*e480*/  F2FP.SATFINITE.E4M3.F32.PACK_AB_MERGE_C R19, R19, R18, RZ ;  /* 0x000000121313723e */ /* 0x000fe200048070ff */
[----:B------:R-:W-:Y:S01]  /*e490*/  VIADD R175, R174, UR5 ;  /* 0x00000005aeaf7c36 */ /* 0x000fe20008000000 */
[----:B------:R-:W-:Y:S02]  /*e4a0*/  F2FP.SATFINITE.E4M3.F32.PACK_AB_MERGE_C R21, R21, R20, RZ ;  /* 0x000000141515723e */ /* 0x000fe400048070ff */
[----:B------:R-:W-:Y:S01]  /*e4b0*/  F2FP.SATFINITE.E4M3.F32.PACK_AB_MERGE_C R23, R23, R22, RZ ;  /* 0x000000161717723e */ /* 0x000fe200048070ff */
        /* <DEDUP_REMOVED lines=13> */
[----:B------:R-:W-:Y:S02]  /*e590*/  PRMT R12, R37, 0x9910, RZ ;  /* 0x00009910250c7816 */ /* 0x000fe400000000ff */
[----:B------:R-:W-:Y:S01]  /*e5a0*/  F2FP.SATFINITE.E4M3.F32.PACK_AB_MERGE_C R41, R41, R40, RZ ;  /* 0x000000282929723e */ /* 0x000fe200048070ff */
[----:B------:R-:W-:Y:S01]  /*e5b0*/  VIADD R189, R187, UR5 ;  /* 0x00000005bbbd7c36 */ /* 0x000fe20008000000 */
[----:B------:R-:W-:Y:S02]  /*e5c0*/  F2FP.SATFINITE.E4M3.F32.PACK_AB_MERGE_C R43, R43, R42, RZ ;  /* 0x0000002a2b2b723e */ /* 0x000fe400048070ff */
[----:B------:R-:W-:Y:S01]  /*e5d0*/  F2FP.SATFINITE.E4M3.F32.PACK_AB_MERGE_C R45, R45, R44, RZ ;  /* 0x0000002c2d2d723e */ /* 0x000fe200048070ff */
[----:B------:R-:W-:Y:S01]  /*e5e0*/  VIADD R192, R189, UR5 ;  /* 0x00000005bdc07c36 */ /* 0x000fe20008000000 */
[----:B------:R-:W-:-:S02]  /*e5f0*/  F2FP.SATFINITE.E4M3.F32.PACK_AB_MERGE_C R47, R47, R46, RZ ;  /* 0x0000002e2f2f723e */ /* 0x000fc400048070ff */
[----:B------:R-:W-:Y:S02]  /*e600*/  F2FP.SATFINITE.E4M3.F32.PACK_AB_MERGE_C R49, R49, R48, RZ ;  /* 0x000000303131723e */ /* 0x000fe400048070ff */
[----:B------:R-:W-:Y:S02]  /*e610*/  F2FP.SATFINITE.E4M3.F32.PACK_AB_MERGE_C R51, R51, R50, RZ ;  /* 0x000000323333723e */ /* 0x000fe400048070ff */
[----:B------:R-:W-:Y:S02]  /*e620*/  LOP3.LUT R14, R0, 0x30, RZ, 0xfc, !PT ;  /* 0x00000030000e7812 */ /* 0x000fe400078efcff */
[----:B------:R-:W-:Y:S02]  /*e630*/  F2FP.SATFINITE.E4M3.F32.PACK_AB_MERGE_C R53, R53, R52, RZ ;  /* 0x000000343535723e */ /* 0x000fe400048070ff */
[----:B------:R-:W-:Y:S02]  /*e640*/  F2FP.SATFINITE.E4M3.F32.PACK_AB_MERGE_C R55, R55, R54, RZ ;  /* 0x000000363737723e */ /* 0x000fe400048070ff */
[----:B------:R-:W-:-:S02]  /*e650*/  F2FP.SATFINITE.E4M3.F32.PACK_AB_MERGE_C R57, R57, R56, RZ ;  /* 0x000000383939723e */ /* 0x000fc400048070ff */
[----:B------:R-:W-:Y:S02]  /*e660*/  F2FP.SATFINITE.E4M3.F32.PACK_AB_MERGE_C R59, R59, R58, RZ ;  /* 0x0000003a3b3b723e */ /* 0x000fe400048070ff */
[----:B------:R-:W-:Y:S02]  /*e670*/  F2FP.SATFINITE.E4M3.F32.PACK_AB_MERGE_C R61, R61, R60, RZ ;  /* 0x0000003c3d3d723e */ /* 0x000fe400048070ff */
[----:B------:R-:W-:Y:S02]  /*e680*/  F2FP.SATFINITE.E4M3.F32.PACK_AB_MERGE_C R63, R63, R62, RZ ;  /* 0x0000003e3f3f723e */ /* 0x000fe400048070ff */
        /* <DEDUP_REMOVED lines=31> */
[----:B------:R-:W-:Y:S02]  /*e880*/  LOP3.LUT R18, R0, 0x7d, RZ, 0xfc, !PT ;  /* 0x0000007d00127812 */ /* 0x000fe400078efcff */
[----:B------:R-:W-:-:S02]  /*e890*/  F2FP.SATFINITE.E4M3.F32.PACK_AB_MERGE_C R127, R127, R126, RZ ;  /* 0x0000007e7f7f723e */ /* 0x000fc400048070ff */
[----:B------:R-:W-:Y:S02]  /*e8a0*/  F2FP.SATFINITE.E4M3.F32.PACK_AB_MERGE_C R129, R129, R128, RZ ;  /* 0x000000808181723e */ /* 0x000fe400048070ff */
[----:B------:R-:W-:Y:S02]  /*e8b0*/  F2FP.SATFINITE.E4M3.F32.PACK_AB_MERGE_C R131, R131, R130, RZ ;  /* 0x000000828383723e */ /* 0x000fe400048070ff */
[C---:B--2---:R-:W-:Y:S01]  /*e8c0*/  ISETP.GE.AND P0, PT, R3.reuse, UR18, PT ;  /* 0x0000001203007c0c */ /* 0x044fe2000bf06270 */
[----:B------:R-:W-:Y:S01]  /*e8d0*/  IMAD R3, R3, UR6, RZ ;  /* 0x0000000603037c24 */ /* 0x000fe2000f8e02ff */
[----:B------:R-:W1:Y:S02]  /*e8e0*/  LDCU UR6, c[0x0][0x39c] ;  /* 0x00007380ff0677ac */ /* 0x000e640008000800 */
[----:B------:R-:W-:Y:S02]  /*e8f0*/  ISETP.LT.AND P1, PT, R2, UR7, !P0 ;  /* 0x0000000702007c0c */ /* 0x000fe4000c721270 */
[----:B------:R-:W-:Y:S01]  /*e900*/  IADD3 R2, P4, PT, R3, UR16, RZ ;  /* 0x0000001003027c10 */ /* 0x000fe2000ff9e0ff */
[----:B------:R-:W2:Y:S01]  /*e910*/  LDCU UR7, c[0x0][0x39c] ;  /* 0x00007380ff0777ac */ /* 0x000ea20008000800 */
[----:B------:R-:W-:-:S02]  /*e920*/  ISETP.LT.AND P5, PT, R132, UR19, !P0 ;  /* 0x0000001384007c0c */ /* 0x000fc4000c7a1270 */
[----:B------:R-:W-:Y:S02]  /*e930*/  LEA.HI.X.SX32 R3, R3, UR17, 0x1, P4 ;  /* 0x0000001103037c11 */ /* 0x000fe4000a0f0eff */
[-C--:B------:R-:W-:Y:S02]  /*e940*/  IADD3 R4, P4, PT, R133, R2.reuse, RZ ;  /* 0x0000000285047210 */ /* 0x080fe40007f9e0ff */
[----:B------:R-:W-:Y:S02]  /*e950*/  ISETP.LT.AND P2, PT, R134, UR19, !P0 ;  /* 0x0000001386007c0c */ /* 0x000fe4000c741270 */
[-C--:B------:R-:W-:Y:S02]  /*e960*/  IADD3 R132, P6, PT, R135, R2.reuse, RZ ;  /* 0x0000000287847210 */ /* 0x080fe40007fde0ff */
[----:B------:R-:W-:Y:S02]  /*e970*/  LEA.HI.X.SX32 R5, R133, R3, 0x1, P4 ;  /* 0x0000000385057211 */ /* 0x000fe400020f0eff */
[----:B------:R-:W-:-:S02]  /*e980*/  IADD3 R134, P4, PT, R137, R2, RZ ;  /* 0x0000000289867210 */ /* 0x000fc40007f9e0ff */
[-C--:B------:R-:W-:Y:S02]  /*e990*/  LEA.HI.X.SX32 R133, R135, R3.reuse, 0x1, P6 ;  /* 0x0000000387857211 */ /* 0x080fe400030f0eff */
[-C--:B------:R-:W-:Y:S02]  /*e9a0*/  IADD3 R136, P6, PT, R139, R2.reuse, RZ ;  /* 0x000000028b887210 */ /* 0x080fe40007fde0ff */
[-C--:B------:R-:W-:Y:S02]  /*e9b0*/  LEA.HI.X.SX32 R135, R137, R3.reuse, 0x1, P4 ;  /* 0x0000000389877211 */ /* 0x080fe400020f0eff */
[C---:B------:R-:W-:Y:S02]  /*e9c0*/  IADD3 R138, P4, PT, R140.reuse, R2, RZ ;  /* 0x000000028c8a7210 */ /* 0x040fe40007f9e0ff */
[-C--:B------:R-:W-:Y:S02]  /*e9d0*/  LEA.HI.X.SX32 R137, R139, R3.reuse, 0x1, P6 ;  /* 0x000000038b897211 */ /* 0x080fe400030f0eff */
[----:B------:R-:W-:-:S02]  /*e9e0*/  LEA.HI.X.SX32 R139, R140, R3, 0x1, P4 ;  /* 0x000000038c8b7211 */ /* 0x000fc400020f0eff */
[-C--:B------:R-:W-:Y:S02]  /*e9f0*/  IADD3 R142, P3, PT, R141, R2.reuse, RZ ;  /* 0x000000028d8e7210 */ /* 0x080fe40007f7e0ff */
[-C--:B------:R-:W-:Y:S02]  /*ea00*/  IADD3 R144, P4, PT, R145, R2.reuse, RZ ;  /* 0x0000000291907210 */ /* 0x080fe40007f9e0ff */
[C---:B------:R-:W-:Y:S02]  /*ea10*/  IADD3 R140, P6, PT, R146.reuse, R2, RZ ;  /* 0x00000002928c7210 */ /* 0x040fe40007fde0ff */
[-C--:B------:R-:W-:Y:S02]  /*ea20*/  LEA.HI.X.SX32 R143, R141, R3.reuse, 0x1, P3 ;  /* 0x000000038d8f7211 */ /* 0x080fe400018f0eff */
        /* <DEDUP_REMOVED lines=38> */
[CC--:B------:R-:W-:Y:S02]  /*ec90*/  IADD3 R184, P3, PT, R183.reuse, R2.reuse, RZ ;  /* 0x00000002b7b87210 */ /* 0x0c0fe40007f7e0ff */
[-C--:B------:R-:W-:Y:S02]  /*eca0*/  IADD3 R182, P4, PT, R186, R2.reuse, RZ ;  /* 0x00000002bab67210 */ /* 0x080fe40007f9e0ff */
[----:B------:R-:W-:Y:S02]  /*ecb0*/  ISETP.LT.AND P6, PT, R0, UR19, !P0 ;  /* 0x0000001300007c0c */ /* 0x000fe4000c7c1270 */
[-C--:B------:R-:W-:Y:S02]  /*ecc0*/  LEA.HI.X.SX32 R185, R183, R3.reuse, 0x1, P3 ;  /* 0x00000003b7b97211 */ /* 0x080fe400018f0eff */
[----:B------:R-:W-:Y:S02]  /*ecd0*/  LEA.HI.X.SX32 R183, R186, R3, 0x1, P4 ;  /* 0x00000003bab77211 */ /* 0x000fe400020f0eff */
[----:B------:R-:W-:-:S02]  /*ece0*/  IADD3 R188, P3, PT, R189, R2, RZ ;  /* 0x00000002bdbc7210 */ /* 0x000fc40007f7e0ff */
[-C--:B------:R-:W-:Y:S02]  /*ecf0*/  IADD3 R190, P4, PT, R187, R2.reuse, RZ ;  /* 0x00000002bbbe7210 */ /* 0x080fe40007f9e0ff */
[-C--:B------:R-:W-:Y:S02]  /*ed00*/  LEA.HI.X.SX32 R189, R189, R3.reuse, 0x1, P3 ;  /* 0x00000003bdbd7211 */ /* 0x080fe400018f0eff */
[----:B------:R-:W-:Y:S01]  /*ed10*/  LEA.HI.X.SX32 R191, R187, R3, 0x1, P4 ;  /* 0x00000003bbbf7211 */ /* 0x000fe200020f0eff */
[----:B------:R4:W-:Y:S01]  /*ed20*/  @P6 STG.E.U8 desc[UR26][R4.64], R193 ;  /* 0x000000c104006986 */ /* 0x0009e2000c10111a */
[----:B------:R-:W-:Y:S02]  /*ed30*/  ISETP.LT.AND P3, PT, R195, UR19, !P0 ;  /* 0x00000013c3007c0c */ /* 0x000fe4000c761270 */
[----:B------:R-:W-:Y:S02]  /*ed40*/  IADD3 R186, P4, PT, R192, R2, RZ ;  /* 0x00000002c0ba7210 */ /* 0x000fe40007f9e0ff */
[----:B------:R-:W-:-:S02]  /*ed50*/  PRMT R195, R193, 0x9910, RZ ;  /* 0x00009910c1c37816 */ /* 0x000fc400000000ff */
[C---:B------:R-:W-:Y:S01]  /*ed60*/  LEA.HI.X.SX32 R187, R192.reuse, R3, 0x1, P4 ;  /* 0x00000003c0bb7211 */ /* 0x040fe200020f0eff */
[----:B------:R-:W-:Y:S01]  /*ed70*/  VIADD R192, R192, UR5 ;  /* 0x00000005c0c07c36 */ /* 0x000fe20008000000 */
[----:B------:R-:W-:Y:S02]  /*ed80*/  SHF.R.S32.HI R195, RZ, 0x8, R195 ;  /* 0x00000008ffc37819 */ /* 0x000fe400000114c3 */
[----:B------:R-:W-:Y:S02]  /*ed90*/  ISETP.LT.AND P4, PT, R194, UR19, !P0 ;  /* 0x00000013c2007c0c */ /* 0x000fe4000c781270 */
[----:B------:R-:W-:Y:S01]  /*eda0*/  ISETP.LT.AND P6, PT, R6, UR19, !P0 ;  /* 0x0000001306007c0c */ /* 0x000fe2000c7c1270 */
[----:B------:R-:W-:Y:S01]  /*edb0*/  @P2 STG.E.U8 desc[UR26][R132.64], R195 ;  /* 0x000000c384002986 */ /* 0x000fe2000c10111a */
[----:B------:R-:W-:Y:S02]  /*edc0*/  LOP3.LUT R6, R0, 0x6, RZ, 0xfc, !PT ;  /* 0x0000000600067812 */ /* 0x000fe400078efcff */
[----:B------:R-:W-:Y:S01]  /*edd0*/  PRMT R194, R7, 0x9910, RZ ;  /* 0x0000991007c27816 */ /* 0x000fe200000000ff */
[----:B------:R5:W-:Y:S01]  /*ede0*/  @P5 STG.E.U8 desc[UR26][R134.64], R7 ;  /* 0x0000000786005986 */ /* 0x000be2000c10111a */
[----:B------:R-:W-:-:S02]  /*edf0*/  ISETP.LT.AND P2, PT, R6, UR19, !P0 ;  /* 0x0000001306007c0c */ /* 0x000fc4000c741270 */
[----:B----4-:R-:W-:Y:S01]  /*ee00*/  LOP3.LUT R4, R0, 0x8, RZ, 0xfc, !PT ;  /* 0x0000000800047812 */ /* 0x010fe200078efcff */
[----:B------:R-:W-:Y:S01]  /*ee10*/  IMAD.MOV.U32 R6, RZ, RZ, R194 ;  /* 0x000000ffff067224 */ /* 0x000fe200078e00c2 */
[----:B------:R-:W-:-:S04]  /*ee20*/  ISETP.LT.AND P5, PT, R8, UR19, !P0 ;  /* 0x0000001308007c0c */ /* 0x000fc8000c7a1270 */
[----:B------:R-:W-:Y:S02]  /*ee30*/  SHF.R.S32.HI R5, RZ, 0x8, R6 ;  /* 0x00000008ff057819 */ /* 0x000fe40000011406 */
[----:B------:R-:W-:-:S03]  /*ee40*/  PRMT R6, R9, 0x9910, RZ ;  /* 0x0000991009067816 */ /* 0x000fc600000000ff */
[----:B------:R4:W-:Y:S01]  /*ee50*/  @P3 STG.E.U8 desc[UR26][R136.64], R5 ;  /* 0x0000000588003986 */ /* 0x0009e2000c10111a */
[----:B------:R-:W-:Y:S01]  /*ee60*/  ISETP.LT.AND P3, PT, R4, UR19, !P0 ;  /* 0x0000001304007c0c */ /* 0x000fe2000c761270 */
[----:B------:R-:W-:Y:S01]  /*ee70*/  IMAD.MOV.U32 R4, RZ, RZ, R6 ;  /* 0x000000ffff047224 */ /* 0x000fe200078e0006 */
[----:B------:R-:W-:Y:S01]  /*ee80*/  LOP3.LUT R6, R0, 0x9, RZ, 0xfc, !PT ;  /* 0x0000000900067812 */ /* 0x000fe200078efcff */
[----:B------:R-:W-:Y:S03]  /*ee90*/  @P4 STG.E.U8 desc[UR26][R138.64], R9 ;  /* 0x000000098a004986 */ /* 0x000fe6000c10111a */
[----:B------:R-:W-:Y:S02]  /*eea0*/  ISETP.LT.AND P4, PT, R6, UR19, !P0 ;  /* 0x0000001306007c0c */ /* 0x000fe4000c781270 */
[----:B-----5:R-:W-:Y:S02]  /*eeb0*/  SHF.R.S32.HI R7, RZ, 0x8, R4 ;  /* 0x00000008ff077819 */ /* 0x020fe40000011404 */
[----:B------:R-:W-:-:S02]  /*eec0*/  PRMT R6, R11, 0x9910, RZ ;  /* 0x000099100b067816 */ /* 0x000fc400000000ff */
[----:B------:R-:W-:Y:S01]  /*eed0*/  LOP3.LUT R4, R0, 0xa, RZ, 0xfc, !PT ;  /* 0x0000000a00047812 */ /* 0x000fe200078efcff */
[----:B------:R5:W-:Y:S02]  /*eee0*/  @P6 STG.E.U8 desc[UR26][R142.64], R7 ;  /* 0x000000078e006986 */ /* 0x000be4000c10111a */
[----:B----4-:R-:W-:Y:S01]  /*eef0*/  IMAD.MOV.U32 R5, RZ, RZ, R6 ;  /* 0x000000ffff057224 */ /* 0x010fe200078e0006 */
[----:B------:R-:W-:Y:S01]  /*ef00*/  ISETP.LT.AND P6, PT, R4, UR19, !P0 ;  /* 0x0000001304007c0c */ /* 0x000fe2000c7c1270 */
[----:B------:R-:W-:Y:S01]  /*ef10*/  @P2 STG.E.U8 desc[UR26][R144.64], R11 ;  /* 0x0000000b90002986 */ /* 0x000fe2000c10111a */
[----:B------:R-:W-:Y:S02]  /*ef20*/  LOP3.LUT R4, R0, 0xb, RZ, 0xfc, !PT ;  /* 0x0000000b00047812 */ /* 0x000fe400078efcff */
[----:B------:R-:W-:Y:S02]  /*ef30*/  SHF.R.S32.HI R5, RZ, 0x8, R5 ;  /* 0x00000008ff057819 */ /* 0x000fe40000011405 */
[----:B------:R-:W-:-:S02]  /*ef40*/  PRMT R6, R13, 0x9910, RZ ;  /* 0x000099100d067816 */ /* 0x000fc400000000ff */
[----:B------:R-:W-:Y:S01]  /*ef50*/  ISETP.LT.AND P2, PT, R4, UR19, !P0 ;  /* 0x0000001304007c0c */ /* 0x000fe2000c741270 */
[----:B------:R4:W-:Y:S01]  /*ef60*/  @P5 STG.E.U8 desc[UR26][R140.64], R5 ;  /* 0x000000058c005986 */ /* 0x0009e2000c10111a */
[----:B------:R-:W-:Y:S01]  /*ef70*/  LOP3.LUT R4, R0, 0xc, RZ, 0xfc, !PT ;  /* 0x0000000c00047812 */ /* 0x000fe200078efcff */
[----:B-----5:R-:W-:Y:S01]  /*ef80*/  IMAD.MOV.U32 R7, RZ, RZ, R6 ;  /* 0x000000ffff077224 */ /* 0x020fe200078e0006 */
[----:B------:R-:W-:Y:S01]  /*ef90*/  PRMT R6, R15, 0x9910, RZ ;  /* 0x000099100f067816 */ /* 0x000fe200000000ff */
[----:B------:R-:W-:Y:S01]  /*efa0*/  @P3 STG.E.U8 desc[UR26][R150.64], R13 ;  /* 0x0000000d96003986 */ /* 0x000fe2000c10111a */
[----:B------:R-:W-:Y:S02]  /*efb0*/  ISETP.LT.AND P5, PT, R4, UR19, !P0 ;  /* 0x0000001304007c0c */ /* 0x000fe4000c7a1270 */
[----:B------:R-:W-:Y:S02]  /*efc0*/  LOP3.LUT R4, R0, 0xd, RZ, 0xfc, !PT ;  /* 0x0000000d00047812 */ /* 0x000fe400078efcff */
[----:B------:R-:W-:-:S02]  /*efd0*/  SHF.R.S32.HI R7, RZ, 0x8, R7 ;  /* 0x00000008ff077819 */ /* 0x000fc40000011407 */
[----:B------:R-:W-:Y:S01]  /*efe0*/  ISETP.LT.AND P3, PT, R4, UR19, !P0 ;  /* 0x0000001304007c0c */ /* 0x000fe2000c761270 */
[----:B----4-:R-:W-:Y:S01]  /*eff0*/  IMAD.MOV.U32 R5, RZ, RZ, R6 ;  /* 0x000000ffff057224 */ /* 0x010fe200078e0006 */
[----:B------:R-:W-:Y:S01]  /*f000*/  LOP3.LUT R4, R0, 0xe, RZ, 0xfc, !PT ;  /* 0x0000000e00047812 */ /* 0x000fe200078efcff */
[----:B------:R4:W-:Y:S01]  /*f010*/  @P4 STG.E.U8 desc[UR26][R148.64], R7 ;  /* 0x0000000794004986 */ /* 0x0009e2000c10111a */
[----:B------:R-:W-:Y:S02]  /*f020*/  PRMT R11, R35, 0x9910, RZ ;  /* 0x00009910230b7816 */ /* 0x000fe400000000ff */
[----:B------:R-:W-:Y:S01]  /*f030*/  ISETP.LT.AND P4, PT, R4, UR19, !P0 ;  /* 0x0000001304007c0c */ /* 0x000fe2000c781270 */
[----:B------:R-:W-:Y:S01]  /*f040*/  @P6 STG.E.U8 desc[UR26][R146.64], R15 ;  /* 0x0000000f92006986 */ /* 0x000fe2000c10111a */
[----:B------:R-:W-:Y:S02]  /*f050*/  LOP3.LUT R4, R0, 0xf, RZ, 0xfc, !PT ;  /* 0x0000000f00047812 */ /* 0x000fe400078efcff */
[----:B------:R-:W-:-:S02]  /*f060*/  SHF.R.S32.HI R5, RZ, 0x8, R5 ;  /* 0x00000008ff057819 */ /* 0x000fc40000011405 */
[----:B------:R-:W-:Y:S02]  /*f070*/  ISETP.LT.AND P6, PT, R4, UR19, !P0 ;  /* 0x0000001304007c0c */ /* 0x000fe4000c7c1270 */
[----:B------:R-:W-:Y:S01]  /*f080*/  LOP3.LUT R4, R0, 0x10, RZ, 0xfc, !PT ;  /* 0x0000001000047812 */ /* 0x000fe200078efcff */
[----:B------:R5:W-:Y:S01]  /*f090*/  @P2 STG.E.U8 desc[UR26][R156.64], R5 ;  /* 0x000000059c002986 */ /* 0x000be2000c10111a */
[----:B----4-:R-:W-:Y:S02]  /*f0a0*/  PRMT R7, R17, 0x9910, RZ ;  /* 0x0000991011077816 */ /* 0x010fe400000000ff */
[----:B------:R-:W-:Y:S01]  /*f0b0*/  ISETP.LT.AND P2, PT, R4, UR19, !P0 ;  /* 0x0000001304007c0c */ /* 0x000fe2000c741270 */
[----:B------:R-:W-:Y:S01]  /*f0c0*/  @P5 STG.E.U8 desc[UR26][R154.64], R17 ;  /* 0x000000119a005986 */ /* 0x000fe2000c10111a */
[----:B------:R-:W-:Y:S02]  /*f0d0*/  LOP3.LUT R4, R0, 0x11, RZ, 0xfc, !PT ;  /* 0x0000001100047812 */ /* 0x000fe400078efcff */
[----:B------:R-:W-:-:S02]  /*f0e0*/  SHF.R.S32.HI R7, RZ, 0x8, R7 ;  /* 0x00000008ff077819 */ /* 0x000fc40000011407 */
[----:B------:R-:W-:Y:S02]  /*f0f0*/  ISETP.LT.AND P5, PT, R4, UR19, !P0 ;  /* 0x0000001304007c0c */ /* 0x000fe4000c7a1270 */
[----:B------:R-:W-:Y:S01]  /*f100*/  LOP3.LUT R4, R0, 0x12, RZ, 0xfc, !PT ;  /* 0x0000001200047812 */ /* 0x000fe200078efcff */
[----:B------:R4:W-:Y:S01]  /*f110*/  @P3 STG.E.U8 desc[UR26][R152.64], R7 ;  /* 0x0000000798003986 */ /* 0x0009e2000c10111a */
[----:B-----5:R-:W-:Y:S02]  /*f120*/  PRMT R5, R19, 0x9910, RZ ;  /* 0x0000991013057816 */ /* 0x020fe400000000ff */
[----:B0-----:R-:W-:Y:S01]  /*f130*/  ISETP.LT.AND P3, PT, R4, UR4, !P0 ;  /* 0x0000000404007c0c */ /* 0x001fe2000c761270 */
[----:B------:R-:W0:Y:S01]  /*f140*/  LDCU UR4, c[0x0][0x39c] ;  /* 0x00007380ff0477ac */ /* 0x000e220008000800 */
[----:B------:R-:W-:Y:S01]  /*f150*/  LOP3.LUT R4, R0, 0x13, RZ, 0xfc, !PT ;  /* 0x0000001300047812 */ /* 0x000fe200078efcff */
[----:B------:R-:W-:Y:S01]  /*f160*/  @P4 STG.E.U8 desc[UR26][R164.64], R19 ;  /* 0x00000013a4004986 */ /* 0x000fe2000c10111a */
[----:B------:R-:W-:-:S02]  /*f170*/  SHF.R.S32.HI R5, RZ, 0x8, R5 ;  /* 0x00000008ff057819 */ /* 0x000fc40000011405 */
[----:B-1----:R-:W-:Y:S01]  /*f180*/  ISETP.LT.AND P4, PT, R4, UR6, !P0 ;  /* 0x0000000604007c0c */ /* 0x002fe2000c781270 */
[----:B------:R-:W1:Y:S01]  /*f190*/  LDCU UR6, c[0x0][0x39c] ;  /* 0x00007380ff0677ac */ /* 0x000e620008000800 */
[----:B------:R-:W-:Y:S01]  /*f1a0*/  LOP3.LUT R4, R0, 0x14, RZ, 0xfc, !PT ;  /* 0x0000001400047812 */ /* 0x000fe200078efcff */
[----:B------:R5:W-:Y:S01]  /*f1b0*/  @P6 STG.E.U8 desc[UR26][R160.64], R5 ;  /* 0x00000005a0006986 */ /* 0x000be2000c10111a */
[----:B----4-:R-:W-:Y:S02]  /*f1c0*/  PRMT R7, R21, 0x9910, RZ ;  /* 0x0000991015077816 */ /* 0x010fe400000000ff */
[----:B--2---:R-:W-:Y:S01]  /*f1d0*/  ISETP.LT.AND P6, PT, R4, UR7, !P0 ;  /* 0x0000000704007c0c */ /* 0x004fe2000c7c1270 */
[----:B------:R-:W2:Y:S01]  /*f1e0*/  LDCU UR7, c[0x0][0x39c] ;  /* 0x00007380ff0777ac */ /* 0x000ea20008000800 */
[----:B------:R-:W-:Y:S01]  /*f1f0*/  LOP3.LUT R4, R0, 0x15, RZ, 0xfc, !PT ;  /* 0x0000001500047812 */ /* 0x000fe200078efcff */
[----:B------:R-:W-:Y:S01]  /*f200*/  @P2 STG.E.U8 desc[UR26][R158.64], R21 ;  /* 0x000000159e002986 */ /* 0x000fe2000c10111a */
[----:B------:R-:W-:-:S02]  /*f210*/  SHF.R.S32.HI R7, RZ, 0x8, R7 ;  /* 0x00000008ff077819 */ /* 0x000fc40000011407 */
[----:B------:R-:W-:Y:S02]  /*f220*/  SHF.R.S32.HI R11, RZ, 0x8, R11 ;  /* 0x00000008ff0b7819 */ /* 0x000fe4000001140b */
[----:B0-----:R-:W-:Y:S01]  /*f230*/  ISETP.LT.AND P2, PT, R4, UR4, !P0 ;  /* 0x0000000404007c0c */ /* 0x001fe2000c741270 */
[----:B------:R-:W0:Y:S01]  /*f240*/  LDCU UR4, c[0x0][0x39c] ;  /* 0x00007380ff0477ac */ /* 0x000e220008000800 */
[----:B------:R-:W-:Y:S01]  /*f250*/  LOP3.LUT R4, R0, 0x16, RZ, 0xfc, !PT ;  /* 0x0000001600047812 */ /* 0x000fe200078efcff */
[----:B------:R4:W-:Y:S01]  /*f260*/  @P5 STG.E.U8 desc[UR26][R168.64], R7 ;  /* 0x00000007a8005986 */ /* 0x0009e2000c10111a */
[----:B-----5:R-:W-:Y:S02]  /*f270*/  PRMT R5, R23, 0x9910, RZ ;  /* 0x0000991017057816 */ /* 0x020fe400000000ff */
[----:B-1----:R-:W-:Y:S01]  /*f280*/  ISETP.LT.AND P5, PT, R4, UR6, !P0 ;  /* 0x0000000604007c0c */ /* 0x002fe2000c7a1270 */
[----:B------:R-:W1:Y:S01]  /*f290*/  LDCU UR6, c[0x0][0x39c] ;  /* 0x00007380ff0677ac */ /* 0x000e620008000800 */
[----:B------:R-:W-:Y:S01]  /*f2a0*/  LOP3.LUT R4, R0, 0x17, RZ, 0xfc, !PT ;  /* 0x0000001700047812 */ /* 0x000fe200078efcff */
[----:B------:R-:W-:Y:S01]  /*f2b0*/  @P3 STG.E.U8 desc[UR26][R166.64], R23 ;  /* 0x00000017a6003986 */ /* 0x000fe2000c10111a */
[----:B------:R-:W-:-:S02]  /*f2c0*/  SHF.R.S32.HI R5, RZ, 0x8, R5 ;  /* 0x00000008ff057819 */ /* 0x000fc40000011405 */
[----:B--2---:R-:W-:Y:S01]  /*f2d0*/  ISETP.LT.AND P3, PT, R4, UR7, !P0 ;  /* 0x0000000704007c0c */ /* 0x004fe2000c761270 */
[----:B------:R-:W2:Y:S01]  /*f2e0*/  LDCU UR7, c[0x0][0x39c] ;  /* 0x00007380ff0777ac */ /* 0x000ea20008000800 */
[C---:B------:R-:W-:Y:S01]  /*f2f0*/  LOP3.LUT R4, R0.reuse, 0x18, RZ, 0xfc, !PT ;  /* 0x0000001800047812 */ /* 0x040fe200078efcff */
[----:B------:R5:W-:Y:S01]  /*f300*/  @P4 STG.E.U8 desc[UR26][R162.64], R5 ;  /* 0x00000005a2004986 */ /* 0x000be2000c10111a */
[----:B----4-:R-:W-:Y:S02]  /*f310*/  PRMT R7, R25, 0x9910, RZ ;  /* 0x0000991019077816 */ /* 0x010fe400000000ff */
[----:B------:R-:W-:Y:S01]  /*f320*/  LOP3.LUT R6, R0, 0x23, RZ, 0xfc, !PT ;  /* 0x0000002300067812 */ /* 0x000fe200078efcff */
[----:B------:R-:W-:Y:S01]  /*f330*/  @P6 STG.E.U8 desc[UR26][R176.64], R25 ;  /* 0x00000019b0006986 */ /* 0x000fe2000c10111a */
[----:B0-----:R-:W-:Y:S01]  /*f340*/  ISETP.LT.AND P4, PT, R4, UR4, !P0 ;  /* 0x0000000404007c0c */ /* 0x001fe2000c781270 */
[----:B------:R-:W0:Y:S01]  /*f350*/  LDCU UR4, c[0x0][0x39c] ;  /* 0x00007380ff0477ac */ /* 0x000e220008000800 */
[----:B------:R-:W-:-:S02]  /*f360*/  LOP3.LUT R4, R0, 0x19, RZ, 0xfc, !PT ;  /* 0x0000001900047812 */ /* 0x000fc400078efcff */
[----:B------:R-:W-:Y:S02]  /*f370*/  SHF.R.S32.HI R7, RZ, 0x8, R7 ;  /* 0x00000008ff077819 */ /* 0x000fe40000011407 */
[----:B-1----:R-:W-:Y:S01]  /*f380*/  ISETP.LT.AND P6, PT, R4, UR6, !P0 ;  /* 0x0000000604007c0c */ /* 0x002fe2000c7c1270 */
[----:B------:R-:W1:Y:S01]  /*f390*/  LDCU UR6, c[0x0][0x39c] ;  /* 0x00007380ff0677ac */ /* 0x000e620008000800 */
[----:B------:R-:W-:Y:S01]  /*f3a0*/  LOP3.LUT R4, R0, 0x1a, RZ, 0xfc, !PT ;  /* 0x0000001a00047812 */ /* 0x000fe200078efcff */
[----:B------:R4:W-:Y:S01]  /*f3b0*/  @P2 STG.E.U8 desc[UR26][R172.64], R7 ;  /* 0x00000007ac002986 */ /* 0x0009e2000c10111a */
[----:B-----5:R-:W-:Y:S02]  /*f3c0*/  PRMT R5, R27, 0x9910, RZ ;  /* 0x000099101b057816 */ /* 0x020fe400000000ff */
[----:B--2---:R-:W-:Y:S01]  /*f3d0*/  ISETP.LT.AND P2, PT, R4, UR7, !P0 ;  /* 0x0000000704007c0c */ /* 0x004fe2000c741270 */
[----:B------:R-:W2:Y:S01]  /*f3e0*/  LDCU UR7, c[0x0][0x39c] ;  /* 0x00007380ff0777ac */ /* 0x000ea20008000800 */
[----:B------:R-:W-:Y:S01]  /*f3f0*/  LOP3.LUT R4, R0, 0x1b, RZ, 0xfc, !PT ;  /* 0x0000001b00047812 */ /* 0x000fe200078efcff */
[----:B------:R-:W-:Y:S01]  /*f400*/  @P5 STG.E.U8 desc[UR26][R170.64], R27 ;  /* 0x0000001baa005986 */ /* 0x000fe2000c10111a */
[----:B------:R-:W-:-:S02]  /*f410*/  SHF.R.S32.HI R5, RZ, 0x8, R5 ;  /* 0x00000008ff057819 */ /* 0x000fc40000011405 */
[----:B------:R-:W-:Y:S02]  /*f420*/  LOP3.LUT R13, R0, 0x24, RZ, 0xfc, !PT ;  /* 0x00000024000d7812 */ /* 0x000fe400078efcff */
[----:B0-----:R-:W-:Y:S01]  /*f430*/  ISETP.LT.AND P5, PT, R4, UR4, !P0 ;  /* 0x0000000404007c0c */ /* 0x001fe2000c7a1270 */
[----:B------:R-:W0:Y:S01]  /*f440*/  LDCU UR4, c[0x0][0x39c] ;  /* 0x00007380ff0477ac */ /* 0x000e220008000800 */
[----:B------:R-:W-:Y:S01]  /*f450*/  LOP3.LUT R4, R0, 0x1c, RZ, 0xfc, !PT ;  /* 0x0000001c00047812 */ /* 0x000fe200078efcff */
[----:B------:R5:W-:Y:S01]  /*f460*/  @P3 STG.E.U8 desc[UR26][R180.64], R5 ;  /* 0x00000005b4003986 */ /* 0x000be2000c10111a */
[----:B----4-:R-:W-:Y:S02]  /*f470*/  PRMT R7, R29, 0x9910, RZ ;  /* 0x000099101d077816 */ /* 0x010fe400000000ff */
[----:B-1----:R-:W-:Y:S01]  /*f480*/  ISETP.LT.AND P3, PT, R4, UR6, !P0 ;  /* 0x0000000604007c0c */ /* 0x002fe2000c761270 */
[----:B------:R-:W1:Y:S01]  /*f490*/  LDCU UR6, c[0x0][0x39c] ;  /* 0x00007380ff0677ac */ /* 0x000e620008000800 */
[----:B------:R-:W-:Y:S01]  /*f4a0*/  LOP3.LUT R4, R0, 0x1d, RZ, 0xfc, !PT ;  /* 0x0000001d00047812 */ /* 0x000fe200078efcff */
[----:B------:R-:W-:Y:S01]  /*f4b0*/  @P4 STG.E.U8 desc[UR26][R178.64], R29 ;  /* 0x0000001db2004986 */ /* 0x000fe2000c10111a */
[----:B------:R-:W-:-:S02]  /*f4c0*/  SHF.R.S32.HI R7, RZ, 0x8, R7 ;  /* 0x00000008ff077819 */ /* 0x000fc40000011407 */
[----:B--2---:R-:W-:Y:S01]  /*f4d0*/  ISETP.LT.AND P4, PT, R4, UR7, !P0 ;  /* 0x0000000704007c0c */ /* 0x004fe2000c781270 */
[----:B------:R-:W2:Y:S01]  /*f4e0*/  LDCU UR7, c[0x0][0x39c] ;  /* 0x00007380ff0777ac */ /* 0x000ea20008000800 */
[----:B------:R-:W-:Y:S01]  /*f4f0*/  LOP3.LUT R4, R0, 0x1e, RZ, 0xfc, !PT ;  /* 0x0000001e00047812 */ /* 0x000fe200078efcff */
[----:B------:R4:W-:Y:S01]  /*f500*/  @P6 STG.E.U8 desc[UR26][R174.64], R7 ;  /* 0x00000007ae006986 */ /* 0x0009e2000c10111a */
[----:B-----5:R-:W-:Y:S02]  /*f510*/  PRMT R5, R31, 0x9910, RZ ;  /* 0x000099101f057816 */ /* 0x020fe400000000ff */
[----:B------:R-:W-:Y:S01]  /*f520*/  PRMT R17, R125, 0x9910, RZ ;  /* 0x000099107d117816 */ /* 0x000fe200000000ff */
        /* <DEDUP_REMOVED lines=9> */
[----:B----4-:R-:W-:Y:S02]  /*f5c0*/  PRMT R7, R33, 0x9910, RZ ;  /* 0x0000991021077816 */ /* 0x010fe400000000ff */
[----:B--2---:R-:W-:Y:S01]  /*f5d0*/  ISETP.LT.AND P5, PT, R4, UR7, !P0 ;  /* 0x0000000704007c0c */ /* 0x004fe2000c7a1270 */
[----:B------:R-:W2:Y:S01]  /*f5e0*/  LDCU UR7, c[0x0][0x39c] ;  /* 0x00007380ff0777ac */ /* 0x000ea20008000800 */
[----:B------:R-:W-:Y:S01]  /*f5f0*/  SHF.R.S32.HI R7, RZ, 0x8, R7 ;  /* 0x00000008ff077819 */ /* 0x000fe20000011407 */
[----:B------:R-:W-:Y:S01]  /*f600*/  @P3 STG.E.U8 desc[UR26][R190.64], R33 ;  /* 0x00000021be003986 */ /* 0x000fe2000c10111a */
[----:B------:R-:W-:-:S02]  /*f610*/  LOP3.LUT R4, R0, 0x21, RZ, 0xfc, !PT ;  /* 0x0000002100047812 */ /* 0x000fc400078efcff */
[----:B------:R-:W-:Y:S01]  /*f620*/  SHF.R.S32.HI R17, RZ, 0x8, R17 ;  /* 0x00000008ff117819 */ /* 0x000fe20000011411 */
[----:B------:R4:W-:Y:S01]  /*f630*/  @P4 STG.E.U8 desc[UR26][R188.64], R7 ;  /* 0x00000007bc004986 */ /* 0x0009e2000c10111a */
[----:B0-----:R-:W-:Y:S01]  /*f640*/  ISETP.LT.AND P3, PT, R4, UR4, !P0 ;  /* 0x0000000404007c0c */ /* 0x001fe2000c761270 */
[----:B------:R-:W0:Y:S01]  /*f650*/  LDCU UR4, c[0x0][0x39c] ;  /* 0x00007380ff0477ac */ /* 0x000e220008000800 */
[----:B-----5:R-:W-:Y:S01]  /*f660*/  LOP3.LUT R5, R0, 0x22, RZ, 0xfc, !PT ;  /* 0x0000002200057812 */ /* 0x020fe200078efcff */
[----:B------:R-:W-:Y:S01]  /*f670*/  @P6 STG.E.U8 desc[UR26][R186.64], R35 ;  /* 0x00000023ba006986 */ /* 0x000fe2000c10111a */
[C---:B------:R-:W-:Y:S02]  /*f680*/  IADD3 R4, P6, PT, R192.reuse, R2, RZ ;  /* 0x00000002c0047210 */ /* 0x040fe40007fde0ff */
[----:B-1----:R-:W-:Y:S01]  /*f690*/  ISETP.LT.AND P4, PT, R5, UR6, !P0 ;  /* 0x0000000605007c0c */ /* 0x002fe2000c781270 */
[----:B------:R-:W1:Y:S01]  /*f6a0*/  LDCU UR6, c[0x0][0x39c] ;  /* 0x00007380ff0677ac */ /* 0x000e620008000800 */
[C---:B------:R-:W-:Y:S01]  /*f6b0*/  LEA.HI.X.SX32 R5, R192.reuse, R3, 0x1, P6 ;  /* 0x00000003c0057211 */ /* 0x040fe200030f0eff */
[----:B------:R-:W-:Y:S01]  /*f6c0*/  VIADD R192, R192, UR5 ;  /* 0x00000005c0c07c36 */ /* 0x000fe20008000000 */
[----:B------:R-:W-:-:S02]  /*f6d0*/  PRMT R19, R131, 0x9910, RZ ;  /* 0x0000991083137816 */ /* 0x000fc400000000ff */
[----:B--2---:R-:W-:Y:S01]  /*f6e0*/  ISETP.LT.AND P6, PT, R6, UR7, !P0 ;  /* 0x0000000706007c0c */ /* 0x004fe2000c7c1270 */
[----:B------:R2:W-:Y:S01]  /*f6f0*/  @P2 STG.E.U8 desc[UR26][R4.64], R11 ;  /* 0x0000000b04002986 */ /* 0x0005e2000c10111a */
[CC--:B------:R-:W-:Y:S01]  /*f700*/  IADD3 R6, P2, PT, R192.reuse, R2.reuse, RZ ;  /* 0x00000002c0067210 */ /* 0x0c0fe20007f5e0ff */
[C---:B------:R-:W-:Y:S01]  /*f710*/  VIADD R10, R192.reuse, UR5 ;  /* 0x00000005c00a7c36 */ /* 0x040fe20008000000 */
[----:B------:R-:W5:Y:S01]  /*f720*/  LDCU UR7, c[0x0][0x39c] ;  /* 0x00007380ff0777ac */ /* 0x000f620008000800 */
[----:B------:R-:W-:Y:S02]  /*f730*/  SHF.R.S32.HI R19, RZ, 0x8, R19 ;  /* 0x00000008ff137819 */ /* 0x000fe40000011413 */
[----:B----4-:R-:W-:Y:S02]  /*f740*/  LEA.HI.X.SX32 R7, R192, R3, 0x1, P2 ;  /* 0x00000003c0077211 */ /* 0x010fe400010f0eff */
[----:B------:R-:W-:-:S03]  /*f750*/  IADD3 R8, P2, PT, R10, R2, RZ ;  /* 0x000000020a087210 */ /* 0x000fc60007f5e0ff */
[----:B------:R4:W-:Y:S01]  /*f760*/  @P5 STG.E.U8 desc[UR26][R6.64], R37 ;  /* 0x0000002506005986 */ /* 0x0009e2000c10111a */
[C---:B------:R-:W-:Y:S01]  /*f770*/  LEA.HI.X.SX32 R9, R10.reuse, R3, 0x1, P2 ;  /* 0x000000030a097211 */ /* 0x040fe200010f0eff */
[----:B------:R-:W-:Y:S01]  /*f780*/  VIADD R10, R10, UR5 ;  /* 0x000000050a0a7c36 */ /* 0x000fe20008000000 */
[----:B--2---:R-:W-:Y:S02]  /*f790*/  SHF.R.S32.HI R11, RZ, 0x8, R12 ;  /* 0x00000008ff0b7819 */ /* 0x004fe4000001140c */
[----:B------:R-:W-:Y:S02]  /*f7a0*/  LOP3.LUT R5, R0, 0x25, RZ, 0xfc, !PT ;  /* 0x0000002500057812 */ /* 0x000fe400078efcff */
[----:B------:R-:W-:Y:S01]  /*f7b0*/  IADD3 R4, P5, PT, R10, R2, RZ ;  /* 0x000000020a047210 */ /* 0x000fe20007fbe0ff */
[----:B------:R2:W-:Y:S01]  /*f7c0*/  @P3 STG.E.U8 desc[UR26][R8.64], R11 ;  /* 0x0000000b08003986 */ /* 0x0005e2000c10111a */
[----:B0-----:R-:W-:Y:S01]  /*f7d0*/  ISETP.LT.AND P2, PT, R13, UR4, !P0 ;  /* 0x000000040d007c0c */ /* 0x001fe2000c741270 */
[----:B------:R-:W0:Y:S01]  /*f7e0*/  LDCU UR4, c[0x0][0x39c] ;  /* 0x00007380ff0477ac */ /* 0x000e220008000800 */
[----:B-1----:R-:W-:-:S02]  /*f7f0*/  ISETP.LT.AND P3, PT, R5, UR6, !P0 ;  /* 0x0000000605007c0c */ /* 0x002fc4000c761270 */
[CC--:B------:R-:W-:Y:S01]  /*f800*/  LEA.HI.X.SX32 R5, R10.reuse, R3.reuse, 0x1, P5 ;  /* 0x000000030a057211 */ /* 0x0c0fe200028f0eff */
[----:B------:R-:W-:Y:S01]  /*f810*/  VIADD R10, R10, UR5 ;  /* 0x000000050a0a7c36 */ /* 0x000fe20008000000 */
[----:B------:R-:W-:Y:S01]  /*f820*/  PRMT R13, R39, 0x9910, RZ ;  /* 0x00009910270d7816 */ /* 0x000fe200000000ff */
[----:B------:R-:W1:Y:S01]  /*f830*/  LDCU UR6, c[0x0][0x39c] ;  /* 0x00007380ff0677ac */ /* 0x000e620008000800 */
[----:B------:R-:W-:Y:S01]  /*f840*/  LOP3.LUT R12, R0, 0x26, RZ, 0xfc, !PT ;  /* 0x00000026000c7812 */ /* 0x000fe200078efcff */
[----:B------:R0:W-:Y:S01]  /*f850*/  @P4 STG.E.U8 desc[UR26][R4.64], R39 ;  /* 0x0000002704004986 */ /* 0x0001e2000c10111a */
[C---:B----4-:R-:W-:Y:S01]  /*f860*/  IADD3 R6, P4, PT, R10.reuse, R2, RZ ;  /* 0x000000020a067210 */ /* 0x050fe20007f9e0ff */
[C---:B--2---:R-:W-:Y:S01]  /*f870*/  VIADD R11, R10.reuse, UR5 ;  /* 0x000000050a0b7c36 */ /* 0x044fe20008000000 */
[----:B------:R-:W-:Y:S02]  /*f880*/  SHF.R.S32.HI R13, RZ, 0x8, R13 ;  /* 0x00000008ff0d7819 */ /* 0x000fe4000001140d */
[----:B------:R-:W-:-:S02]  /*f890*/  LEA.HI.X.SX32 R7, R10, R3, 0x1, P4 ;  /* 0x000000030a077211 */ /* 0x000fc400020f0eff */
[CC--:B------:R-:W-:Y:S02]  /*f8a0*/  IADD3 R8, P4, PT, R11.reuse, R2.reuse, RZ ;  /* 0x000000020b087210 */ /* 0x0c0fe40007f9e0ff */
[----:B------:R-:W-:Y:S01]  /*f8b0*/  LOP3.LUT R10, R0, 0x27, RZ, 0xfc, !PT ;  /* 0x00000027000a7812 */ /* 0x000fe200078efcff */
[----:B------:R2:W-:Y:S01]  /*f8c0*/  @P6 STG.E.U8 desc[UR26][R6.64], R13 ;  /* 0x0000000d06006986 */ /* 0x0005e2000c10111a */
[C---:B------:R-:W-:Y:S01]  /*f8d0*/  LEA.HI.X.SX32 R9, R11.reuse, R3, 0x1, P4 ;  /* 0x000000030b097211 */ /* 0x040fe200020f0eff */
[----:B------:R-:W-:Y:S01]  /*f8e0*/  VIADD R11, R11, UR5 ;  /* 0x000000050b0b7c36 */ /* 0x000fe20008000000 */
[----:B0-----:R-:W-:Y:S01]  /*f8f0*/  ISETP.LT.AND P4, PT, R10, UR4, !P0 ;  /* 0x000000040a007c0c */ /* 0x001fe2000c781270 */
[----:B------:R-:W0:Y:S01]  /*f900*/  LDCU UR4, c[0x0][0x39c] ;  /* 0x00007380ff0477ac */ /* 0x000e220008000800 */
[----:B------:R-:W-:Y:S01]  /*f910*/  PRMT R10, R41, 0x9910, RZ ;  /* 0x00009910290a7816 */ /* 0x000fe200000000ff */
[----:B------:R4:W-:Y:S01]  /*f920*/  @P2 STG.E.U8 desc[UR26][R8.64], R41 ;  /* 0x0000002908002986 */ /* 0x0009e2000c10111a */
[----:B------:R-:W-:-:S02]  /*f930*/  IADD3 R4, P2, PT, R11, R2, RZ ;  /* 0x000000020b047210 */ /* 0x000fc40007f5e0ff */
[----:B-----5:R-:W-:Y:S01]  /*f940*/  ISETP.LT.AND P5, PT, R12, UR7, !P0 ;  /* 0x000000070c007c0c */ /* 0x020fe2000c7a1270 */
[----:B------:R-:W5:Y:S01]  /*f950*/  LDCU UR7, c[0x0][0x39c] ;  /* 0x00007380ff0777ac */ /* 0x000f620008000800 */
[C---:B------:R-:W-:Y:S01]  /*f960*/  LEA.HI.X.SX32 R5, R11.reuse, R3, 0x1, P2 ;  /* 0x000000030b057211 */ /* 0x040fe200010f0eff */
[----:B------:R-:W-:Y:S01]  /*f970*/  VIADD R11, R11, UR5 ;  /* 0x000000050b0b7c36 */ /* 0x000fe20008000000 */
[----:B--2---:R-:W-:Y:S02]  /*f980*/  SHF.R.S32.HI R13, RZ, 0x8, R10 ;  /* 0x00000008ff0d7819 */ /* 0x004fe4000001140a */
[----:B------:R-:W-:Y:S01]  /*f990*/  LOP3.LUT R12, R0, 0x28, RZ, 0xfc, !PT ;  /* 0x00000028000c7812 */ /* 0x000fe200078efcff */
[C---:B------:R-:W-:Y:S02]  /*f9a0*/  VIADD R10, R11.reuse, UR5 ;  /* 0x000000050b0a7c36 */ /* 0x040fe40008000000 */
[----:B------:R2:W-:Y:S01]  /*f9b0*/  @P3 STG.E.U8 desc[UR26][R4.64], R13 ;  /* 0x0000000d04003986 */ /* 0x0005e2000c10111a */
[----:B-1----:R-:W-:Y:S01]  /*f9c0*/  ISETP.LT.AND P2, PT, R12, UR6, !P0 ;  /* 0x000000060c007c0c */ /* 0x002fe2000c741270 */
[----:B------:R-:W1:Y:S01]  /*f9d0*/  LDCU UR6, c[0x0][0x39c] ;  /* 0x00007380ff0677ac */ /* 0x000e620008000800 */
[----:B------:R-:W-:-:S02]  /*f9e0*/  IADD3 R6, P3, PT, R11, R2, RZ ;  /* 0x000000020b067210 */ /* 0x000fc40007f7e0ff */
[----:B------:R-:W-:Y:S02]  /*f9f0*/  PRMT R12, R43, 0x9910, RZ ;  /* 0x000099102b0c7816 */ /* 0x000fe400000000ff */
[----:B----4-:R-:W-:Y:S02]  /*fa00*/  LOP3.LUT R8, R0, 0x29, RZ, 0xfc, !PT ;  /* 0x0000002900087812 */ /* 0x010fe400078efcff */
[----:B------:R-:W-:Y:S01]  /*fa10*/  LEA.HI.X.SX32 R7, R11, R3, 0x1, P3 ;  /* 0x000000030b077211 */ /* 0x000fe200018f0eff */
[----:B------:R-:W-:Y:S01]  /*fa20*/  IMAD.MOV.U32 R11, RZ, RZ, R12 ;  /* 0x000000ffff0b7224 */ /* 0x000fe200078e000c */
[----:B0-----:R-:W-:Y:S01]  /*fa30*/  ISETP.LT.AND P3, PT, R8, UR4, !P0 ;  /* 0x0000000408007c0c */ /* 0x001fe2000c761270 */
[----:B------:R-:W0:Y:S01]  /*fa40*/  LDCU UR4, c[0x0][0x39c] ;  /* 0x00007380ff0477ac */ /* 0x000e220008000800 */
[----:B------:R-:W-:Y:S01]  /*fa50*/  LOP3.LUT R9, R0, 0x2a, RZ, 0xfc, !PT ;  /* 0x0000002a00097812 */ /* 0x000fe200078efcff */
[----:B------:R4:W-:Y:S01]  /*fa60*/  @P5 STG.E.U8 desc[UR26][R6.64], R43 ;  /* 0x0000002b06005986 */ /* 0x0009e2000c10111a */
[----:B------:R-:W-:-:S02]  /*fa70*/  IADD3 R8, P6, PT, R10, R2, RZ ;  /* 0x000000020a087210 */ /* 0x000fc40007fde0ff */
[----:B-----5:R-:W-:Y:S01]  /*fa80*/  ISETP.LT.AND P5, PT, R9, UR7, !P0 ;  /* 0x0000000709007c0c */ /* 0x020fe2000c7a1270 */
[----:B------:R-:W5:Y:S01]  /*fa90*/  LDCU UR7, c[0x0][0x39c] ;  /* 0x00007380ff0777ac */ /* 0x000f620008000800 */
[C---:B------:R-:W-:Y:S01]  /*faa0*/  LEA.HI.X.SX32 R9, R10.reuse, R3, 0x1, P6 ;  /* 0x000000030a097211 */ /* 0x040fe200030f0eff */
[----:B------:R-:W-:Y:S01]  /*fab0*/  VIADD R10, R10, UR5 ;  /* 0x000000050a0a7c36 */ /* 0x000fe20008000000 */
[----:B------:R-:W-:Y:S02]  /*fac0*/  SHF.R.S32.HI R11, RZ, 0x8, R11 ;  /* 0x00000008ff0b7819 */ /* 0x000fe4000001140b */
[----:B--2---:R-:W-:Y:S02]  /*fad0*/  LOP3.LUT R5, R0, 0x2b, RZ, 0xfc, !PT ;  /* 0x0000002b00057812 */ /* 0x004fe400078efcff */
[----:B------:R-:W-:Y:S01]  /*fae0*/  PRMT R13, R45, 0x9910, RZ ;  /* 0x000099102d0d7816 */ /* 0x000fe200000000ff */
[----:B------:R2:W-:Y:S01]  /*faf0*/  @P4 STG.E.U8 desc[UR26][R8.64], R11 ;  /* 0x0000000b08004986 */ /* 0x0005e2000c10111a */
[----:B------:R-:W-:-:S02]  /*fb00*/  IADD3 R4, P4, PT, R10, R2, RZ ;  /* 0x000000020a047210 */ /* 0x000fc40007f9e0ff */
[----:B-1----:R-:W-:Y:S01]  /*fb10*/  ISETP.LT.AND P6, PT, R5, UR6, !P0 ;  /* 0x0000000605007c0c */ /* 0x002fe2000c7c1270 */
[----:B------:R-:W1:Y:S01]  /*fb20*/  LDCU UR6, c[0x0][0x39c] ;  /* 0x00007380ff0677ac */ /* 0x000e620008000800 */
[CC--:B------:R-:W-:Y:S01]  /*fb30*/  LEA.HI.X.SX32 R5, R10.reuse, R3.reuse, 0x1, P4 ;  /* 0x000000030a057211 */ /* 0x0c0fe200020f0eff */
[----:B------:R-:W-:Y:S01]  /*fb40*/  VIADD R10, R10, UR5 ;  /* 0x000000050a0a7c36 */ /* 0x000fe20008000000 */
[----:B----4-:R-:W-:Y:S02]  /*fb50*/  LOP3.LUT R7, R0, 0x2c, RZ, 0xfc, !PT ;  /* 0x0000002c00077812 */ /* 0x010fe400078efcff */
[----:B------:R-:W-:Y:S01]  /*fb60*/  SHF.R.S32.HI R13, RZ, 0x8, R13 ;  /* 0x00000008ff0d7819 */ /* 0x000fe2000001140d */
[----:B------:R4:W-:Y:S01]  /*fb70*/  @P2 STG.E.U8 desc[UR26][R4.64], R45 ;  /* 0x0000002d04002986 */ /* 0x0009e2000c10111a */
[C---:B------:R-:W-:Y:S01]  /*fb80*/  IADD3 R6, P2, PT, R10.reuse, R2, RZ ;  /* 0x000000020a067210 */ /* 0x040fe20007f5e0ff */
[C---:B--2---:R-:W-:Y:S01]  /*fb90*/  VIADD R11, R10.reuse, UR5 ;  /* 0x000000050a0b7c36 */ /* 0x044fe20008000000 */
[----:B0-----:R-:W-:Y:S01]  /*fba0*/  ISETP.LT.AND P4, PT, R7, UR4, !P0 ;  /* 0x0000000407007c0c */ /* 0x001fe2000c781270 */
[----:B------:R-:W0:Y:S01]  /*fbb0*/  LDCU UR4, c[0x0][0x39c] ;  /* 0x00007380ff0477ac */ /* 0x000e220008000800 */
[----:B------:R-:W-:-:S02]  /*fbc0*/  LEA.HI.X.SX32 R7, R10, R3, 0x1, P2 ;  /* 0x000000030a077211 */ /* 0x000fc400010f0eff */
[C---:B------:R-:W-:Y:S02]  /*fbd0*/  LOP3.LUT R9, R0.reuse, 0x2d, RZ, 0xfc, !PT ;  /* 0x0000002d00097812 */ /* 0x040fe400078efcff */
[-C--:B------:R-:W-:Y:S01]  /*fbe0*/  IADD3 R8, P2, PT, R11, R2.reuse, RZ ;  /* 0x000000020b087210 */ /* 0x080fe20007f5e0ff */
[----:B------:R2:W-:Y:S01]  /*fbf0*/  @P3 STG.E.U8 desc[UR26][R6.64], R13 ;  /* 0x0000000d06003986 */ /* 0x0005e2000c10111a */
[----:B-----5:R-:W-:Y:S01]  /*fc00*/  ISETP.LT.AND P3, PT, R9, UR7, !P0 ;  /* 0x0000000709007c0c */ /* 0x020fe2000c761270 */
[----:B------:R-:W5:Y:S01]  /*fc10*/  LDCU UR7, c[0x0][0x39c] ;  /* 0x00007380ff0777ac */ /* 0x000f620008000800 */
[C---:B------:R-:W-:Y:S01]  /*fc20*/  LEA.HI.X.SX32 R9, R11.reuse, R3, 0x1, P2 ;  /* 0x000000030b097211 */ /* 0x040fe200010f0eff */
[----:B------:R-:W-:Y:S01]  /*fc30*/  VIADD R11, R11, UR5 ;  /* 0x000000050b0b7c36 */ /* 0x000fe20008000000 */
[----:B----4-:R-:W-:Y:S02]  /*fc40*/  PRMT R5, R47, 0x9910, RZ ;  /* 0x000099102f057816 */ /* 0x010fe400000000ff */
[----:B------:R-:W-:Y:S01]  /*fc50*/  LOP3.LUT R10, R0, 0x2e, RZ, 0xfc, !PT ;  /* 0x0000002e000a7812 */ /* 0x000fe200078efcff */
[----:B------:R4:W-:Y:S01]  /*fc60*/  @P5 STG.E.U8 desc[UR26][R8.64], R47 ;  /* 0x0000002f08005986 */ /* 0x0009e2000c10111a */
[----:B------:R-:W-:-:S02]  /*fc70*/  IADD3 R4, P5, PT, R11, R2, RZ ;  /* 0x000000020b047210 */ /* 0x000fc40007fbe0ff */
[----:B-1----:R-:W-:Y:S01]  /*fc80*/  ISETP.LT.AND P2, PT, R10, UR6, !P0 ;  /* 0x000000060a007c0c */ /* 0x002fe2000c741270 */
[----:B--2---:R-:W-:Y:S01]  /*fc90*/  IMAD.MOV.U32 R13, RZ, RZ, R5 ;  /* 0x000000ffff0d7224 */ /* 0x004fe200078e0005 */
[CC--:B------:R-:W-:Y:S01]  /*fca0*/  LEA.HI.X.SX32 R5, R11.reuse, R3.reuse, 0x1, P5 ;  /* 0x000000030b057211 */ /* 0x0c0fe200028f0eff */
[----:B------:R-:W-:Y:S01]  /*fcb0*/  VIADD R10, R11, UR5 ;  /* 0x000000050b0a7c36 */ /* 0x000fe20008000000 */
[----:B------:R-:W-:Y:S01]  /*fcc0*/  LOP3.LUT R11, R0, 0x2f, RZ, 0xfc, !PT ;  /* 0x0000002f000b7812 */ /* 0x000fe200078efcff */
[----:B------:R-:W1:Y:S01]  /*fcd0*/  LDCU UR6, c[0x0][0x39c] ;  /* 0x00007380ff0677ac */ /* 0x000e620008000800 */
[----:B------:R-:W-:Y:S02]  /*fce0*/  SHF.R.S32.HI R13, RZ, 0x8, R13 ;  /* 0x00000008ff0d7819 */ /* 0x000fe4000001140d */
[C---:B------:R-:W-:Y:S02]  /*fcf0*/  IADD3 R6, P5, PT, R10.reuse, R2, RZ ;  /* 0x000000020a067210 */ /* 0x040fe40007fbe0ff */
[----:B------:R-:W-:Y:S01]  /*fd00*/  PRMT R12, R49, 0x9910, RZ ;  /* 0x00009910310c7816 */ /* 0x000fe200000000ff */
[----:B------:R2:W-:Y:S01]  /*fd10*/  @P6 STG.E.U8 desc[UR26][R4.64], R13 ;  /* 0x0000000d04006986 */ /* 0x0005e2000c10111a */
[----:B0-----:R-:W-:Y:S01]  /*fd20*/  ISETP.LT.AND P6, PT, R11, UR4, !P0 ;  /* 0x000000040b007c0c */ /* 0x001fe2000c7c1270 */
[----:B------:R-:W0:Y:S01]  /*fd30*/  LDCU UR4, c[0x0][0x39c] ;  /* 0x00007380ff0477ac */ /* 0x000e220008000800 */
[C---:B------:R-:W-:Y:S01]  /*fd40*/  LEA.HI.X.SX32 R7, R10.reuse, R3, 0x1, P5 ;  /* 0x000000030a077211 */ /* 0x040fe200028f0eff */
[----:B------:R-:W-:-:S04]  /*fd50*/  VIADD R10, R10, UR5 ;  /* 0x000000050a0a7c36 */ /* 0x000fc80008000000 */
[----:B------:R0:W-:Y:S01]  /*fd60*/  @P4 STG.E.U8 desc[UR26][R6.64], R49 ;  /* 0x0000003106004986 */ /* 0x0001e2000c10111a */
[CC--:B----4-:R-:W-:Y:S01]  /*fd70*/  IADD3 R8, P4, PT, R10.reuse, R2.reuse, RZ ;  /* 0x000000020a087210 */ /* 0x0d0fe20007f9e0ff */
[C---:B------:R-:W-:Y:S01]  /*fd80*/  VIADD R11, R10.reuse, UR5 ;  /* 0x000000050a0b7c36 */ /* 0x040fe20008000000 */
[----:B--2---:R-:W-:Y:S02]  /*fd90*/  SHF.R.S32.HI R13, RZ, 0x8, R12 ;  /* 0x00000008ff0d7819 */ /* 0x004fe4000001140c */
[----:B------:R-:W-:Y:S02]  /*fda0*/  LEA.HI.X.SX32 R9, R10, R3, 0x1, P4 ;  /* 0x000000030a097211 */ /* 0x000fe400020f0eff */
[C---:B------:R-:W-:Y:S02]  /*fdb0*/  LOP3.LUT R5, R0.reuse, 0x31, RZ, 0xfc, !PT ;  /* 0x0000003100057812 */ /* 0x040fe400078efcff */
[----:B------:R-:W-:Y:S01]  /*fdc0*/  IADD3 R4, P5, PT, R11, R2, RZ ;  /* 0x000000020b047210 */ /* 0x000fe20007fbe0ff */
[----:B------:R2:W-:Y:S01]  /*fdd0*/  @P3 STG.E.U8 desc[UR26][R8.64], R13 ;  /* 0x0000000d08003986 */ /* 0x0005e2000c10111a */
[----:B0-----:R-:W-:-:S02]  /*fde0*/  LOP3.LUT R6, R0, 0x32, RZ, 0xfc, !PT ;  /* 0x0000003200067812 */ /* 0x001fc400078efcff */
[----:B-----5:R-:W-:Y:S01]  /*fdf0*/  ISETP.LT.AND P3, PT, R5, UR7, !P0 ;  /* 0x0000000705007c0c */ /* 0x020fe2000c761270 */
[----:B------:R-:W0:Y:S01]  /*fe00*/  LDCU UR7, c[0x0][0x39c] ;  /* 0x00007380ff0777ac */ /* 0x000e220008000800 */
[CC--:B------:R-:W-:Y:S01]  /*fe10*/  LEA.HI.X.SX32 R5, R11.reuse, R3.reuse, 0x1, P5 ;  /* 0x000000030b057211 */ /* 0x0c0fe200028f0eff */
[----:B------:R-:W-:Y:S01]  /*fe20*/  VIADD R11, R11, UR5 ;  /* 0x000000050b0b7c36 */ /* 0x000fe20008000000 */
[----:B------:R-:W-:Y:S01]  /*fe30*/  ISETP.LT.AND P5, PT, R6, UR4, !P0 ;  /* 0x0000000406007c0c */ /* 0x000fe2000c7a1270 */
[----:B------:R-:W4:Y:S01]  /*fe40*/  LDCU UR4, c[0x0][0x39c] ;  /* 0x00007380ff0477ac */ /* 0x000f220008000800 */
[----:B------:R-:W-:Y:S01]  /*fe50*/  PRMT R7, R51, 0x9910, RZ ;  /* 0x0000991033077816 */ /* 0x000fe200000000ff */
[----:B------:R5:W-:Y:S01]  /*fe60*/  @P2 STG.E.U8 desc[UR26][R4.64], R51 ;  /* 0x0000003304002986 */ /* 0x000be2000c10111a */
[----:B-1----:R-:W-:Y:S01]  /*fe70*/  ISETP.LT.AND P4, PT, R14, UR6, !P0 ;  /* 0x000000060e007c0c */ /* 0x002fe2000c781270 */
[----:B------:R-:W1:Y:S01]  /*fe80*/  LDCU UR6, c[0x0][0x39c] ;  /* 0x00007380ff0677ac */ /* 0x000e620008000800 */
[C---:B------:R-:W-:Y:S01]  /*fe90*/  IADD3 R6, P2, PT, R11.reuse, R2, RZ ;  /* 0x000000020b067210 */ /* 0x040fe20007f5e0ff */
[----:B------:R-:W-:Y:S01]  /*fea0*/  VIADD R10, R11, UR5 ;  /* 0x000000050b0a7c36 */ /* 0x000fe20008000000 */
[----:B--2---:R-:W-:Y:S01]  /*feb0*/  PRMT R13, R53, 0x9910, RZ ;  /* 0x00009910350d7816 */ /* 0x004fe200000000ff */
[----:B------:R-:W-:Y:S01]  /*fec0*/  IMAD.MOV.U32 R9, RZ, RZ, R7 ;  /* 0x000000ffff097224 */ /* 0x000fe200078e0007 */
[----:B------:R-:W-:-:S02]  /*fed0*/  LEA.HI.X.SX32 R7, R11, R3, 0x1, P2 ;  /* 0x000000030b077211 */ /* 0x000fc400010f0eff */
[CC--:B------:R-:W-:Y:S02]  /*fee0*/  IADD3 R8, P2, PT, R10.reuse, R2.reuse, RZ ;  /* 0x000000020a087210 */ /* 0x0c0fe40007f5e0ff */
[----:B------:R-:W-:Y:S02]  /*fef0*/  SHF.R.S32.HI R11, RZ, 0x8, R9 ;  /* 0x00000008ff0b7819 */ /* 0x000fe40000011409 */
[C---:B------:R-:W-:Y:S01]  /*ff00*/  LEA.HI.X.SX32 R9, R10.reuse, R3, 0x1, P2 ;  /* 0x000000030a097211 */ /* 0x040fe200010f0eff */
[----:B------:R-:W-:Y:S01]  /*ff10*/  VIADD R10, R10, UR5 ;  /* 0x000000050a0a7c36 */ /* 0x000fe20008000000 */
[C---:B-----5:R-:W-:Y:S01]  /*ff20*/  LOP3.LUT R4, R0.reuse, 0x33, RZ, 0xfc, !PT ;  /* 0x0000003300047812 */ /* 0x060fe200078efcff */
[----:B------:R2:W-:Y:S01]  /*ff30*/  @P6 STG.E.U8 desc[UR26][R6.64], R11 ;  /* 0x0000000b06006986 */ /* 0x0005e2000c10111a */
[----:B------:R-:W-:Y:S02]  /*ff40*/  LOP3.LUT R5, R0, 0x34, RZ, 0xfc, !PT ;  /* 0x0000003400057812 */ /* 0x000fe400078efcff */
[----:B----4-:R-:W-:Y:S01]  /*ff50*/  ISETP.LT.AND P2, PT, R4, UR4, !P0 ;  /* 0x0000000404007c0c */ /* 0x010fe2000c741270 */
[----:B------:R4:W-:Y:S01]  /*ff60*/  @P4 STG.E.U8 desc[UR26][R8.64], R53 ;  /* 0x0000003508004986 */ /* 0x0009e2000c10111a */
[----:B------:R-:W-:Y:S01]  /*ff70*/  IADD3 R4, P6, PT, R10, R2, RZ ;  /* 0x000000020a047210 */ /* 0x000fe20007fde0ff */
[----:B------:R-:W5:Y:S01]  /*ff80*/  LDCU UR4, c[0x0][0x39c] ;  /* 0x00007380ff0477ac */ /* 0x000f620008000800 */
[----:B-1----:R-:W-:-:S02]  /*ff90*/  ISETP.LT.AND P4, PT, R5, UR6, !P0 ;  /* 0x0000000605007c0c */ /* 0x002fc4000c781270 */
[C---:B------:R-:W-:Y:S01]  /*ffa0*/  LEA.HI.X.SX32 R5, R10.reuse, R3, 0x1, P6 ;  /* 0x000000030a057211 */ /* 0x040fe200030f0eff */
[----:B------:R-:W-:Y:S01]  /*ffb0*/  VIADD R10, R10, UR5 ;  /* 0x000000050a0a7c36 */ /* 0x000fe20008000000 */
[----:B------:R-:W-:Y:S01]  /*ffc0*/  SHF.R.S32.HI R13, RZ, 0x8, R13 ;  /* 0x00000008ff0d7819 */ /* 0x000fe2000001140d */
[----:B------:R-:W1:Y:S01]  /*ffd0*/  LDCU UR6, c[0x0][0x39c] ;  /* 0x00007380ff0677ac */ /* 0x000e620008000800 */
[----:B------:R-:W-:Y:S01]  /*ffe0*/  LOP3.LUT R12, R0, 0x35, RZ, 0xfc, !PT ;  /* 0x00000035000c7812 */ /* 0x000fe200078efcff */
[----:B--2---:R-:W-:Y:S01]  /*fff0*/  VIADD R11, R10, UR5 ;  /* 0x000000050a0b7c36 */ /* 0x004fe20008000000 */
[----:B------:R-:W-:Y:S01]  /*10000*/  LOP3.LUT R14, R0, 0x42, RZ, 0xfc, !PT ;  /* 0x00000042000e7812 */ /* 0x000fe200078efcff */
[----:B------:R2:W-:Y:S01]  /*10010*/  @P3 STG.E.U8 desc[UR26][R4.64], R13 ;  /* 0x0000000d04003986 */ /* 0x0005e2000c10111a */
[----:B------:R-:W-:Y:S02]  /*10020*/  IADD3 R6, P3, PT, R10, R2, RZ ;  /* 0x000000020a067210 */ /* 0x000fe40007f7e0ff */
[----:B----4-:R-:W-:-:S02]  /*10030*/  PRMT R9, R55, 0x9910, RZ ;  /* 0x0000991037097816 */ /* 0x010fc400000000ff */
[-C--:B------:R-:W-:Y:S02]  /*10040*/  LEA.HI.X.SX32 R7, R10, R3.reuse, 0x1, P3 ;  /* 0x000000030a077211 */ /* 0x080fe400018f0eff */
[C---:B------:R-:W-:Y:S01]  /*10050*/  IADD3 R8, P3, PT, R11.reuse, R2, RZ ;  /* 0x000000020b087210 */ /* 0x040fe20007f7e0ff */
[----:B------:R-:W-:Y:S01]  /*10060*/  IMAD.MOV.U32 R10, RZ, RZ, R9 ;  /* 0x000000ffff0a7224 */ /* 0x000fe200078e0009 */
[----:B0-----:R-:W-:Y:S01]  /*10070*/  ISETP.LT.AND P6, PT, R12, UR7, !P0 ;  /* 0x000000070c007c0c */ /* 0x001fe2000c7c1270 */
[----:B------:R-:W0:Y:S01]  /*10080*/  LDCU UR7, c[0x0][0x39c] ;  /* 0x00007380ff0777ac */ /* 0x000e220008000800 */
[C---:B------:R-:W-:Y:S01]  /*10090*/  LEA.HI.X.SX32 R9, R11.reuse, R3, 0x1, P3 ;  /* 0x000000030b097211 */ /* 0x040fe200018f0eff */
[----:B------:R-:W-:Y:S01]  /*100a0*/  VIADD R11, R11, UR5 ;  /* 0x000000050b0b7c36 */ /* 0x000fe20008000000 */
[----:B--2---:R-:W-:Y:S01]  /*100b0*/  SHF.R.S32.HI R13, RZ, 0x8, R10 ;  /* 0x00000008ff0d7819 */ /* 0x004fe2000001140a */
[----:B------:R2:W-:Y:S01]  /*100c0*/  @P5 STG.E.U8 desc[UR26][R6.64], R55 ;  /* 0x0000003706005986 */ /* 0x0005e2000c10111a */
[----:B------:R-:W-:-:S02]  /*100d0*/  LOP3.LUT R5, R0, 0x37, RZ, 0xfc, !PT ;  /* 0x0000003700057812 */ /* 0x000fc400078efcff */
[----:B------:R-:W-:Y:S01]  /*100e0*/  LOP3.LUT R12, R0, 0x36, RZ, 0xfc, !PT ;  /* 0x00000036000c7812 */ /* 0x000fe200078efcff */
[----:B------:R4:W-:Y:S01]  /*100f0*/  @P2 STG.E.U8 desc[UR26][R8.64], R13 ;  /* 0x0000000d08002986 */ /* 0x0009e2000c10111a */
[----:B------:R-:W-:Y:S02]  /*10100*/  IADD3 R4, P5, PT, R11, R2, RZ ;  /* 0x000000020b047210 */ /* 0x000fe40007fbe0ff */
[----:B-1----:R-:W-:Y:S01]  /*10110*/  ISETP.LT.AND P2, PT, R5, UR6, !P0 ;  /* 0x0000000605007c0c */ /* 0x002fe2000c741270 */
[----:B------:R-:W1:Y:S01]  /*10120*/  LDCU UR6, c[0x0][0x39c] ;  /* 0x00007380ff0677ac */ /* 0x000e620008000800 */
[----:B-----5:R-:W-:Y:S02]  /*10130*/  ISETP.LT.AND P3, PT, R12, UR4, !P0 ;  /* 0x000000040c007c0c */ /* 0x020fe4000c761270 */
[C---:B------:R-:W-:Y:S01]  /*10140*/  LEA.HI.X.SX32 R5, R11.reuse, R3, 0x1, P5 ;  /* 0x000000030b057211 */ /* 0x040fe200028f0eff */
[----:B------:R-:W5:Y:S01]  /*10150*/  LDCU UR4, c[0x0][0x39c] ;  /* 0x00007380ff0477ac */ /* 0x000f620008000800 */
[----:B------:R-:W-:Y:S01]  /*10160*/  VIADD R11, R11, UR5 ;  /* 0x000000050b0b7c36 */ /* 0x000fe20008000000 */
[----:B--2---:R-:W-:-:S02]  /*10170*/  PRMT R7, R57, 0x9910, RZ ;  /* 0x0000991039077816 */ /* 0x004fc400000000ff */
[----:B------:R-:W-:Y:S01]  /*10180*/  LOP3.LUT R10, R0, 0x38, RZ, 0xfc, !PT ;  /* 0x00000038000a7812 */ /* 0x000fe200078efcff */
[----:B------:R2:W-:Y:S01]  /*10190*/  @P4 STG.E.U8 desc[UR26][R4.64], R57 ;  /* 0x0000003904004986 */ /* 0x0005e2000c10111a */
[CC--:B------:R-:W-:Y:S01]  /*101a0*/  IADD3 R6, P4, PT, R11.reuse, R2.reuse, RZ ;  /* 0x000000020b067210 */ /* 0x0c0fe20007f9e0ff */
[----:B----4-:R-:W-:Y:S01]  /*101b0*/  IMAD.MOV.U32 R8, RZ, RZ, R7 ;  /* 0x000000ffff087224 */ /* 0x010fe200078e0007 */
[----:B0-----:R-:W-:Y:S01]  /*101c0*/  ISETP.LT.AND P5, PT, R10, UR7, !P0 ;  /* 0x000000070a007c0c */ /* 0x001fe2000c7a1270 */
[C---:B------:R-:W-:Y:S01]  /*101d0*/  VIADD R10, R11.reuse, UR5 ;  /* 0x000000050b0a7c36 */ /* 0x040fe20008000000 */
[----:B------:R-:W-:Y:S01]  /*101e0*/  LEA.HI.X.SX32 R7, R11, R3, 0x1, P4 ;  /* 0x000000030b077211 */ /* 0x000fe200020f0eff */
[----:B------:R-:W0:Y:S01]  /*101f0*/  LDCU UR7, c[0x0][0x39c] ;  /* 0x00007380ff0777ac */ /* 0x000e220008000800 */
[----:B------:R-:W-:Y:S02]  /*10200*/  SHF.R.S32.HI R11, RZ, 0x8, R8 ;  /* 0x00000008ff0b7819 */ /* 0x000fe40000011408 */
[----:B------:R-:W-:-:S02]  /*10210*/  IADD3 R8, P4, PT, R10, R2, RZ ;  /* 0x000000020a087210 */ /* 0x000fc40007f9e0ff */
[----:B------:R-:W-:Y:S01]  /*10220*/  LOP3.LUT R12, R0, 0x39, RZ, 0xfc, !PT ;  /* 0x00000039000c7812 */ /* 0x000fe200078efcff */
[----:B------:R4:W-:Y:S01]  /*10230*/  @P6 STG.E.U8 desc[UR26][R6.64], R11 ;  /* 0x0000000b06006986 */ /* 0x0009e2000c10111a */
[C---:B------:R-:W-:Y:S01]  /*10240*/  LEA.HI.X.SX32 R9, R10.reuse, R3, 0x1, P4 ;  /* 0x000000030a097211 */ /* 0x040fe200020f0eff */
[----:B------:R-:W-:Y:S01]  /*10250*/  VIADD R10, R10, UR5 ;  /* 0x000000050a0a7c36 */ /* 0x000fe20008000000 */
[----:B-----5:R-:W-:Y:S01]  /*10260*/  ISETP.LT.AND P4, PT, R12, UR4, !P0 ;  /* 0x000000040c007c0c */ /* 0x020fe2000c781270 */
[----:B------:R-:W5:Y:S01]  /*10270*/  LDCU UR4, c[0x0][0x39c] ;  /* 0x00007380ff0477ac */ /* 0x000f620008000800 */
[----:B------:R-:W-:Y:S01]  /*10280*/  PRMT R13, R59, 0x9910, RZ ;  /* 0x000099103b0d7816 */ /* 0x000fe200000000ff */
[----:B------:R0:W-:Y:S01]  /*10290*/  @P3 STG.E.U8 desc[UR26][R8.64], R59 ;  /* 0x0000003b08003986 */ /* 0x0001e2000c10111a */
[----:B--2---:R-:W-:Y:S02]  /*102a0*/  IADD3 R4, P3, PT, R10, R2, RZ ;  /* 0x000000020a047210 */ /* 0x004fe40007f7e0ff */
[----:B------:R-:W-:-:S02]  /*102b0*/  SHF.R.S32.HI R13, RZ, 0x8, R13 ;  /* 0x00000008ff0d7819 */ /* 0x000fc4000001140d */
[C---:B------:R-:W-:Y:S01]  /*102c0*/  LEA.HI.X.SX32 R5, R10.reuse, R3, 0x1, P3 ;  /* 0x000000030a057211 */ /* 0x040fe200018f0eff */
[----:B------:R-:W-:Y:S01]  /*102d0*/  VIADD R10, R10, UR5 ;  /* 0x000000050a0a7c36 */ /* 0x000fe20008000000 */
[----:B------:R-:W-:-:S03]  /*102e0*/  LOP3.LUT R12, R0, 0x3a, RZ, 0xfc, !PT ;  /* 0x0000003a000c7812 */ /* 0x000fc600078efcff */
[----:B------:R2:W-:Y:S01]  /*102f0*/  @P2 STG.E.U8 desc[UR26][R4.64], R13 ;  /* 0x0000000d04002986 */ /* 0x0005e2000c10111a */
[----:B-1----:R-:W-:Y:S01]  /*10300*/  ISETP.LT.AND P3, PT, R12, UR6, !P0 ;  /* 0x000000060c007c0c */ /* 0x002fe2000c761270 */
[----:B------:R-:W1:Y:S01]  /*10310*/  LDCU UR6, c[0x0][0x39c] ;  /* 0x00007380ff0677ac */ /* 0x000e620008000800 */
[CC--:B----4-:R-:W-:Y:S01]  /*10320*/  IADD3 R6, P2, PT, R10.reuse, R2.reuse, RZ ;  /* 0x000000020a067210 */ /* 0x0d0fe20007f5e0ff */
[----:B------:R-:W-:Y:S01]  /*10330*/  VIADD R11, R10, UR5 ;  /* 0x000000050a0b7c36 */ /* 0x000fe20008000000 */
[----:B------:R-:W-:Y:S02]  /*10340*/  PRMT R12, R61, 0x9910, RZ ;  /* 0x000099103d0c7816 */ /* 0x000fe400000000ff */
[----:B0-----:R-:W-:Y:S02]  /*10350*/  LOP3.LUT R8, R0, 0x3b, RZ, 0xfc, !PT ;  /* 0x0000003b00087812 */ /* 0x001fe400078efcff */
[----:B------:R-:W-:Y:S01]  /*10360*/  LEA.HI.X.SX32 R7, R10, R3, 0x1, P2 ;  /* 0x000000030a077211 */ /* 0x000fe200010f0eff */
[----:B------:R-:W-:Y:S01]  /*10370*/  IMAD.MOV.U32 R10, RZ, RZ, R12 ;  /* 0x000000ffff0a7224 */ /* 0x000fe200078e000c */
[----:B-----5:R-:W-:Y:S01]  /*10380*/  ISETP.LT.AND P2, PT, R8, UR4, !P0 ;  /* 0x0000000408007c0c */ /* 0x020fe2000c741270 */
[----:B------:R-:W0:Y:S01]  /*10390*/  LDCU UR4, c[0x0][0x39c] ;  /* 0x00007380ff0477ac */ /* 0x000e220008000800 */
[----:B------:R-:W-:Y:S01]  /*103a0*/  LOP3.LUT R9, R0, 0x3c, RZ, 0xfc, !PT ;  /* 0x0000003c00097812 */ /* 0x000fe200078efcff */
[----:B------:R4:W-:Y:S01]  /*103b0*/  @P5 STG.E.U8 desc[UR26][R6.64], R61 ;  /* 0x0000003d06005986 */ /* 0x0009e2000c10111a */
[----:B------:R-:W-:-:S02]  /*103c0*/  IADD3 R8, P6, PT, R11, R2, RZ ;  /* 0x000000020b087210 */ /* 0x000fc40007fde0ff */
[----:B------:R-:W-:Y:S01]  /*103d0*/  ISETP.LT.AND P5, PT, R9, UR7, !P0 ;  /* 0x0000000709007c0c */ /* 0x000fe2000c7a1270 */
[----:B------:R-:W5:Y:S01]  /*103e0*/  LDCU UR7, c[0x0][0x39c] ;  /* 0x00007380ff0777ac */ /* 0x000f620008000800 */
[C---:B------:R-:W-:Y:S01]  /*103f0*/  LEA.HI.X.SX32 R9, R11.reuse, R3, 0x1, P6 ;  /* 0x000000030b097211 */ /* 0x040fe200030f0eff */
[----:B------:R-:W-:Y:S01]  /*10400*/  VIADD R11, R11, UR5 ;  /* 0x000000050b0b7c36 */ /* 0x000fe20008000000 */
[----:B--2---:R-:W-:Y:S02]  /*10410*/  SHF.R.S32.HI R13, RZ, 0x8, R10 ;  /* 0x00000008ff0d7819 */ /* 0x004fe4000001140a */
[----:B------:R-:W-:Y:S02]  /*10420*/  LOP3.LUT R5, R0, 0x3d, RZ, 0xfc, !PT ;  /* 0x0000003d00057812 */ /* 0x000fe400078efcff */
[----:B------:R-:W-:Y:S01]  /*10430*/  PRMT R10, R63, 0x9910, RZ ;  /* 0x000099103f0a7816 */ /* 0x000fe200000000ff */
[----:B------:R2:W-:Y:S01]  /*10440*/  @P4 STG.E.U8 desc[UR26][R8.64], R13 ;  /* 0x0000000d08004986 */ /* 0x0005e2000c10111a */
[----:B------:R-:W-:-:S02]  /*10450*/  IADD3 R4, P4, PT, R11, R2, RZ ;  /* 0x000000020b047210 */ /* 0x000fc40007f9e0ff */
[----:B-1----:R-:W-:Y:S01]  /*10460*/  ISETP.LT.AND P6, PT, R5, UR6, !P0 ;  /* 0x0000000605007c0c */ /* 0x002fe2000c7c1270 */
[----:B------:R-:W1:Y:S01]  /*10470*/  LDCU UR6, c[0x0][0x39c] ;  /* 0x00007380ff0677ac */ /* 0x000e620008000800 */
[CC--:B------:R-:W-:Y:S01]  /*10480*/  LEA.HI.X.SX32 R5, R11.reuse, R3.reuse, 0x1, P4 ;  /* 0x000000030b057211 */ /* 0x0c0fe200020f0eff */
[----:B------:R-:W-:Y:S01]  /*10490*/  VIADD R11, R11, UR5 ;  /* 0x000000050b0b7c36 */ /* 0x000fe20008000000 */
[C---:B----4-:R-:W-:Y:S02]  /*104a0*/  LOP3.LUT R7, R0.reuse, 0x3e, RZ, 0xfc, !PT ;  /* 0x0000003e00077812 */ /* 0x050fe400078efcff */
[----:B------:R-:W-:Y:S01]  /*104b0*/  LOP3.LUT R12, R0, 0x40, RZ, 0xfc, !PT ;  /* 0x00000040000c7812 */ /* 0x000fe200078efcff */
[----:B------:R4:W-:Y:S01]  /*104c0*/  @P3 STG.E.U8 desc[UR26][R4.64], R63 ;  /* 0x0000003f04003986 */ /* 0x0009e2000c10111a */
[----:B------:R-:W-:Y:S01]  /*104d0*/  IADD3 R6, P3, PT, R11, R2, RZ ;  /* 0x000000020b067210 */ /* 0x000fe20007f7e0ff */
[----:B--2---:R-:W-:Y:S01]  /*104e0*/  IMAD.MOV.U32 R8, RZ, RZ, R10 ;  /* 0x000000ffff087224 */ /* 0x004fe200078e000a */
[----:B0-----:R-:W-:Y:S01]  /*104f0*/  ISETP.LT.AND P4, PT, R7, UR4, !P0 ;  /* 0x0000000407007c0c */ /* 0x001fe2000c781270 */
[C---:B------:R-:W-:Y:S01]  /*10500*/  VIADD R10, R11.reuse, UR5 ;  /* 0x000000050b0a7c36 */ /* 0x040fe20008000000 */
[----:B------:R-:W-:Y:S01]  /*10510*/  LEA.HI.X.SX32 R7, R11, R3, 0x1, P3 ;  /* 0x000000030b077211 */ /* 0x000fe200018f0eff */
[----:B------:R-:W0:Y:S01]  /*10520*/  LDCU UR4, c[0x0][0x39c] ;  /* 0x00007380ff0477ac */ /* 0x000e220008000800 */
[----:B------:R-:W-:-:S02]  /*10530*/  SHF.R.S32.HI R11, RZ, 0x8, R8 ;  /* 0x00000008ff0b7819 */ /* 0x000fc40000011408 */
[----:B------:R-:W-:Y:S02]  /*10540*/  LOP3.LUT R9, R0, 0x3f, RZ, 0xfc, !PT ;  /* 0x0000003f00097812 */ /* 0x000fe400078efcff */
[CC--:B------:R-:W-:Y:S01]  /*10550*/  IADD3 R8, P3, PT, R10.reuse, R2.reuse, RZ ;  /* 0x000000020a087210 */ /* 0x0c0fe20007f7e0ff */
[----:B------:R2:W-:Y:S01]  /*10560*/  @P2 STG.E.U8 desc[UR26][R6.64], R11 ;  /* 0x0000000b06002986 */ /* 0x0005e2000c10111a */
[----:B-----5:R-:W-:Y:S01]  /*10570*/  ISETP.LT.AND P2, PT, R9, UR7, !P0 ;  /* 0x0000000709007c0c */ /* 0x020fe2000c741270 */
[----:B------:R-:W5:Y:S01]  /*10580*/  LDCU UR7, c[0x0][0x39c] ;  /* 0x00007380ff0777ac */ /* 0x000f620008000800 */
[CC--:B------:R-:W-:Y:S01]  /*10590*/  LEA.HI.X.SX32 R9, R10.reuse, R3.reuse, 0x1, P3 ;  /* 0x000000030a097211 */ /* 0x0c0fe200018f0eff */
[----:B------:R-:W-:Y:S01]  /*105a0*/  VIADD R10, R10, UR5 ;  /* 0x000000050a0a7c36 */ /* 0x000fe20008000000 */
[----:B------:R-:W-:Y:S02]  /*105b0*/  PRMT R13, R65, 0x9910, RZ ;  /* 0x00009910410d7816 */ /* 0x000fe400000000ff */
[----:B-1----:R-:W-:Y:S01]  /*105c0*/  ISETP.LT.AND P3, PT, R12, UR6, !P0 ;  /* 0x000000060c007c0c */ /* 0x002fe2000c761270 */
[----:B------:R1:W-:Y:S01]  /*105d0*/  @P5 STG.E.U8 desc[UR26][R8.64], R65 ;  /* 0x0000004108005986 */ /* 0x0003e2000c10111a */
[C---:B----4-:R-:W-:Y:S01]  /*105e0*/  IADD3 R4, P5, PT, R10.reuse, R2, RZ ;  /* 0x000000020a047210 */ /* 0x050fe20007fbe0ff */
[----:B------:R-:W4:Y:S01]  /*105f0*/  LDCU UR6, c[0x0][0x39c] ;  /* 0x00007380ff0677ac */ /* 0x000f220008000800 */
[----:B------:R-:W-:Y:S01]  /*10600*/  SHF.R.S32.HI R13, RZ, 0x8, R13 ;  /* 0x00000008ff0d7819 */ /* 0x000fe2000001140d */
[C---:B--2---:R-:W-:Y:S01]  /*10610*/  VIADD R11, R10.reuse, UR5 ;  /* 0x000000050a0b7c36 */ /* 0x044fe20008000000 */
[----:B------:R-:W-:-:S02]  /*10620*/  LEA.HI.X.SX32 R5, R10, R3, 0x1, P5 ;  /* 0x000000030a057211 */ /* 0x000fc400028f0eff */
[----:B------:R-:W-:Y:S02]  /*10630*/  LOP3.LUT R10, R0, 0x41, RZ, 0xfc, !PT ;  /* 0x00000041000a7812 */ /* 0x000fe400078efcff */
[C---:B------:R-:W-:Y:S01]  /*10640*/  IADD3 R6, P5, PT, R11.reuse, R2, RZ ;  /* 0x000000020b067210 */ /* 0x040fe20007fbe0ff */
[----:B------:R2:W-:Y:S01]  /*10650*/  @P6 STG.E.U8 desc[UR26][R4.64], R13 ;  /* 0x0000000d04006986 */ /* 0x0005e2000c10111a */
[----:B0-----:R-:W-:Y:S01]  /*10660*/  ISETP.LT.AND P6, PT, R10, UR4, !P0 ;  /* 0x000000040a007c0c */ /* 0x001fe2000c7c1270 */
[----:B------:R-:W0:Y:S01]  /*10670*/  LDCU UR4, c[0x0][0x39c] ;  /* 0x00007380ff0477ac */ /* 0x000e220008000800 */
[C---:B------:R-:W-:Y:S01]  /*10680*/  LEA.HI.X.SX32 R7, R11.reuse, R3, 0x1, P5 ;  /* 0x000000030b077211 */ /* 0x040fe200028f0eff */
[----:B------:R-:W-:Y:S01]  /*10690*/  VIADD R11, R11, UR5 ;  /* 0x000000050b0b7c36 */ /* 0x000fe20008000000 */
[----:B------:R-:W-:-:S03]  /*106a0*/  PRMT R12, R67, 0x9910, RZ ;  /* 0x00009910430c7816 */ /* 0x000fc600000000ff */
[----:B------:R0:W-:Y:S01]  /*106b0*/  @P4 STG.E.U8 desc[UR26][R6.64], R67 ;  /* 0x0000004306004986 */ /* 0x0001e2000c10111a */
[CC--:B-1----:R-:W-:Y:S01]  /*106c0*/  IADD3 R8, P4, PT, R11.reuse, R2.reuse, RZ ;  /* 0x000000020b087210 */ /* 0x0c2fe20007f9e0ff */
[C---:B------:R-:W-:Y:S01]  /*106d0*/  VIADD R10, R11.reuse, UR5 ;  /* 0x000000050b0a7c36 */ /* 0x040fe20008000000 */
[----:B--2---:R-:W-:Y:S02]  /*106e0*/  LOP3.LUT R5, R0, 0x43, RZ, 0xfc, !PT ;  /* 0x0000004300057812 */ /* 0x004fe400078efcff */
[-C--:B------:R-:W-:Y:S02]  /*106f0*/  LEA.HI.X.SX32 R9, R11, R3.reuse, 0x1, P4 ;  /* 0x000000030b097211 */ /* 0x080fe400020f0eff */
[----:B------:R-:W-:Y:S02]  /*10700*/  SHF.R.S32.HI R11, RZ, 0x8, R12 ;  /* 0x00000008ff0b7819 */ /* 0x000fe4000001140c */
[-C--:B------:R-:W-:Y:S02]  /*10710*/  IADD3 R4, P5, PT, R10, R2.reuse, RZ ;  /* 0x000000020a047210 */ /* 0x080fe40007fbe0ff */
[----:B0-----:R-:W-:Y:S01]  /*10720*/  LOP3.LUT R6, R0, 0x44, RZ, 0xfc, !PT ;  /* 0x0000004400067812 */ /* 0x001fe200078efcff */
[----:B------:R0:W-:Y:S01]  /*10730*/  @P2 STG.E.U8 desc[UR26][R8.64], R11 ;  /* 0x0000000b08002986 */ /* 0x0001e2000c10111a */
[----:B-----5:R-:W-:Y:S01]  /*10740*/  ISETP.LT.AND P2, PT, R5, UR7, !P0 ;  /* 0x0000000705007c0c */ /* 0x020fe2000c741270 */
[----:B------:R-:W1:Y:S01]  /*10750*/  LDCU UR7, c[0x0][0x39c] ;  /* 0x00007380ff0777ac */ /* 0x000e620008000800 */
[CC--:B------:R-:W-:Y:S01]  /*10760*/  LEA.HI.X.SX32 R5, R10.reuse, R3.reuse, 0x1, P5 ;  /* 0x000000030a057211 */ /* 0x0c0fe200028f0eff */
[----:B------:R-:W-:Y:S01]  /*10770*/  VIADD R10, R10, UR5 ;  /* 0x000000050a0a7c36 */ /* 0x000fe20008000000 */
[----:B------:R-:W-:Y:S01]  /*10780*/  ISETP.LT.AND P5, PT, R6, UR4, !P0 ;  /* 0x0000000406007c0c */ /* 0x000fe2000c7a1270 */
[----:B------:R-:W2:Y:S01]  /*10790*/  LDCU UR4, c[0x0][0x39c] ;  /* 0x00007380ff0477ac */ /* 0x000ea20008000800 */
[----:B----4-:R-:W-:Y:S01]  /*107a0*/  ISETP.LT.AND P4, PT, R14, UR6, !P0 ;  /* 0x000000060e007c0c */ /* 0x010fe2000c781270 */
[----:B------:R4:W-:Y:S01]  /*107b0*/  @P3 STG.E.U8 desc[UR26][R4.64], R69 ;  /* 0x0000004504003986 */ /* 0x0009e2000c10111a */
[C---:B------:R-:W-:Y:S01]  /*107c0*/  IADD3 R6, P3, PT, R10.reuse, R2, RZ ;  /* 0x000000020a067210 */ /* 0x040fe20007f7e0ff */
[----:B------:R-:W5:Y:S01]  /*107d0*/  LDCU UR6, c[0x0][0x39c] ;  /* 0x00007380ff0677ac */ /* 0x000f620008000800 */
[----:B------:R-:W-:Y:S01]  /*107e0*/  PRMT R13, R69, 0x9910, RZ ;  /* 0x00009910450d7816 */ /* 0x000fe200000000ff */
[C---:B0-----:R-:W-:Y:S01]  /*107f0*/  VIADD R11, R10.reuse, UR5 ;  /* 0x000000050a0b7c36 */ /* 0x041fe20008000000 */
[----:B------:R-:W-:-:S02]  /*10800*/  LEA.HI.X.SX32 R7, R10, R3, 0x1, P3 ;  /* 0x000000030a077211 */ /* 0x000fc400018f0eff */
[----:B------:R-:W-:Y:S02]  /*10810*/  SHF.R.S32.HI R13, RZ, 0x8, R13 ;  /* 0x00000008ff0d7819 */ /* 0x000fe4000001140d */
[-C--:B------:R-:W-:Y:S02]  /*10820*/  IADD3 R8, P3, PT, R11, R2.reuse, RZ ;  /* 0x000000020b087210 */ /* 0x080fe40007f7e0ff */
[----:B------:R-:W-:Y:S01]  /*10830*/  PRMT R10, R71, 0x9910, RZ ;  /* 0x00009910470a7816 */ /* 0x000fe200000000ff */
[----:B------:R0:W-:Y:S01]  /*10840*/  @P6 STG.E.U8 desc[UR26][R6.64], R13 ;  /* 0x0000000d06006986 */ /* 0x0001e2000c10111a */
[C---:B------:R-:W-:Y:S01]  /*10850*/  LEA.HI.X.SX32 R9, R11.reuse, R3, 0x1, P3 ;  /* 0x000000030b097211 */ /* 0x040fe200018f0eff */
[----:B------:R-:W-:Y:S01]  /*10860*/  VIADD R11, R11, UR5 ;  /* 0x000000050b0b7c36 */ /* 0x000fe20008000000 */
[C---:B----4-:R-:W-:Y:S02]  /*10870*/  LOP3.LUT R4, R0.reuse, 0x45, RZ, 0xfc, !PT ;  /* 0x0000004500047812 */ /* 0x050fe400078efcff */
[----:B------:R-:W-:Y:S01]  /*10880*/  LOP3.LUT R5, R0, 0x46, RZ, 0xfc, !PT ;  /* 0x0000004600057812 */ /* 0x000fe200078efcff */
[----:B------:R4:W-:Y:S01]  /*10890*/  @P4 STG.E.U8 desc[UR26][R8.64], R71 ;  /* 0x0000004708004986 */ /* 0x0009e2000c10111a */
[----:B--2---:R-:W-:Y:S01]  /*108a0*/  ISETP.LT.AND P3, PT, R4, UR4, !P0 ;  /* 0x0000000404007c0c */ /* 0x004fe2000c761270 */
[----:B------:R-:W2:Y:S01]  /*108b0*/  LDCU UR4, c[0x0][0x39c] ;  /* 0x00007380ff0477ac */ /* 0x000ea20008000800 */
[----:B------:R-:W-:-:S02]  /*108c0*/  IADD3 R4, P6, PT, R11, R2, RZ ;  /* 0x000000020b047210 */ /* 0x000fc40007fde0ff */
[----:B-----5:R-:W-:Y:S01]  /*108d0*/  ISETP.LT.AND P4, PT, R5, UR6, !P0 ;  /* 0x0000000605007c0c */ /* 0x020fe2000c781270 */
[----:B------:R-:W5:Y:S01]  /*108e0*/  LDCU UR6, c[0x0][0x39c] ;  /* 0x00007380ff0677ac */ /* 0x000f620008000800 */
[C---:B------:R-:W-:Y:S01]  /*108f0*/  LEA.HI.X.SX32 R5, R11.reuse, R3, 0x1, P6 ;  /* 0x000000030b057211 */ /* 0x040fe200030f0eff */
[----:B------:R-:W-:Y:S01]  /*10900*/  VIADD R11, R11, UR5 ;  /* 0x000000050b0b7c36 */ /* 0x000fe20008000000 */
[----:B0-----:R-:W-:Y:S02]  /*10910*/  SHF.R.S32.HI R13, RZ, 0x8, R10 ;  /* 0x00000008ff0d7819 */ /* 0x001fe4000001140a */
[----:B------:R-:W-:Y:S01]  /*10920*/  LOP3.LUT R12, R0, 0x47, RZ, 0xfc, !PT ;  /* 0x00000047000c7812 */ /* 0x000fe200078efcff */
[----:B------:R-:W-:Y:S01]  /*10930*/  VIADD R10, R11, UR5 ;  /* 0x000000050b0a7c36 */ /* 0x000fe20008000000 */
[----:B----4-:R-:W-:Y:S01]  /*10940*/  PRMT R9, R73, 0x9910, RZ ;  /* 0x0000991049097816 */ /* 0x010fe200000000ff */
[----:B------:R0:W-:Y:S01]  /*10950*/  @P2 STG.E.U8 desc[UR26][R4.64], R13 ;  /* 0x0000000d04002986 */ /* 0x0001e2000c10111a */
[----:B------:R-:W-:-:S02]  /*10960*/  IADD3 R6, P2, PT, R11, R2, RZ ;  /* 0x000000020b067210 */ /* 0x000fc40007f5e0ff */
[----:B-1----:R-:W-:Y:S01]  /*10970*/  ISETP.LT.AND P6, PT, R12, UR7, !P0 ;  /* 0x000000070c007c0c */ /* 0x002fe2000c7c1270 */
[----:B------:R-:W1:Y:S01]  /*10980*/  LDCU UR7, c[0x0][0x39c] ;  /* 0x00007380ff0777ac */ /* 0x000e620008000800 */
[-C--:B------:R-:W-:Y:S01]  /*10990*/  LEA.HI.X.SX32 R7, R11, R3.reuse, 0x1, P2 ;  /* 0x000000030b077211 */ /* 0x080fe200010f0eff */
[----:B------:R-:W-:Y:S01]  /*109a0*/  IMAD.MOV.U32 R11, RZ, RZ, R9 ;  /* 0x000000ffff0b7224 */ /* 0x000fe200078e0009 */
[----:B------:R-:W-:Y:S02]  /*109b0*/  IADD3 R8, P2, PT, R10, R2, RZ ;  /* 0x000000020a087210 */ /* 0x000fe40007f5e0ff */
[----:B------:R-:W-:Y:S01]  /*109c0*/  LOP3.LUT R12, R0, 0x48, RZ, 0xfc, !PT ;  /* 0x00000048000c7812 */ /* 0x000fe200078efcff */
[----:B------:R4:W-:Y:S01]  /*109d0*/  @P5 STG.E.U8 desc[UR26][R6.64], R73 ;  /* 0x0000004906005986 */ /* 0x0009e2000c10111a */
[C---:B------:R-:W-:Y:S01]  /*109e0*/  LEA.HI.X.SX32 R9, R10.reuse, R3, 0x1, P2 ;  /* 0x000000030a097211 */ /* 0x040fe200010f0eff */
[----:B------:R-:W-:Y:S01]  /*109f0*/  VIADD R10, R10, UR5 ;  /* 0x000000050a0a7c36 */ /* 0x000fe20008000000 */
[----:B------:R-:W-:-:S02]  /*10a00*/  SHF.R.S32.HI R11, RZ, 0x8, R11 ;  /* 0x00000008ff0b7819 */ /* 0x000fc4000001140b */
[----:B0-----:R-:W-:Y:S02]  /*10a10*/  LOP3.LUT R5, R0, 0x49, RZ, 0xfc, !PT ;  /* 0x0000004900057812 */ /* 0x001fe400078efcff */
[-C--:B------:R-:W-:Y:S01]  /*10a20*/  IADD3 R4, P5, PT, R10, R2.reuse, RZ ;  /* 0x000000020a047210 */ /* 0x080fe20007fbe0ff */
[----:B------:R0:W-:Y:S01]  /*10a30*/  @P3 STG.E.U8 desc[UR26][R8.64], R11 ;  /* 0x0000000b08003986 */ /* 0x0001e2000c10111a */
[----:B--2---:R-:W-:Y:S01]  /*10a40*/  ISETP.LT.AND P2, PT, R12, UR4, !P0 ;  /* 0x000000040c007c0c */ /* 0x004fe2000c741270 */
[----:B------:R-:W2:Y:S01]  /*10a50*/  LDCU UR4, c[0x0][0x39c] ;  /* 0x00007380ff0477ac */ /* 0x000ea20008000800 */
[----:B-----5:R-:W-:Y:S02]  /*10a60*/  ISETP.LT.AND P3, PT, R5, UR6, !P0 ;  /* 0x0000000605007c0c */ /* 0x020fe4000c761270 */
[C---:B------:R-:W-:Y:S01]  /*10a70*/  LEA.HI.X.SX32 R5, R10.reuse, R3, 0x1, P5 ;  /* 0x000000030a057211 */ /* 0x040fe200028f0eff */
[----:B------:R-:W-:Y:S01]  /*10a80*/  VIADD R10, R10, UR5 ;  /* 0x000000050a0a7c36 */ /* 0x000fe20008000000 */
[----:B------:R-:W-:Y:S01]  /*10a90*/  PRMT R13, R75, 0x9910, RZ ;  /* 0x000099104b0d7816 */ /* 0x000fe200000000ff */
[----:B------:R-:W5:Y:S01]  /*10aa0*/  LDCU UR6, c[0x0][0x39c] ;  /* 0x00007380ff0677ac */ /* 0x000f620008000800 */
[----:B------:R-:W-:Y:S01]  /*10ab0*/  LOP3.LUT R12, R0, 0x4a, RZ, 0xfc, !PT ;  /* 0x0000004a000c7812 */ /* 0x000fe200078efcff */
[----:B------:R1:W-:Y:S01]  /*10ac0*/  @P4 STG.E.U8 desc[UR26][R4.64], R75 ;  /* 0x0000004b04004986 */ /* 0x0003e2000c10111a */
[C---:B----4-:R-:W-:Y:S01]  /*10ad0*/  IADD3 R6, P4, PT, R10.reuse, R2, RZ ;  /* 0x000000020a067210 */ /* 0x050fe20007f9e0ff */
[----:B0-----:R-:W-:Y:S01]  /*10ae0*/  VIADD R11, R10, UR5 ;  /* 0x000000050a0b7c36 */ /* 0x001fe20008000000 */
[----:B------:R-:W-:-:S02]  /*10af0*/  SHF.R.S32.HI R13, RZ, 0x8, R13 ;  /* 0x00000008ff0d7819 */ /* 0x000fc4000001140d */
[-C--:B------:R-:W-:Y:S02]  /*10b00*/  LEA.HI.X.SX32 R7, R10, R3.reuse, 0x1, P4 ;  /* 0x000000030a077211 */ /* 0x080fe400020f0eff */
[CC--:B------:R-:W-:Y:S02]  /*10b10*/  IADD3 R8, P4, PT, R11.reuse, R2.reuse, RZ ;  /* 0x000000020b087210 */ /* 0x0c0fe40007f9e0ff */
[----:B------:R-:W-:Y:S01]  /*10b20*/  LOP3.LUT R10, R0, 0x4b, RZ, 0xfc, !PT ;  /* 0x0000004b000a7812 */ /* 0x000fe200078efcff */
[----:B------:R0:W-:Y:S01]  /*10b30*/  @P6 STG.E.U8 desc[UR26][R6.64], R13 ;  /* 0x0000000d06006986 */ /* 0x0001e2000c10111a */
[C---:B------:R-:W-:Y:S01]  /*10b40*/  LEA.HI.X.SX32 R9, R11.reuse, R3, 0x1, P4 ;  /* 0x000000030b097211 */ /* 0x040fe200020f0eff */
[----:B------:R-:W-:Y:S01]  /*10b50*/  VIADD R11, R11, UR5 ;  /* 0x000000050b0b7c36 */ /* 0x000fe20008000000 */
[----:B--2---:R-:W-:Y:S01]  /*10b60*/  ISETP.LT.AND P4, PT, R10, UR4, !P0 ;  /* 0x000000040a007c0c */ /* 0x004fe2000c781270 */
[----:B------:R-:W2:Y:S01]  /*10b70*/  LDCU UR4, c[0x0][0x39c] ;  /* 0x00007380ff0477ac */ /* 0x000ea20008000800 */
[----:B------:R-:W-:Y:S01]  /*10b80*/  PRMT R10, R77, 0x9910, RZ ;  /* 0x000099104d0a7816 */ /* 0x000fe200000000ff */
[----:B------:R4:W-:Y:S01]  /*10b90*/  @P2 STG.E.U8 desc[UR26][R8.64], R77 ;  /* 0x0000004d08002986 */ /* 0x0009e2000c10111a */
[----:B-1----:R-:W-:-:S02]  /*10ba0*/  IADD3 R4, P2, PT, R11, R2, RZ ;  /* 0x000000020b047210 */ /* 0x002fc40007f5e0ff */
[----:B------:R-:W-:Y:S01]  /*10bb0*/  ISETP.LT.AND P5, PT, R12, UR7, !P0 ;  /* 0x000000070c007c0c */ /* 0x000fe2000c7a1270 */
[----:B------:R-:W1:Y:S01]  /*10bc0*/  LDCU UR7, c[0x0][0x39c] ;  /* 0x00007380ff0777ac */ /* 0x000e620008000800 */
[C---:B------:R-:W-:Y:S01]  /*10bd0*/  LEA.HI.X.SX32 R5, R11.reuse, R3, 0x1, P2 ;  /* 0x000000030b057211 */ /* 0x040fe200010f0eff */
[----:B------:R-:W-:Y:S01]  /*10be0*/  VIADD R11, R11, UR5 ;  /* 0x000000050b0b7c36 */ /* 0x000fe20008000000 */
[----:B0-----:R-:W-:Y:S02]  /*10bf0*/  SHF.R.S32.HI R13, RZ, 0x8, R10 ;  /* 0x00000008ff0d7819 */ /* 0x001fe4000001140a */
[C---:B------:R-:W-:Y:S01]  /*10c00*/  LOP3.LUT R12, R0.reuse, 0x4c, RZ, 0xfc, !PT ;  /* 0x0000004c000c7812 */ /* 0x040fe200078efcff */
[C---:B------:R-:W-:Y:S01]  /*10c10*/  VIADD R10, R11.reuse, UR5 ;  /* 0x000000050b0a7c36 */ /* 0x040fe20008000000 */
[----:B------:R-:W-:Y:S01]  /*10c20*/  LOP3.LUT R14, R0, 0x54, RZ, 0xfc, !PT ;  /* 0x00000054000e7812 */ /* 0x000fe200078efcff */
[----:B------:R0:W-:Y:S01]  /*10c30*/  @P3 STG.E.U8 desc[UR26][R4.64], R13 ;  /* 0x0000000d04003986 */ /* 0x0001e2000c10111a */
[----:B-----5:R-:W-:Y:S01]  /*10c40*/  ISETP.LT.AND P2, PT, R12, UR6, !P0 ;  /* 0x000000060c007c0c */ /* 0x020fe2000c741270 */
[----:B------:R-:W5:Y:S01]  /*10c50*/  LDCU UR6, c[0x0][0x39c] ;  /* 0x00007380ff0677ac */ /* 0x000f620008000800 */
[----:B------:R-:W-:-:S02]  /*10c60*/  IADD3 R6, P3, PT, R11, R2, RZ ;  /* 0x000000020b067210 */ /* 0x000fc40007f7e0ff */
[----:B------:R-:W-:Y:S02]  /*10c70*/  PRMT R12, R79, 0x9910, RZ ;  /* 0x000099104f0c7816 */ /* 0x000fe400000000ff */
[----:B----4-:R-:W-:Y:S02]  /*10c80*/  LOP3.LUT R8, R0, 0x4d, RZ, 0xfc, !PT ;  /* 0x0000004d00087812 */ /* 0x010fe400078efcff */
[----:B------:R-:W-:Y:S01]  /*10c90*/  LEA.HI.X.SX32 R7, R11, R3, 0x1, P3 ;  /* 0x000000030b077211 */ /* 0x000fe200018f0eff */
[----:B------:R-:W-:Y:S01]  /*10ca0*/  IMAD.MOV.U32 R11, RZ, RZ, R12 ;  /* 0x000000ffff0b7224 */ /* 0x000fe200078e000c */
[----:B--2---:R-:W-:Y:S01]  /*10cb0*/  ISETP.LT.AND P3, PT, R8, UR4, !P0 ;  /* 0x0000000408007c0c */ /* 0x004fe2000c761270 */
[----:B------:R-:W2:Y:S01]  /*10cc0*/  LDCU UR4, c[0x0][0x39c] ;  /* 0x00007380ff0477ac */ /* 0x000ea20008000800 */
[----:B------:R-:W-:Y:S01]  /*10cd0*/  LOP3.LUT R9, R0, 0x4e, RZ, 0xfc, !PT ;  /* 0x0000004e00097812 */ /* 0x000fe200078efcff */
[----:B------:R4:W-:Y:S01]  /*10ce0*/  @P5 STG.E.U8 desc[UR26][R6.64], R79 ;  /* 0x0000004f06005986 */ /* 0x0009e2000c10111a */
[----:B------:R-:W-:-:S02]  /*10cf0*/  IADD3 R8, P6, PT, R10, R2, RZ ;  /* 0x000000020a087210 */ /* 0x000fc40007fde0ff */
[----:B-1----:R-:W-:Y:S01]  /*10d00*/  ISETP.LT.AND P5, PT, R9, UR7, !P0 ;  /* 0x0000000709007c0c */ /* 0x002fe2000c7a1270 */
[----:B------:R-:W1:Y:S01]  /*10d10*/  LDCU UR7, c[0x0][0x39c] ;  /* 0x00007380ff0777ac */ /* 0x000e620008000800 */
[C---:B------:R-:W-:Y:S01]  /*10d20*/  LEA.HI.X.SX32 R9, R10.reuse, R3, 0x1, P6 ;  /* 0x000000030a097211 */ /* 0x040fe200030f0eff */
[----:B------:R-:W-:Y:S01]  /*10d30*/  VIADD R10, R10, UR5 ;  /* 0x000000050a0a7c36 */ /* 0x000fe20008000000 */
[----:B------:R-:W-:Y:S02]  /*10d40*/  SHF.R.S32.HI R11, RZ, 0x8, R11 ;  /* 0x00000008ff0b7819 */ /* 0x000fe4000001140b */
[----:B0-----:R-:W-:Y:S02]  /*10d50*/  LOP3.LUT R5, R0, 0x4f, RZ, 0xfc, !PT ;  /* 0x0000004f00057812 */ /* 0x001fe400078efcff */
[----:B------:R-:W-:Y:S01]  /*10d60*/  PRMT R13, R81, 0x9910, RZ ;  /* 0x00009910510d7816 */ /* 0x000fe200000000ff */
[----:B------:R0:W-:Y:S01]  /*10d70*/  @P4 STG.E.U8 desc[UR26][R8.64], R11 ;  /* 0x0000000b08004986 */ /* 0x0001e2000c10111a */
[----:B------:R-:W-:-:S02]  /*10d80*/  IADD3 R4, P4, PT, R10, R2, RZ ;  /* 0x000000020a047210 */ /* 0x000fc40007f9e0ff */
[----:B-----5:R-:W-:Y:S01]  /*10d90*/  ISETP.LT.AND P6, PT, R5, UR6, !P0 ;  /* 0x0000000605007c0c */ /* 0x020fe2000c7c1270 */
[----:B------:R-:W5:Y:S01]  /*10da0*/  LDCU UR6, c[0x0][0x39c] ;  /* 0x00007380ff0677ac */ /* 0x000f620008000800 */
[CC--:B------:R-:W-:Y:S01]  /*10db0*/  LEA.HI.X.SX32 R5, R10.reuse, R3.reuse, 0x1, P4 ;  /* 0x000000030a057211 */ /* 0x0c0fe200020f0eff */
[----:B------:R-:W-:Y:S01]  /*10dc0*/  VIADD R10, R10, UR5 ;  /* 0x000000050a0a7c36 */ /* 0x000fe20008000000 */
[----:B----4-:R-:W-:Y:S02]  /*10dd0*/  LOP3.LUT R7, R0, 0x50, RZ, 0xfc, !PT ;  /* 0x0000005000077812 */ /* 0x010fe400078efcff */
[----:B------:R-:W-:Y:S01]  /*10de0*/  SHF.R.S32.HI R13, RZ, 0x8, R13 ;  /* 0x00000008ff0d7819 */ /* 0x000fe2000001140d */
[----:B------:R4:W-:Y:S01]  /*10df0*/  @P2 STG.E.U8 desc[UR26][R4.64], R81 ;  /* 0x0000005104002986 */ /* 0x0009e2000c10111a */
[C---:B------:R-:W-:Y:S01]  /*10e00*/  IADD3 R6, P2, PT, R10.reuse, R2, RZ ;  /* 0x000000020a067210 */ /* 0x040fe20007f5e0ff */
[C---:B0-----:R-:W-:Y:S01]  /*10e10*/  VIADD R11, R10.reuse, UR5 ;  /* 0x000000050a0b7c36 */ /* 0x041fe20008000000 */
[----:B--2---:R-:W-:Y:S01]  /*10e20*/  ISETP.LT.AND P4, PT, R7, UR4, !P0 ;  /* 0x0000000407007c0c */ /* 0x004fe2000c781270 */
[----:B------:R-:W0:Y:S01]  /*10e30*/  LDCU UR4, c[0x0][0x39c] ;  /* 0x00007380ff0477ac */ /* 0x000e220008000800 */
[----:B------:R-:W-:-:S02]  /*10e40*/  LEA.HI.X.SX32 R7, R10, R3, 0x1, P2 ;  /* 0x000000030a077211 */ /* 0x000fc400010f0eff */
[C---:B------:R-:W-:Y:S02]  /*10e50*/  LOP3.LUT R9, R0.reuse, 0x51, RZ, 0xfc, !PT ;  /* 0x0000005100097812 */ /* 0x040fe400078efcff */
[-C--:B------:R-:W-:Y:S01]  /*10e60*/  IADD3 R8, P2, PT, R11, R2.reuse, RZ ;  /* 0x000000020b087210 */ /* 0x080fe20007f5e0ff */
[----:B------:R2:W-:Y:S01]  /*10e70*/  @P3 STG.E.U8 desc[UR26][R6.64], R13 ;  /* 0x0000000d06003986 */ /* 0x0005e2000c10111a */
[----:B-1----:R-:W-:Y:S01]  /*10e80*/  ISETP.LT.AND P3, PT, R9, UR7, !P0 ;  /* 0x0000000709007c0c */ /* 0x002fe2000c761270 */
[----:B------:R-:W1:Y:S01]  /*10e90*/  LDCU UR7, c[0x0][0x39c] ;  /* 0x00007380ff0777ac */ /* 0x000e620008000800 */
[C---:B------:R-:W-:Y:S01]  /*10ea0*/  LEA.HI.X.SX32 R9, R11.reuse, R3, 0x1, P2 ;  /* 0x000000030b097211 */ /* 0x040fe200010f0eff */
[----:B------:R-:W-:Y:S01]  /*10eb0*/  VIADD R11, R11, UR5 ;  /* 0x000000050b0b7c36 */ /* 0x000fe20008000000 */
[----:B----4-:R-:W-:Y:S02]  /*10ec0*/  PRMT R5, R83, 0x9910, RZ ;  /* 0x0000991053057816 */ /* 0x010fe400000000ff */
[----:B------:R-:W-:Y:S01]  /*10ed0*/  LOP3.LUT R10, R0, 0x52, RZ, 0xfc, !PT ;  /* 0x00000052000a7812 */ /* 0x000fe200078efcff */
[----:B------:R4:W-:Y:S01]  /*10ee0*/  @P5 STG.E.U8 desc[UR26][R8.64], R83 ;  /* 0x0000005308005986 */ /* 0x0009e2000c10111a */
[----:B------:R-:W-:-:S02]  /*10ef0*/  IADD3 R4, P5, PT, R11, R2, RZ ;  /* 0x000000020b047210 */ /* 0x000fc40007fbe0ff */
[----:B-----5:R-:W-:Y:S01]  /*10f00*/  ISETP.LT.AND P2, PT, R10, UR6, !P0 ;  /* 0x000000060a007c0c */ /* 0x020fe2000c741270 */
[----:B--2---:R-:W-:Y:S01]  /*10f10*/  IMAD.MOV.U32 R13, RZ, RZ, R5 ;  /* 0x000000ffff0d7224 */ /* 0x004fe200078e0005 */
[CC--:B------:R-:W-:Y:S01]  /*10f20*/  LEA.HI.X.SX32 R5, R11.reuse, R3.reuse, 0x1, P5 ;  /* 0x000000030b057211 */ /* 0x0c0fe200028f0eff */
[----:B------:R-:W-:Y:S01]  /*10f30*/  VIADD R10, R11, UR5 ;  /* 0x000000050b0a7c36 */ /* 0x000fe20008000000 */
[----:B------:R-:W-:Y:S01]  /*10f40*/  LOP3.LUT R11, R0, 0x53, RZ, 0xfc, !PT ;  /* 0x00000053000b7812 */ /* 0x000fe200078efcff */
[----:B------:R-:W2:Y:S01]  /*10f50*/  LDCU UR6, c[0x0][0x39c] ;  /* 0x00007380ff0677ac */ /* 0x000ea20008000800 */
        /* <DEDUP_REMOVED lines=11> */
[----:B-----5:R-:W-:Y:S02]  /*11010*/  SHF.R.S32.HI R13, RZ, 0x8, R12 ;  /* 0x00000008ff0d7819 */ /* 0x020fe4000001140c */
[----:B------:R-:W-:Y:S02]  /*11020*/  LEA.HI.X.SX32 R9, R10, R3, 0x1, P4 ;  /* 0x000000030a097211 */ /* 0x000fe400020f0eff */
[C---:B------:R-:W-:Y:S02]  /*11030*/  LOP3.LUT R5, R0.reuse, 0x55, RZ, 0xfc, !PT ;  /* 0x0000005500057812 */ /* 0x040fe400078efcff */
[----:B------:R-:W-:Y:S01]  /*11040*/  IADD3 R4, P5, PT, R11, R2, RZ ;  /* 0x000000020b047210 */ /* 0x000fe20007fbe0ff */
[----:B------:R4:W-:Y:S01]  /*11050*/  @P3 STG.E.U8 desc[UR26][R8.64], R13 ;  /* 0x0000000d08003986 */ /* 0x0009e2000c10111a */
[----:B0-----:R-:W-:-:S02]  /*11060*/  LOP3.LUT R6, R0, 0x56, RZ, 0xfc, !PT ;  /* 0x0000005600067812 */ /* 0x001fc400078efcff */
[----:B-1----:R-:W-:Y:S01]  /*11070*/  ISETP.LT.AND P3, PT, R5, UR7, !P0 ;  /* 0x0000000705007c0c */ /* 0x002fe2000c761270 */
[----:B------:R-:W0:Y:S01]  /*11080*/  LDCU UR7, c[0x0][0x39c] ;  /* 0x00007380ff0777ac */ /* 0x000e220008000800 */
[CC--:B------:R-:W-:Y:S01]  /*11090*/  LEA.HI.X.SX32 R5, R11.reuse, R3.reuse, 0x1, P5 ;  /* 0x000000030b057211 */ /* 0x0c0fe200028f0eff */
[----:B------:R-:W-:Y:S01]  /*110a0*/  VIADD R11, R11, UR5 ;  /* 0x000000050b0b7c36 */ /* 0x000fe20008000000 */
[----:B------:R-:W-:Y:S01]  /*110b0*/  ISETP.LT.AND P5, PT, R6, UR4, !P0 ;  /* 0x0000000406007c0c */ /* 0x000fe2000c7a1270 */
[----:B------:R-:W1:Y:S01]  /*110c0*/  LDCU UR4, c[0x0][0x39c] ;  /* 0x00007380ff0477ac */ /* 0x000e620008000800 */
[----:B------:R-:W-:Y:S01]  /*110d0*/  PRMT R7, R87, 0x9910, RZ ;  /* 0x0000991057077816 */ /* 0x000fe200000000ff */
[----:B------:R5:W-:Y:S01]  /*110e0*/  @P2 STG.E.U8 desc[UR26][R4.64], R87 ;  /* 0x0000005704002986 */ /* 0x000be2000c10111a */
[----:B--2---:R-:W-:Y:S01]  /*110f0*/  ISETP.LT.AND P4, PT, R14, UR6, !P0 ;  /* 0x000000060e007c0c */ /* 0x004fe2000c781270 */
[----:B------:R-:W2:Y:S01]  /*11100*/  LDCU UR6, c[0x0][0x39c] ;  /* 0x00007380ff0677ac */ /* 0x000ea20008000800 */
[C---:B------:R-:W-:Y:S01]  /*11110*/  IADD3 R6, P2, PT, R11.reuse, R2, RZ ;  /* 0x000000020b067210 */ /* 0x040fe20007f5e0ff */
[----:B------:R-:W-:Y:S01]  /*11120*/  VIADD R10, R11, UR5 ;  /* 0x000000050b0a7c36 */ /* 0x000fe20008000000 */
[----:B----4-:R-:W-:Y:S01]  /*11130*/  PRMT R13, R89, 0x9910, RZ ;  /* 0x00009910590d7816 */ /* 0x010fe200000000ff */
        /* <DEDUP_REMOVED lines=9> */
[----:B-1----:R-:W-:Y:S01]  /*111d0*/  ISETP.LT.AND P2, PT, R4, UR4, !P0 ;  /* 0x0000000404007c0c */ /* 0x002fe2000c741270 */
[----:B------:R1:W-:Y:S01]  /*111e0*/  @P4 STG.E.U8 desc[UR26][R8.64], R89 ;  /* 0x0000005908004986 */ /* 0x0003e2000c10111a */
[----:B------:R-:W-:Y:S01]  /*111f0*/  IADD3 R4, P6, PT, R10, R2, RZ ;  /* 0x000000020a047210 */ /* 0x000fe20007fde0ff */
[----:B------:R-:W5:Y:S01]  /*11200*/  LDCU UR4, c[0x0][0x39c] ;  /* 0x00007380ff0477ac */ /* 0x000f620008000800 */
[----:B--2---:R-:W-:-:S02]  /*11210*/  ISETP.LT.AND P4, PT, R5, UR6, !P0 ;  /* 0x0000000605007c0c */ /* 0x004fc4000c781270 */
[C---:B------:R-:W-:Y:S01]  /*11220*/  LEA.HI.X.SX32 R5, R10.reuse, R3, 0x1, P6 ;  /* 0x000000030a057211 */ /* 0x040fe200030f0eff */
[----:B------:R-:W-:Y:S01]  /*11230*/  VIADD R10, R10, UR5 ;  /* 0x000000050a0a7c36 */ /* 0x000fe20008000000 */
[----:B------:R-:W-:Y:S01]  /*11240*/  SHF.R.S32.HI R13, RZ, 0x8, R13 ;  /* 0x00000008ff0d7819 */ /* 0x000fe2000001140d */
[----:B------:R-:W2:Y:S01]  /*11250*/  LDCU UR6, c[0x0][0x39c] ;  /* 0x00007380ff0677ac */ /* 0x000ea20008000800 */
[----:B------:R-:W-:Y:S01]  /*11260*/  LOP3.LUT R12, R0, 0x59, RZ, 0xfc, !PT ;  /* 0x00000059000c7812 */ /* 0x000fe200078efcff */
[----:B----4-:R-:W-:Y:S01]  /*11270*/  VIADD R11, R10, UR5 ;  /* 0x000000050a0b7c36 */ /* 0x010fe20008000000 */
[----:B------:R-:W-:Y:S01]  /*11280*/  LOP3.LUT R14, R0, 0x66, RZ, 0xfc, !PT ;  /* 0x00000066000e7812 */ /* 0x000fe200078efcff */
[----:B------:R4:W-:Y:S01]  /*11290*/  @P3 STG.E.U8 desc[UR26][R4.64], R13 ;  /* 0x0000000d04003986 */ /* 0x0009e2000c10111a */
[----:B------:R-:W-:Y:S02]  /*112a0*/  IADD3 R6, P3, PT, R10, R2, RZ ;  /* 0x000000020a067210 */ /* 0x000fe40007f7e0ff */
[----:B-1----:R-:W-:-:S02]  /*112b0*/  PRMT R9, R91, 0x9910, RZ ;  /* 0x000099105b097816 */ /* 0x002fc400000000ff */
[-C--:B------:R-:W-:Y:S02]  /*112c0*/  LEA.HI.X.SX32 R7, R10, R3.reuse, 0x1, P3 ;  /* 0x000000030a077211 */ /* 0x080fe400018f0eff */
[C---:B------:R-:W-:Y:S01]  /*112d0*/  IADD3 R8, P3, PT, R11.reuse, R2, RZ ;  /* 0x000000020b087210 */ /* 0x040fe20007f7e0ff */
[----:B------:R-:W-:Y:S01]  /*112e0*/  IMAD.MOV.U32 R10, RZ, RZ, R9 ;  /* 0x000000ffff0a7224 */ /* 0x000fe200078e0009 */
[----:B0-----:R-:W-:Y:S01]  /*112f0*/  ISETP.LT.AND P6, PT, R12, UR7, !P0 ;  /* 0x000000070c007c0c */ /* 0x001fe2000c7c1270 */
[----:B------:R-:W0:Y:S01]  /*11300*/  LDCU UR7, c[0x0][0x39c] ;  /* 0x00007380ff0777ac */ /* 0x000e220008000800 */
[C---:B------:R-:W-:Y:S01]  /*11310*/  LEA.HI.X.SX32 R9, R11.reuse, R3, 0x1, P3 ;  /* 0x000000030b097211 */ /* 0x040fe200018f0eff */
[----:B------:R-:W-:Y:S01]  /*11320*/  VIADD R11, R11, UR5 ;  /* 0x000000050b0b7c36 */ /* 0x000fe20008000000 */
[----:B----4-:R-:W-:Y:S01]  /*11330*/  SHF.R.S32.HI R13, RZ, 0x8, R10 ;  /* 0x00000008ff0d7819 */ /* 0x010fe2000001140a */
[----:B------:R1:W-:Y:S01]  /*11340*/  @P5 STG.E.U8 desc[UR26][R6.64], R91 ;  /* 0x0000005b06005986 */ /* 0x0003e2000c10111a */
[----:B------:R-:W-:-:S02]  /*11350*/  LOP3.LUT R5, R0, 0x5b, RZ, 0xfc, !PT ;  /* 0x0000005b00057812 */ /* 0x000fc400078efcff */
[----:B------:R-:W-:Y:S01]  /*11360*/  LOP3.LUT R12, R0, 0x5a, RZ, 0xfc, !PT ;  /* 0x0000005a000c7812 */ /* 0x000fe200078efcff */
[----:B------:R4:W-:Y:S01]  /*11370*/  @P2 STG.E.U8 desc[UR26][R8.64], R13 ;  /* 0x0000000d08002986 */ /* 0x0009e2000c10111a */
[----:B------:R-:W-:Y:S02]  /*11380*/  IADD3 R4, P5, PT, R11, R2, RZ ;  /* 0x000000020b047210 */ /* 0x000fe40007fbe0ff */
[----:B--2---:R-:W-:Y:S01]  /*11390*/  ISETP.LT.AND P2, PT, R5, UR6, !P0 ;  /* 0x0000000605007c0c */ /* 0x004fe2000c741270 */
[----:B------:R-:W2:Y:S01]  /*113a0*/  LDCU UR6, c[0x0][0x39c] ;  /* 0x00007380ff0677ac */ /* 0x000ea20008000800 */
[----:B-----5:R-:W-:Y:S02]  /*113b0*/  ISETP.LT.AND P3, PT, R12, UR4, !P0 ;  /* 0x000000040c007c0c */ /* 0x020fe4000c761270 */
[C---:B------:R-:W-:Y:S01]  /*113c0*/  LEA.HI.X.SX32 R5, R11.reuse, R3, 0x1, P5 ;  /* 0x000000030b057211 */ /* 0x040fe200028f0eff */
[----:B------:R-:W5:Y:S01]  /*113d0*/  LDCU UR4, c[0x0][0x39c] ;  /* 0x00007380ff0477ac */ /* 0x000f620008000800 */
[----:B------:R-:W-:Y:S01]  /*113e0*/  VIADD R11, R11, UR5 ;  /* 0x000000050b0b7c36 */ /* 0x000fe20008000000 */
[----:B-1----:R-:W-:-:S02]  /*113f0*/  PRMT R7, R93, 0x9910, RZ ;  /* 0x000099105d077816 */ /* 0x002fc400000000ff */
        /* <DEDUP_REMOVED lines=18> */
[----:B-1----:R-:W-:Y:S02]  /*11520*/  IADD3 R4, P3, PT, R10, R2, RZ ;  /* 0x000000020a047210 */ /* 0x002fe40007f7e0ff */
[----:B------:R-:W-:-:S02]  /*11530*/  SHF.R.S32.HI R13, RZ, 0x8, R13 ;  /* 0x00000008ff0d7819 */ /* 0x000fc4000001140d */
[C---:B------:R-:W-:Y:S01]  /*11540*/  LEA.HI.X.SX32 R5, R10.reuse, R3, 0x1, P3 ;  /* 0x000000030a057211 */ /* 0x040fe200018f0eff */
[----:B------:R-:W-:Y:S01]  /*11550*/  VIADD R10, R10, UR5 ;  /* 0x000000050a0a7c36 */ /* 0x000fe20008000000 */
[----:B------:R-:W-:-:S03]  /*11560*/  LOP3.LUT R12, R0, 0x5e, RZ, 0xfc, !PT ;  /* 0x0000005e000c7812 */ /* 0x000fc600078efcff */
[----:B------:R1:W-:Y:S01]  /*11570*/  @P2 STG.E.U8 desc[UR26][R4.64], R13 ;  /* 0x0000000d04002986 */ /* 0x0003e2000c10111a */
[----:B--2---:R-:W-:Y:S01]  /*11580*/  ISETP.LT.AND P3, PT, R12, UR6, !P0 ;  /* 0x000000060c007c0c */ /* 0x004fe2000c761270 */
[----:B------:R-:W2:Y:S01]  /*11590*/  LDCU UR6, c[0x0][0x39c] ;  /* 0x00007380ff0677ac */ /* 0x000ea20008000800 */
        /* <DEDUP_REMOVED lines=15> */
[----:B-1----:R-:W-:Y:S02]  /*11690*/  SHF.R.S32.HI R13, RZ, 0x8, R10 ;  /* 0x00000008ff0d7819 */ /* 0x002fe4000001140a */
[----:B------:R-:W-:Y:S02]  /*116a0*/  LOP3.LUT R5, R0, 0x61, RZ, 0xfc, !PT ;  /* 0x0000006100057812 */ /* 0x000fe400078efcff */
[----:B------:R-:W-:Y:S01]  /*116b0*/  PRMT R10, R99, 0x9910, RZ ;  /* 0x00009910630a7816 */ /* 0x000fe200000000ff */
[----:B------:R1:W-:Y:S01]  /*116c0*/  @P4 STG.E.U8 desc[UR26][R8.64], R13 ;  /* 0x0000000d08004986 */ /* 0x0003e2000c10111a */
[----:B------:R-:W-:-:S02]  /*116d0*/  IADD3 R4, P4, PT, R11, R2, RZ ;  /* 0x000000020b047210 */ /* 0x000fc40007f9e0ff */
[----:B--2---:R-:W-:Y:S01]  /*116e0*/  ISETP.LT.AND P6, PT, R5, UR6, !P0 ;  /* 0x0000000605007c0c */ /* 0x004fe2000c7c1270 */
[----:B------:R-:W2:Y:S01]  /*116f0*/  LDCU UR6, c[0x0][0x39c] ;  /* 0x00007380ff0677ac */ /* 0x000ea20008000800 */
[CC--:B------:R-:W-:Y:S01]  /*11700*/  LEA.HI.X.SX32 R5, R11.reuse, R3.reuse, 0x1, P4 ;  /* 0x000000030b057211 */ /* 0x0c0fe200020f0eff */
[----:B------:R-:W-:Y:S01]  /*11710*/  VIADD R11, R11, UR5 ;  /* 0x000000050b0b7c36 */ /* 0x000fe20008000000 */
[C---:B----4-:R-:W-:Y:S02]  /*11720*/  LOP3.LUT R7, R0.reuse, 0x62, RZ, 0xfc, !PT ;  /* 0x0000006200077812 */ /* 0x050fe400078efcff */
[----:B------:R-:W-:Y:S01]  /*11730*/  LOP3.LUT R12, R0, 0x64, RZ, 0xfc, !PT ;  /* 0x00000064000c7812 */ /* 0x000fe200078efcff */
[----:B------:R4:W-:Y:S01]  /*11740*/  @P3 STG.E.U8 desc[UR26][R4.64], R99 ;  /* 0x0000006304003986 */ /* 0x0009e2000c10111a */
[----:B------:R-:W-:Y:S01]  /*11750*/  IADD3 R6, P4, PT, R11, R2, RZ ;  /* 0x000000020b067210 */ /* 0x000fe20007f9e0ff */
[----:B-1----:R-:W-:Y:S01]  /*11760*/  IMAD.MOV.U32 R8, RZ, RZ, R10 ;  /* 0x000000ffff087224 */ /* 0x002fe200078e000a */
        /* <DEDUP_REMOVED lines=13> */
[----:B--2---:R-:W-:Y:S01]  /*11840*/  ISETP.LT.AND P4, PT, R12, UR6, !P0 ;  /* 0x000000060c007c0c */ /* 0x004fe2000c781270 */
[----:B------:R2:W-:Y:S01]  /*11850*/  @P5 STG.E.U8 desc[UR26][R8.64], R101 ;  /* 0x0000006508005986 */ /* 0x0005e2000c10111a */
[C---:B----4-:R-:W-:Y:S01]  /*11860*/  IADD3 R4, P5, PT, R10.reuse, R2, RZ ;  /* 0x000000020a047210 */ /* 0x050fe20007fbe0ff */
[----:B------:R-:W4:Y:S01]  /*11870*/  LDCU UR6, c[0x0][0x39c] ;  /* 0x00007380ff0677ac */ /* 0x000f220008000800 */
[----:B------:R-:W-:Y:S01]  /*11880*/  SHF.R.S32.HI R13, RZ, 0x8, R13 ;  /* 0x00000008ff0d7819 */ /* 0x000fe2000001140d */
[C---:B-1----:R-:W-:Y:S01]  /*11890*/  VIADD R11, R10.reuse, UR5 ;  /* 0x000000050a0b7c36 */ /* 0x042fe20008000000 */
        /* <DEDUP_REMOVED lines=10> */
[CC--:B--2---:R-:W-:Y:S01]  /*11940*/  IADD3 R8, P3, PT, R11.reuse, R2.reuse, RZ ;  /* 0x000000020b087210 */ /* 0x0c4fe20007f7e0ff */
[C---:B------:R-:W-:Y:S01]  /*11950*/  VIADD R10, R11.reuse, UR5 ;  /* 0x000000050b0a7c36 */ /* 0x040fe20008000000 */
[----:B-1----:R-:W-:Y:S02]  /*11960*/  LOP3.LUT R5, R0, 0x67, RZ, 0xfc, !PT ;  /* 0x0000006700057812 */ /* 0x002fe400078efcff */
        /* <DEDUP_REMOVED lines=51> */
[----:B--2---:R-:W-:Y:S01]  /*11ca0*/  ISETP.LT.AND P2, PT, R12, UR4, !P0 ;  /* 0x000000040c007c0c */ /* 0x004fe2000c741270 */
[----:B------:R0:W-:Y:S01]  /*11cb0*/  @P4 STG.E.U8 desc[UR26][R8.64], R11 ;  /* 0x0000000b08004986 */ /* 0x0001e2000c10111a */
[CC--:B------:R-:W-:Y:S01]  /*11cc0*/  IADD3 R4, P4, PT, R10.reuse, R2.reuse, RZ ;  /* 0x000000020a047210 */ /* 0x0c0fe20007f9e0ff */
        /* <DEDUP_REMOVED lines=82> */
[-C--:B------:R-:W-:Y:S02]  /*121f0*/  IADD3 R6, P4, PT, R10, R2.reuse, RZ ;  /* 0x000000020a067210 */ /* 0x080fe40007f9e0ff */
        /* <DEDUP_REMOVED lines=8> */
[----:B----4-:R-:W-:-:S02]  /*12280*/  IADD3 R8, P2, PT, R10, R2, RZ ;  /* 0x000000020a087210 */ /* 0x010fc40007f5e0ff */
[----:B-1----:R-:W-:Y:S02]  /*12290*/  ISETP.LT.AND P6, PT, R13, UR7, !P0 ;  /* 0x000000070d007c0c */ /* 0x002fe4000c7c1270 */
[C---:B------:R-:W-:Y:S01]  /*122a0*/  LEA.HI.X.SX32 R9, R10.reuse, R3, 0x1, P2 ;  /* 0x000000030a097211 */ /* 0x040fe200010f0eff */
[----:B------:R-:W-:Y:S01]  /*122b0*/  VIADD R10, R10, UR5 ;  /* 0x000000050a0a7c36 */ /* 0x000fe20008000000 */
[----:B-----5:R-:W-:Y:S02]  /*122c0*/  SHF.R.S32.HI R11, RZ, 0x8, R12 ;  /* 0x00000008ff0b7819 */ /* 0x020fe4000001140c */
[----:B--2---:R-:W-:Y:S01]  /*122d0*/  ISETP.LT.AND P2, PT, R14, UR6, !P0 ;  /* 0x000000060e007c0c */ /* 0x004fe2000c741270 */
[----:B------:R-:W1:Y:S01]  /*122e0*/  LDCU UR6, c[0x0][0x39c] ;  /* 0x00007380ff0677ac */ /* 0x000e620008000800 */
[----:B------:R-:W-:Y:S01]  /*122f0*/  PRMT R13, R123, 0x9910, RZ ;  /* 0x000099107b0d7816 */ /* 0x000fe200000000ff */
[----:B------:R2:W-:Y:S01]  /*12300*/  @P5 STG.E.U8 desc[UR26][R8.64], R11 ;  /* 0x0000000b08005986 */ /* 0x0005e2000c10111a */
[----:B------:R-:W-:-:S02]  /*12310*/  IADD3 R4, P5, PT, R10, R2, RZ ;  /* 0x000000020a047210 */ /* 0x000fc40007fbe0ff */
[----:B---3--:R-:W-:Y:S02]  /*12320*/  LOP3.LUT R6, R0, 0x7a, RZ, 0xfc, !PT ;  /* 0x0000007a00067812 */ /* 0x008fe400078efcff */
[C---:B------:R-:W-:Y:S01]  /*12330*/  LEA.HI.X.SX32 R5, R10.reuse, R3, 0x1, P5 ;  /* 0x000000030a057211 */ /* 0x040fe200028f0eff */
[----:B------:R-:W-:Y:S01]  /*12340*/  VIADD R10, R10, UR5 ;  /* 0x000000050a0a7c36 */ /* 0x000fe20008000000 */
[----:B0-----:R-:W-:Y:S01]  /*12350*/  ISETP.LT.AND P5, PT, R6, UR4, !P0 ;  /* 0x0000000406007c0c */ /* 0x001fe2000c7a1270 */
[----:B------:R-:W0:Y:S01]  /*12360*/  LDCU UR4, c[0x0][0x39c] ;  /* 0x00007380ff0477ac */ /* 0x000e220008000800 */
[----:B------:R-:W-:Y:S01]  /*12370*/  SHF.R.S32.HI R13, RZ, 0x8, R13 ;  /* 0x00000008ff0d7819 */ /* 0x000fe2000001140d */
[----:B------:R3:W-:Y:S01]  /*12380*/  @P3 STG.E.U8 desc[UR26][R4.64], R123 ;  /* 0x0000007b04003986 */ /* 0x0007e2000c10111a */
[C---:B------:R-:W-:Y:S01]  /*12390*/  IADD3 R6, P3, PT, R10.reuse, R2, RZ ;  /* 0x000000020a067210 */ /* 0x040fe20007f7e0ff */
[----:B--2---:R-:W-:Y:S01]  /*123a0*/  VIADD R11, R10, UR5 ;  /* 0x000000050a0b7c36 */ /* 0x004fe20008000000 */
[----:B------:R-:W-:-:S02]  /*123b0*/  LOP3.LUT R12, R0, 0x7b, RZ, 0xfc, !PT ;  /* 0x0000007b000c7812 */ /* 0x000fc400078efcff */
[-C--:B------:R-:W-:Y:S02]  /*123c0*/  LEA.HI.X.SX32 R7, R10, R3.reuse, 0x1, P3 ;  /* 0x000000030a077211 */ /* 0x080fe400018f0eff */
[CC--:B------:R-:W-:Y:S02]  /*123d0*/  IADD3 R8, P3, PT, R11.reuse, R2.reuse, RZ ;  /* 0x000000020b087210 */ /* 0x0c0fe40007f7e0ff */
[----:B------:R-:W-:Y:S01]  /*123e0*/  LOP3.LUT R10, R0, 0x7c, RZ, 0xfc, !PT ;  /* 0x0000007c000a7812 */ /* 0x000fe200078efcff */
[----:B------:R2:W-:Y:S01]  /*123f0*/  @P4 STG.E.U8 desc[UR26][R6.64], R13 ;  /* 0x0000000d06004986 */ /* 0x0005e2000c10111a */
[CC--:B------:R-:W-:Y:S01]  /*12400*/  LEA.HI.X.SX32 R9, R11.reuse, R3.reuse, 0x1, P3 ;  /* 0x000000030b097211 */ /* 0x0c0fe200018f0eff */
[----:B------:R-:W-:Y:S01]  /*12410*/  VIADD R11, R11, UR5 ;  /* 0x000000050b0b7c36 */ /* 0x000fe20008000000 */
[----:B-1----:R-:W-:Y:S01]  /*12420*/  ISETP.LT.AND P4, PT, R12, UR6, !P0 ;  /* 0x000000060c007c0c */ /* 0x002fe2000c781270 */
[----:B------:R-:W1:Y:S01]  /*12430*/  LDCU UR6, c[0x0][0x39c] ;  /* 0x00007380ff0677ac */ /* 0x000e620008000800 */
[----:B------:R-:W-:Y:S01]  /*12440*/  LOP3.LUT R0, R0, 0x7e, RZ, 0xfc, !PT ;  /* 0x0000007e00007812 */ /* 0x000fe200078efcff */
[----:B------:R4:W-:Y:S01]  /*12450*/  @P2 STG.E.U8 desc[UR26][R8.64], R125 ;  /* 0x0000007d08002986 */ /* 0x0009e2000c10111a */
[----:B0-----:R-:W-:Y:S01]  /*12460*/  ISETP.LT.AND P3, PT, R10, UR4, !P0 ;  /* 0x000000040a007c0c */ /* 0x001fe2000c761270 */
[C---:B------:R-:W-:Y:S01]  /*12470*/  VIADD R10, R11.reuse, UR5 ;  /* 0x000000050b0a7c36 */ /* 0x040fe20008000000 */
[CC--:B---3--:R-:W-:Y:S01]  /*12480*/  IADD3 R4, P2, PT, R11.reuse, R2.reuse, RZ ;  /* 0x000000020b047210 */ /* 0x0c8fe20007f5e0ff */
[----:B------:R-:W0:Y:S03]  /*12490*/  LDCU UR4, c[0x0][0x39c] ;  /* 0x00007380ff0477ac */ /* 0x000e260008000800 */
[----:B------:R-:W-:Y:S01]  /*124a0*/  LEA.HI.X.SX32 R5, R11, R3, 0x1, P2 ;  /* 0x000000030b057211 */ /* 0x000fe200010f0eff */
[C---:B------:R-:W-:Y:S01]  /*124b0*/  VIADD R11, R10.reuse, UR5 ;  /* 0x000000050a0b7c36 */ /* 0x040fe20008000000 */
[----:B--2---:R-:W-:-:S03]  /*124c0*/  IADD3 R6, P2, PT, R10, R2, RZ ;  /* 0x000000020a067210 */ /* 0x004fc60007f5e0ff */
[C---:B------:R-:W-:Y:S01]  /*124d0*/  VIADD R13, R11.reuse, UR5 ;  /* 0x000000050b0d7c36 */ /* 0x040fe20008000000 */
[----:B------:R2:W-:Y:S01]  /*124e0*/  @P6 STG.E.U8 desc[UR26][R4.64], R17 ;  /* 0x0000001104006986 */ /* 0x0005e2000c10111a */
[-C--:B----4-:R-:W-:Y:S02]  /*124f0*/  IADD3 R8, P6, PT, R11, R2.reuse, RZ ;  /* 0x000000020b087210 */ /* 0x090fe40007fde0ff */
[----:B------:R-:W-:Y:S01]  /*12500*/  VIADD R14, R13, UR5 ;  /* 0x000000050d0e7c36 */ /* 0x000fe20008000000 */
[-C--:B------:R-:W-:Y:S02]  /*12510*/  LEA.HI.X.SX32 R7, R10, R3.reuse, 0x1, P2 ;  /* 0x000000030a077211 */ /* 0x080fe400010f0eff */
[-C--:B------:R-:W-:Y:S01]  /*12520*/  LEA.HI.X.SX32 R9, R11, R3.reuse, 0x1, P6 ;  /* 0x000000030b097211 */ /* 0x080fe200030f0eff */
[C---:B------:R-:W-:Y:S01]  /*12530*/  VIADD R15, R14.reuse, UR5 ;  /* 0x000000050e0f7c36 */ /* 0x040fe20008000000 */
[-C--:B------:R-:W-:Y:S01]  /*12540*/  IADD3 R10, P2, PT, R13, R2.reuse, RZ ;  /* 0x000000020d0a7210 */ /* 0x080fe20007f5e0ff */
[----:B------:R3:W-:Y:S01]  /*12550*/  @P5 STG.E.U8 desc[UR26][R6.64], R127 ;  /* 0x0000007f06005986 */ /* 0x0007e2000c10111a */
[----:B------:R-:W-:Y:S01]  /*12560*/  IADD3 R12, P6, PT, R14, R2, RZ ;  /* 0x000000020e0c7210 */ /* 0x000fe20007fde0ff */
[----:B------:R-:W-:Y:S01]  /*12570*/  VIADD R16, R15, UR5 ;  /* 0x000000050f107c36 */ /* 0x000fe20008000000 */
[----:B------:R-:W-:-:S02]  /*12580*/  LEA.HI.X.SX32 R11, R13, R3, 0x1, P2 ;  /* 0x000000030d0b7211 */ /* 0x000fc400010f0eff */
[-C--:B------:R-:W-:Y:S02]  /*12590*/  LEA.HI.X.SX32 R13, R14, R3.reuse, 0x1, P6 ;  /* 0x000000030e0d7211 */ /* 0x080fe400030f0eff */
[-C--:B--2---:R-:W-:Y:S02]  /*125a0*/  IADD3 R4, P6, PT, R16, R2.reuse, RZ ;  /* 0x0000000210047210 */ /* 0x084fe40007fde0ff */
[----:B0-----:R-:W-:Y:S02]  /*125b0*/  ISETP.LT.AND P2, PT, R18, UR4, !P0 ;  /* 0x0000000412007c0c */ /* 0x001fe4000c741270 */
[----:B------:R-:W-:Y:S02]  /*125c0*/  LEA.HI.X.SX32 R5, R16, R3, 0x1, P6 ;  /* 0x0000000310057211 */ /* 0x000fe400030f0eff */
[----:B-1----:R-:W-:Y:S02]  /*125d0*/  ISETP.LT.AND P0, PT, R0, UR6, !P0 ;  /* 0x0000000600007c0c */ /* 0x002fe4000c701270 */
[----:B------:R-:W-:-:S02]  /*125e0*/  IADD3 R2, P6, PT, R15, R2, RZ ;  /* 0x000000020f027210 */ /* 0x000fc40007fde0ff */
[----:B------:R-:W-:Y:S02]  /*125f0*/  PRMT R0, R127, 0x9910, RZ ;  /* 0x000099107f007816 */ /* 0x000fe400000000ff */
[----:B------:R-:W-:Y:S02]  /*12600*/  PRMT R17, R129, 0x9910, RZ ;  /* 0x0000991081117816 */ /* 0x000fe400000000ff */
[----:B------:R-:W-:Y:S02]  /*12610*/  LEA.HI.X.SX32 R3, R15, R3, 0x1, P6 ;  /* 0x000000030f037211 */ /* 0x000fe400030f0eff */
[----:B------:R-:W-:Y:S02]  /*12620*/  SHF.R.S32.HI R15, RZ, 0x8, R0 ;  /* 0x00000008ff0f7819 */ /* 0x000fe40000011400 */
[----:B------:R-:W-:-:S03]  /*12630*/  SHF.R.S32.HI R17, RZ, 0x8, R17 ;  /* 0x00000008ff117819 */ /* 0x000fc60000011411 */
[----:B------:R3:W-:Y:S04]  /*12640*/  @P4 STG.E.U8 desc[UR26][R8.64], R15 ;  /* 0x0000000f08004986 */ /* 0x0007e8000c10111a */
[----:B------:R3:W-:Y:S04]  /*12650*/  @P3 STG.E.U8 desc[UR26][R10.64], R129 ;  /* 0x000000810a003986 */ /* 0x0007e8000c10111a */
[----:B------:R3:W-:Y:S04]  /*12660*/  @P2 STG.E.U8 desc[UR26][R12.64], R17 ;  /* 0x000000110c002986 */ /* 0x0007e8000c10111a */
[----:B------:R3:W-:Y:S04]  /*12670*/  @P0 STG.E.U8 desc[UR26][R2.64], R131 ;  /* 0x0000008302000986 */ /* 0x0007e8000c10111a */
[----:B------:R3:W-:Y:S01]  /*12680*/  @P1 STG.E.U8 desc[UR26][R4.64], R19 ;  /* 0x0000001304001986 */ /* 0x0007e2000c10111a */
[----:B------:R-:W-:Y:S06]  /*12690*/  BAR.SYNC.DEFER_BLOCKING 0x0 ;  /* 0x0000000000007b1d */ /* 0x000fec0000010000 */
[----:B------:R-:W-:Y:S05]  /*126a0*/  BRA.U UP0, `(.L_x_13) ;  /* 0x0000000100a07547 */ /* 0x000fea000b800000 */
[----:B------:R-:W0:Y:S01]  /*126b0*/  S2UR UR5, SR_CgaCtaId ;  /* 0x00000000000579c3 */ /* 0x000e220000008800 */
[----:B------:R-:W-:Y:S01]  /*126c0*/  NOP ;  /* 0x0000000000007918 */ /* 0x000fe20000000000 */
[----:B------:R-:W-:Y:S01]  /*126d0*/  UMOV UR4, 0x50 ;  /* 0x0000005000047882 */ /* 0x000fe20000000000 */
[----:B------:R-:W-:Y:S02]  /*126e0*/  IMAD.U32 R0, RZ, RZ, UR12 ;  /* 0x0000000cff007e24 */ /* 0x000fe4000f8e00ff */
[----:B---3--:R-:W-:Y:S02]  /*126f0*/  IMAD.MOV.U32 R3, RZ, RZ, 0xf ;  /* 0x0000000fff037424 */ /* 0x008fe400078e00ff */
[----:B------:R-:W-:Y:S01]  /*12700*/  IMAD.MOV.U32 R7, RZ, RZ, 0x1 ;  /* 0x00000001ff077424 */ /* 0x000fe200078e00ff */
[----:B------:R-:W-:-:S04]  /*12710*/  LOP3.LUT R0, R0, 0xffff, RZ, 0xc0, !PT ;  /* 0x0000ffff00007812 */ /* 0x000fc800078ec0ff */
[----:B------:R-:W-:-:S05]  /*12720*/  SHF.R.U32.HI R0, RZ, 0x5, R0 ;  /* 0x00000005ff007819 */ /* 0x000fca0000011600 */
[----:B------:R-:W-:Y:S01]  /*12730*/  VIADD R2, R0, 0x10 ;  /* 0x0000001000027836 */ /* 0x000fe20000000000 */
[----:B------:R-:W-:Y:S01]  /*12740*/  SHF.L.U32 R0, R3, R0, RZ ;  /* 0x0000000003007219 */ /* 0x000fe200000006ff */
[----:B0-----:R-:W-:-:S03]  /*12750*/  ULEA UR6, UR5, UR4, 0x18 ;  /* 0x0000000405067291 */ /* 0x001fc6000f8ec0ff */
[----:B------:R-:W-:-:S04]  /*12760*/  SHF.L.U32 R3, R7, R2, RZ ;  /* 0x0000000207037219 */ /* 0x000fc800000006ff */
[----:B------:R-:W-:Y:S02]  /*12770*/  LOP3.LUT R0, R3, R0, RZ, 0xfc, !PT ;  /* 0x0000000003007212 */ /* 0x000fe400078efcff */
[----:B------:R-:W0:Y:S02]  /*12780*/  LDS R5, [UR6] ;  /* 0x00000006ff057984 */ /* 0x000e240008000800 */
[C---:B------:R-:W-:Y:S02]  /*12790*/  LOP3.LUT R2, R0.reuse, 0xffff, RZ, 0xc0, !PT ;  /* 0x0000ffff00027812 */ /* 0x040fe400078ec0ff */
[----:B0-----:R-:W-:-:S04]  /*127a0*/  LOP3.LUT R3, R0, 0xffff, R5, 0x80, !PT ;  /* 0x0000ffff00037812 */ /* 0x001fc800078e8005 */
[----:B------:R-:W-:-:S13]  /*127b0*/  ISETP.NE.AND P0, PT, R3, R2, PT ;  /* 0x000000020300720c */ /* 0x000fda0003f05270 */
[----:B------:R-:W-:Y:S05]  /*127c0*/  @P0 BRA `(.L_x_14) ;  /* 0x0000000000500947 */ /* 0x000fea0003800000 */
[----:B------:R-:W-:Y:S02]  /*127d0*/  SHF.R.U32.HI R5, RZ, 0x10, R5 ;  /* 0x00000010ff057819 */ /* 0x000fe40000011605 */
[----:B------:R-:W-:-:S04]  /*127e0*/  SHF.R.U32.HI R2, RZ, 0x10, R0 ;  /* 0x00000010ff027819 */ /* 0x000fc80000011600 */
[----:B------:R-:W-:-:S04]  /*127f0*/  LOP3.LUT R5, R5, R2, RZ, 0xc0, !PT ;  /* 0x0000000205057212 */ /* 0x000fc800078ec0ff */
[----:B------:R-:W-:-:S13]  /*12800*/  ISETP.NE.AND P0, PT, R5, R2, PT ;  /* 0x000000020500720c */ /* 0x000fda0003f05270 */
[----:B------:R-:W-:Y:S05]  /*12810*/  @P0 BRA `(.L_x_15) ;  /* 0x0000000000300947 */ /* 0x000fea0003800000 */
[----:B------:R-:W-:Y:S01]  /*12820*/  R2UR UR4, R0 ;  /* 0x00000000000472ca */ /* 0x000fe200000e0000 */
[----:B------:R-:W-:Y:S01]  /*12830*/  VOTEU.ANY UR5, UPT, PT ;  /* 0x0000000000057886 */ /* 0x000fe200038e0100 */
[----:B------:R-:W0:Y:S01]  /*12840*/  S2R R0, SR_LANEID ;  /* 0x0000000000007919 */ /* 0x000e220000000000 */
[----:B------:R-:W-:-:S10]  /*12850*/  UFLO.U32 UR5, UR5 ;  /* 0x00000005000572bd */ /* 0x000fd400080e0000 */
[----:B------:R-:W-:-:S06]  /*12860*/  ULOP3.LUT UR4, URZ, UR4, URZ, 0x33, !UPT ;  /* 0x00000004ff047292 */ /* 0x000fcc000f8e33ff */
[----:B------:R-:W-:-:S04]  /*12870*/  IMAD.U32 R2, RZ, RZ, UR4 ;  /* 0x00000004ff027e24 */ /* 0x000fc8000f8e00ff */
[----:B------:R-:W1:Y:S02]  /*12880*/  REDUX UR7, R2 ;  /* 0x00000000020773c4 */ /* 0x000e640000000000 */
[----:B------:R2:W-:Y:S01]  /*12890*/  UTCATOMSWS.AND URZ, UR4 ;  /* 0x0000000400ff79e3 */ /* 0x0005e20008000000 */
[----:B0-----:R-:W-:Y:S01]  /*128a0*/  ISETP.EQ.U32.AND P0, PT, R0, UR5, PT ;  /* 0x0000000500007c0c */ /* 0x001fe2000bf02070 */
[----:B-1----:R-:W-:-:S12]  /*128b0*/  IMAD.U32 R0, RZ, RZ, UR7 ;  /* 0x00000007ff007e24 */ /* 0x002fd8000f8e00ff */
[----:B------:R2:W-:Y:S01]  /*128c0*/  @P0 ATOMS.AND RZ, [UR6], R0 ;  /* 0x00000000ffff098c */ /* 0x0005e2000a800006 */
[----:B------:R-:W-:Y:S05]  /*128d0*/  BRA `(.L_x_13) ;  /* 0x0000000000147947 */ /* 0x000fea0003800000 */
.L_x_15:
[----:B------:R-:W-:-:S07]  /*128e0*/  MOV R2, 0x12900 ;  /* 0x0001290000027802 */ /* 0x000fce0000000f00 */
[----:B------:R-:W-:Y:S05]  /*128f0*/  CALL.REL.NOINC `($__internal_0_$__cuda_sm10x_tcgen05_guardrail_trap_col_being_dealloced_not_returned_by_alloc) ;  /* 0x00000000002c7944 */ /* 0x000fea0003c00000 */
[----:B------:R-:W-:Y:S05]  /*12900*/  BRA `(.L_x_13) ;  /* 0x0000000000087947 */ /* 0x000fea0003800000 */
.L_x_14:
[----:B------:R-:W-:-:S07]  /*12910*/  MOV R2, 0x12930 ;  /* 0x0001293000027802 */ /* 0x000fce0000000f00 */
[----:B------:R-:W-:Y:S05]  /*12920*/  CALL.REL.NOINC `($__internal_2_$__cuda_sm10x_tcgen05_guardrail_trap_unallocated_columns_being_dealloced) ;  /* 0x0000000000387944 */ /* 0x000fea0003c00000 */
.L_x_13:
[----:B------:R-:W-:Y:S01]  /*12930*/  NOP ;  /* 0x0000000000007918 */ /* 0x000fe20000000000 */
[----:B--2---:R-:W-:Y:S05]  /*12940*/  EXIT ;  /* 0x000000000000794d */ /* 0x004fea0003800000 */
.L_x_8:
[----:B------:R-:W0:Y:S02]  /*12950*/  SYNCS.PHASECHK.TRANS64.TRYWAIT P2, [UR10], R126 ;  /* 0x0000007eff0075a7 */ /* 0x000e24000804110a */
[----:B0-----:R-:W-:Y:S05]  /*12960*/  @!P2 BRA `(.L_x_8) ;  /* 0xfffffffc00f8a947 */ /* 0x001fea000383ffff */
[----:B------:R-:W-:Y:S05]  /*12970*/  BRA `(.L_x_16) ;  /* 0xffffff7400607947 */ /* 0x000fea000383ffff */
.L_x_12:
[----:B------:R-:W0:Y:S02]  /*12980*/  SYNCS.PHASECHK.TRANS64.TRYWAIT P0, [UR10], R2 ;  /* 0x00000002ff0075a7 */ /* 0x000e24000800110a */
[----:B0-----:R-:W-:Y:S05]  /*12990*/  @!P0 BRA `(.L_x_12) ;  /* 0xfffffffc00f88947 */ /* 0x001fea000383ffff */
[----:B------:R-:W-:Y:S05]  /*129a0*/  BRA `(.L_x_11) ;  /* 0xffffffb8000c7947 */ /* 0x000fea000383ffff */
        .weak           $__internal_0_$__cuda_sm10x_tcgen05_guardrail_trap_col_being_dealloced_not_returned_by_alloc
        .type           $__internal_0_$__cuda_sm10x_tcgen05_guardrail_trap_col_being_dealloced_not_returned_by_alloc,@function
        .size           $__internal_0_$__cuda_sm10x_tcgen05_guardrail_trap_col_being_dealloced_not_returned_by_alloc,($__internal_1_$__cuda_sm10x_tcgen05_guardrail_trap_phase_invalid_during_alloc - $__internal_0_$__cuda_sm10x_tcgen05_guardrail_trap_col_being_dealloced_not_returned_by_alloc)
$__internal_0_$__cuda_sm10x_tcgen05_guardrail_trap_col_being_dealloced_not_returned_by_alloc:
[----:B------:R-:W-:Y:S05]  /*129b0*/  BPT.TRAP 0x1 ;  /* 0x000000040000795c */ /* 0x000fea0000300000 */
[----:B------:R-:W-:-:S04]  /*129c0*/  IMAD.MOV.U32 R3, RZ, RZ, 0x0 ;  /* 0x00000000ff037424 */ /* 0x000fc800078e00ff */
[----:B------:R-:W-:Y:S05]  /*129d0*/  RET.REL.NODEC R2 `(matmul_kernel) ;  /* 0xfffffed402887950 */ /* 0x000fea0003c3ffff */
        .weak           $__internal_1_$__cuda_sm10x_tcgen05_guardrail_trap_phase_invalid_during_alloc
        .type           $__internal_1_$__cuda_sm10x_tcgen05_guardrail_trap_phase_invalid_during_alloc,@function
        .size           $__internal_1_$__cuda_sm10x_tcgen05_guardrail_trap_phase_invalid_during_alloc,($__internal_2_$__cuda_sm10x_tcgen05_guardrail_trap_unallocated_columns_being_dealloced - $__internal_1_$__cuda_sm10x_tcgen05_guardrail_trap_phase_invalid_during_alloc)
$__internal_1_$__cuda_sm10x_tcgen05_guardrail_trap_phase_invalid_during_alloc:
[----:B------:R-:W-:Y:S05]  /*129e0*/  BPT.TRAP 0x1 ;  /* 0x000000040000795c */ /* 0x000fea0000300000 */
[----:B------:R-:W-:-:S04]  /*129f0*/  IMAD.MOV.U32 R3, RZ, RZ, 0x0 ;  /* 0x00000000ff037424 */ /* 0x000fc800078e00ff */
[----:B------:R-:W-:Y:S05]  /*12a00*/  RET.REL.NODEC R2 `(matmul_kernel) ;  /* 0xfffffed4027c7950 */ /* 0x000fea0003c3ffff */
        .weak           $__internal_2_$__cuda_sm10x_tcgen05_guardrail_trap_unallocated_columns_being_dealloced
        .type           $__internal_2_$__cuda_sm10x_tcgen05_guardrail_trap_unallocated_columns_being_dealloced,@function
        .size           $__internal_2_$__cuda_sm10x_tcgen05_guardrail_trap_unallocated_columns_being_dealloced,(.L_x_20 - $__internal_2_$__cuda_sm10x_tcgen05_guardrail_trap_unallocated_columns_being_dealloced)
$__internal_2_$__cuda_sm10x_tcgen05_guardrail_trap_unallocated_columns_being_dealloced:
[----:B------:R-:W-:Y:S05]  /*12a10*/  BPT.TRAP 0x1 ;  /* 0x000000040000795c */ /* 0x000fea0000300000 */
[----:B------:R-:W-:-:S04]  /*12a20*/  IMAD.MOV.U32 R3, RZ, RZ, 0x0 ;  /* 0x00000000ff037424 */ /* 0x000fc800078e00ff */
[----:B------:R-:W-:Y:S05]  /*12a30*/  RET.REL.NODEC R2 `(matmul_kernel) ;  /* 0xfffffed402707950 */ /* 0x000fea0003c3ffff */
.L_x_17:
[----:B------:R-:W-:-:S00]  /*12a40*/  BRA `(.L_x_17) ;  /* 0xfffffffc00fc7947 */ /* 0x000fc0000383ffff */
[----:B------:R-:W-:-:S00]  /*12a50*/  NOP ;  /* 0x0000000000007918 */ /* 0x000fc00000000000 */
        /* <DEDUP_REMOVED lines=10> */
.L_x_20:


//--------------------- .nv.shared.matmul_kernel  --------------------------
	.section	.nv.shared.matmul_kernel,"aw",@nobits
	.sectionflags	@""
	.align	16
	.zero		1024


//--------------------- .nv.shared.reserved.0     --------------------------
	.section	.nv.shared.reserved.0,"aw",@nobits
	.align	8
	.weak		__nv_reservedSMEM_offset_0_alias
	.size		__nv_reservedSMEM_offset_0_alias, 0, 64
	.other		__nv_reservedSMEM_offset_0_alias,@"STO_CUDA_RESERVED_SHARED STV_DEFAULT"
__nv_reservedSMEM_offset_0_alias:
	.zero		0
.nv.shared.reserved.0:
	.zero		64
	.weak		__nv_reservedSMEM_allocation_phase
	.type		__nv_reservedSMEM_allocation_phase,@object
	.size		__nv_reservedSMEM_allocation_phase,(.L_0 - __nv_reservedSMEM_allocation_phase)
__nv_reservedSMEM_allocation_phase:
	.zero		1
.L_0:
	.zero		7
	.weak		__nv_reservedSMEM_devtool_atexit_pc
	.type		__nv_reservedSMEM_devtool_atexit_pc,@object
	.size		__nv_reservedSMEM_devtool_atexit_pc,(__nv_reservedSMEM_allocation_mask - __nv_reservedSMEM_devtool_atexit_pc)
__nv_reservedSMEM_devtool_atexit_pc:
	.zero		8
	.weak		__nv_reservedSMEM_allocation_mask
	.type		__nv_reservedSMEM_allocation_mask,@object
	.size		__nv_reservedSMEM_allocation_mask,(.L_2 - __nv_reservedSMEM_allocation_mask)
__nv_reservedSMEM_allocation_mask:
	.zero		4
.L_2:


//--------------------- .nv.constant0.matmul_kernel --------------------------
	.section	.nv.constant0.matmul_kernel,"a",@progbits
	.sectionflags	@""
	.align	4
.nv.constant0.matmul_kernel:
	.zero		976


//--------------------- SYMBOLS --------------------------

	.type		.nv.reservedSmem.offset0,@object
	.size		.nv.reservedSmem.offset0,0x4
	.type		.nv.reservedSmem.cap,@object
	.size		.nv.reservedSmem.cap,0x4
